//
// Generated by NVIDIA NVVM Compiler
//
// Compiler Build ID: CL-36424714
// Cuda compilation tools, release 13.0, V13.0.88
// Based on NVVM 20.0.0
//

.version 9.0
.target sm_100
.address_size 64

	// .globl	_Z23executeFirstLayer_partAPdS_S_S_S_S_S_

.visible .entry _Z23executeFirstLayer_partAPdS_S_S_S_S_S_(
	.param .u64 .ptr .align 1 _Z23executeFirstLayer_partAPdS_S_S_S_S_S__param_0,
	.param .u64 .ptr .align 1 _Z23executeFirstLayer_partAPdS_S_S_S_S_S__param_1,
	.param .u64 .ptr .align 1 _Z23executeFirstLayer_partAPdS_S_S_S_S_S__param_2,
	.param .u64 .ptr .align 1 _Z23executeFirstLayer_partAPdS_S_S_S_S_S__param_3,
	.param .u64 .ptr .align 1 _Z23executeFirstLayer_partAPdS_S_S_S_S_S__param_4,
	.param .u64 .ptr .align 1 _Z23executeFirstLayer_partAPdS_S_S_S_S_S__param_5,
	.param .u64 .ptr .align 1 _Z23executeFirstLayer_partAPdS_S_S_S_S_S__param_6
)
{
	.reg .pred 	%p<3>;
	.reg .b32 	%r<18>;
	.reg .b64 	%rd<26>;
	.reg .b64 	%fd<100>;

	ld.param.u64 	%rd1, [_Z23executeFirstLayer_partAPdS_S_S_S_S_S__param_0];
	ld.param.u64 	%rd2, [_Z23executeFirstLayer_partAPdS_S_S_S_S_S__param_1];
	ld.param.u64 	%rd3, [_Z23executeFirstLayer_partAPdS_S_S_S_S_S__param_2];
	ld.param.u64 	%rd4, [_Z23executeFirstLayer_partAPdS_S_S_S_S_S__param_3];
	ld.param.u64 	%rd5, [_Z23executeFirstLayer_partAPdS_S_S_S_S_S__param_4];
	ld.param.u64 	%rd6, [_Z23executeFirstLayer_partAPdS_S_S_S_S_S__param_5];
	ld.param.u64 	%rd7, [_Z23executeFirstLayer_partAPdS_S_S_S_S_S__param_6];
	cvta.to.global.u64 	%rd8, %rd2;
	cvta.to.global.u64 	%rd9, %rd1;
	mov.u32 	%r1, %ctaid.x;
	mov.u32 	%r2, %ctaid.y;
	mov.u32 	%r3, %ctaid.z;
	mov.u32 	%r4, %tid.x;
	mov.u32 	%r5, %tid.y;
	mul.lo.s32 	%r6, %r1, 27;
	shl.b32 	%r7, %r3, 6;
	mad.lo.s32 	%r8, %r2, 14400, %r7;
	mad.lo.s32 	%r9, %r4, 450, %r8;
	shl.b32 	%r10, %r5, 1;
	add.s32 	%r11, %r9, %r10;
	mul.wide.u32 	%rd10, %r11, 8;
	add.s64 	%rd11, %rd9, %rd10;
	ld.global.f64 	%fd1, [%rd11];
	mul.wide.u32 	%rd12, %r6, 8;
	add.s64 	%rd13, %rd8, %rd12;
	ld.global.f64 	%fd2, [%rd13];
	ld.global.f64 	%fd3, [%rd11+8];
	ld.global.f64 	%fd4, [%rd13+8];
	mul.f64 	%fd5, %fd3, %fd4;
	fma.rn.f64 	%fd6, %fd1, %fd2, %fd5;
	ld.global.f64 	%fd7, [%rd11+16];
	ld.global.f64 	%fd8, [%rd13+16];
	fma.rn.f64 	%fd9, %fd7, %fd8, %fd6;
	add.f64 	%fd10, %fd9, 0d0000000000000000;
	ld.global.f64 	%fd11, [%rd11+1800];
	ld.global.f64 	%fd12, [%rd13+24];
	ld.global.f64 	%fd13, [%rd11+1808];
	ld.global.f64 	%fd14, [%rd13+32];
	mul.f64 	%fd15, %fd13, %fd14;
	fma.rn.f64 	%fd16, %fd11, %fd12, %fd15;
	ld.global.f64 	%fd17, [%rd11+1816];
	ld.global.f64 	%fd18, [%rd13+40];
	fma.rn.f64 	%fd19, %fd17, %fd18, %fd16;
	add.f64 	%fd20, %fd10, %fd19;
	ld.global.f64 	%fd21, [%rd11+3600];
	ld.global.f64 	%fd22, [%rd13+48];
	ld.global.f64 	%fd23, [%rd11+3608];
	ld.global.f64 	%fd24, [%rd13+56];
	mul.f64 	%fd25, %fd23, %fd24;
	fma.rn.f64 	%fd26, %fd21, %fd22, %fd25;
	ld.global.f64 	%fd27, [%rd11+3616];
	ld.global.f64 	%fd28, [%rd13+64];
	fma.rn.f64 	%fd29, %fd27, %fd28, %fd26;
	add.f64 	%fd30, %fd20, %fd29;
	ld.global.f64 	%fd31, [%rd11+405000];
	ld.global.f64 	%fd32, [%rd13+72];
	ld.global.f64 	%fd33, [%rd11+405008];
	ld.global.f64 	%fd34, [%rd13+80];
	mul.f64 	%fd35, %fd33, %fd34;
	fma.rn.f64 	%fd36, %fd31, %fd32, %fd35;
	ld.global.f64 	%fd37, [%rd11+405016];
	ld.global.f64 	%fd38, [%rd13+88];
	fma.rn.f64 	%fd39, %fd37, %fd38, %fd36;
	add.f64 	%fd40, %fd30, %fd39;
	ld.global.f64 	%fd41, [%rd11+406800];
	ld.global.f64 	%fd42, [%rd13+96];
	ld.global.f64 	%fd43, [%rd11+406808];
	ld.global.f64 	%fd44, [%rd13+104];
	mul.f64 	%fd45, %fd43, %fd44;
	fma.rn.f64 	%fd46, %fd41, %fd42, %fd45;
	ld.global.f64 	%fd47, [%rd11+406816];
	ld.global.f64 	%fd48, [%rd13+112];
	fma.rn.f64 	%fd49, %fd47, %fd48, %fd46;
	add.f64 	%fd50, %fd40, %fd49;
	ld.global.f64 	%fd51, [%rd11+408600];
	ld.global.f64 	%fd52, [%rd13+120];
	ld.global.f64 	%fd53, [%rd11+408608];
	ld.global.f64 	%fd54, [%rd13+128];
	mul.f64 	%fd55, %fd53, %fd54;
	fma.rn.f64 	%fd56, %fd51, %fd52, %fd55;
	ld.global.f64 	%fd57, [%rd11+408616];
	ld.global.f64 	%fd58, [%rd13+136];
	fma.rn.f64 	%fd59, %fd57, %fd58, %fd56;
	add.f64 	%fd60, %fd50, %fd59;
	ld.global.f64 	%fd61, [%rd11+810000];
	ld.global.f64 	%fd62, [%rd13+144];
	ld.global.f64 	%fd63, [%rd11+810008];
	ld.global.f64 	%fd64, [%rd13+152];
	mul.f64 	%fd65, %fd63, %fd64;
	fma.rn.f64 	%fd66, %fd61, %fd62, %fd65;
	ld.global.f64 	%fd67, [%rd11+810016];
	ld.global.f64 	%fd68, [%rd13+160];
	fma.rn.f64 	%fd69, %fd67, %fd68, %fd66;
	add.f64 	%fd70, %fd60, %fd69;
	ld.global.f64 	%fd71, [%rd11+811800];
	ld.global.f64 	%fd72, [%rd13+168];
	ld.global.f64 	%fd73, [%rd11+811808];
	ld.global.f64 	%fd74, [%rd13+176];
	mul.f64 	%fd75, %fd73, %fd74;
	fma.rn.f64 	%fd76, %fd71, %fd72, %fd75;
	ld.global.f64 	%fd77, [%rd11+811816];
	ld.global.f64 	%fd78, [%rd13+184];
	fma.rn.f64 	%fd79, %fd77, %fd78, %fd76;
	add.f64 	%fd80, %fd70, %fd79;
	ld.global.f64 	%fd81, [%rd11+813600];
	ld.global.f64 	%fd82, [%rd13+192];
	ld.global.f64 	%fd83, [%rd11+813608];
	ld.global.f64 	%fd84, [%rd13+200];
	mul.f64 	%fd85, %fd83, %fd84;
	fma.rn.f64 	%fd86, %fd81, %fd82, %fd85;
	ld.global.f64 	%fd87, [%rd11+813616];
	ld.global.f64 	%fd88, [%rd13+208];
	fma.rn.f64 	%fd89, %fd87, %fd88, %fd86;
	add.f64 	%fd90, %fd80, %fd89;
	shl.b32 	%r12, %r3, 5;
	cvta.to.global.u64 	%rd14, %rd4;
	cvta.to.global.u64 	%rd15, %rd5;
	cvta.to.global.u64 	%rd16, %rd6;
	cvta.to.global.u64 	%rd17, %rd7;
	cvta.to.global.u64 	%rd18, %rd3;
	mul.wide.u32 	%rd19, %r1, 8;
	add.s64 	%rd20, %rd14, %rd19;
	ld.global.f64 	%fd91, [%rd20];
	sub.f64 	%fd92, %fd90, %fd91;
	add.s64 	%rd21, %rd15, %rd19;
	ld.global.f64 	%fd93, [%rd21];
	div.rn.f64 	%fd94, %fd92, %fd93;
	add.s64 	%rd22, %rd16, %rd19;
	ld.global.f64 	%fd95, [%rd22];
	add.s64 	%rd23, %rd17, %rd19;
	ld.global.f64 	%fd96, [%rd23];
	fma.rn.f64 	%fd97, %fd94, %fd95, %fd96;
	setp.lt.f64 	%p1, %fd97, 0d0000000000000000;
	selp.f64 	%fd98, 0d0000000000000000, %fd97, %p1;
	setp.gt.f64 	%p2, %fd98, 0d4018000000000000;
	selp.f64 	%fd99, 0d4018000000000000, %fd98, %p2;
	mad.lo.s32 	%r13, %r2, 3648, %r5;
	mad.lo.s32 	%r14, %r1, 12996, %r13;
	add.s32 	%r15, %r14, %r12;
	mad.lo.s32 	%r16, %r4, 114, %r15;
	add.s32 	%r17, %r16, 115;
	mul.wide.s32 	%rd24, %r17, 8;
	add.s64 	%rd25, %rd18, %rd24;
	st.global.f64 	[%rd25], %fd99;
	ret;

}
	// .globl	_Z23executeFirstLayer_partBPdS_S_S_S_S_S_
.visible .entry _Z23executeFirstLayer_partBPdS_S_S_S_S_S_(
	.param .u64 .ptr .align 1 _Z23executeFirstLayer_partBPdS_S_S_S_S_S__param_0,
	.param .u64 .ptr .align 1 _Z23executeFirstLayer_partBPdS_S_S_S_S_S__param_1,
	.param .u64 .ptr .align 1 _Z23executeFirstLayer_partBPdS_S_S_S_S_S__param_2,
	.param .u64 .ptr .align 1 _Z23executeFirstLayer_partBPdS_S_S_S_S_S__param_3,
	.param .u64 .ptr .align 1 _Z23executeFirstLayer_partBPdS_S_S_S_S_S__param_4,
	.param .u64 .ptr .align 1 _Z23executeFirstLayer_partBPdS_S_S_S_S_S__param_5,
	.param .u64 .ptr .align 1 _Z23executeFirstLayer_partBPdS_S_S_S_S_S__param_6
)
{
	.reg .pred 	%p<3>;
	.reg .b32 	%r<14>;
	.reg .b64 	%rd<26>;
	.reg .b64 	%fd<100>;

	ld.param.u64 	%rd1, [_Z23executeFirstLayer_partBPdS_S_S_S_S_S__param_0];
	ld.param.u64 	%rd2, [_Z23executeFirstLayer_partBPdS_S_S_S_S_S__param_1];
	ld.param.u64 	%rd3, [_Z23executeFirstLayer_partBPdS_S_S_S_S_S__param_2];
	ld.param.u64 	%rd4, [_Z23executeFirstLayer_partBPdS_S_S_S_S_S__param_3];
	ld.param.u64 	%rd5, [_Z23executeFirstLayer_partBPdS_S_S_S_S_S__param_4];
	ld.param.u64 	%rd6, [_Z23executeFirstLayer_partBPdS_S_S_S_S_S__param_5];
	ld.param.u64 	%rd7, [_Z23executeFirstLayer_partBPdS_S_S_S_S_S__param_6];
	cvta.to.global.u64 	%rd8, %rd2;
	cvta.to.global.u64 	%rd9, %rd1;
	mov.u32 	%r1, %ctaid.x;
	mov.u32 	%r2, %ctaid.y;
	mov.u32 	%r3, %tid.x;
	mov.u32 	%r4, %tid.y;
	mul.lo.s32 	%r5, %r1, 27;
	mul.lo.s32 	%r6, %r3, 450;
	shl.b32 	%r7, %r4, 1;
	mad.lo.s32 	%r8, %r2, 7200, %r6;
	add.s32 	%r9, %r8, %r7;
	mul.wide.u32 	%rd10, %r9, 8;
	add.s64 	%rd11, %rd9, %rd10;
	ld.global.f64 	%fd1, [%rd11+1536];
	mul.wide.u32 	%rd12, %r5, 8;
	add.s64 	%rd13, %rd8, %rd12;
	ld.global.f64 	%fd2, [%rd13];
	ld.global.f64 	%fd3, [%rd11+1544];
	ld.global.f64 	%fd4, [%rd13+8];
	mul.f64 	%fd5, %fd3, %fd4;
	fma.rn.f64 	%fd6, %fd1, %fd2, %fd5;
	ld.global.f64 	%fd7, [%rd11+1552];
	ld.global.f64 	%fd8, [%rd13+16];
	fma.rn.f64 	%fd9, %fd7, %fd8, %fd6;
	add.f64 	%fd10, %fd9, 0d0000000000000000;
	ld.global.f64 	%fd11, [%rd11+3336];
	ld.global.f64 	%fd12, [%rd13+24];
	ld.global.f64 	%fd13, [%rd11+3344];
	ld.global.f64 	%fd14, [%rd13+32];
	mul.f64 	%fd15, %fd13, %fd14;
	fma.rn.f64 	%fd16, %fd11, %fd12, %fd15;
	ld.global.f64 	%fd17, [%rd11+3352];
	ld.global.f64 	%fd18, [%rd13+40];
	fma.rn.f64 	%fd19, %fd17, %fd18, %fd16;
	add.f64 	%fd20, %fd10, %fd19;
	ld.global.f64 	%fd21, [%rd11+5136];
	ld.global.f64 	%fd22, [%rd13+48];
	ld.global.f64 	%fd23, [%rd11+5144];
	ld.global.f64 	%fd24, [%rd13+56];
	mul.f64 	%fd25, %fd23, %fd24;
	fma.rn.f64 	%fd26, %fd21, %fd22, %fd25;
	ld.global.f64 	%fd27, [%rd11+5152];
	ld.global.f64 	%fd28, [%rd13+64];
	fma.rn.f64 	%fd29, %fd27, %fd28, %fd26;
	add.f64 	%fd30, %fd20, %fd29;
	ld.global.f64 	%fd31, [%rd11+406536];
	ld.global.f64 	%fd32, [%rd13+72];
	ld.global.f64 	%fd33, [%rd11+406544];
	ld.global.f64 	%fd34, [%rd13+80];
	mul.f64 	%fd35, %fd33, %fd34;
	fma.rn.f64 	%fd36, %fd31, %fd32, %fd35;
	ld.global.f64 	%fd37, [%rd11+406552];
	ld.global.f64 	%fd38, [%rd13+88];
	fma.rn.f64 	%fd39, %fd37, %fd38, %fd36;
	add.f64 	%fd40, %fd30, %fd39;
	ld.global.f64 	%fd41, [%rd11+408336];
	ld.global.f64 	%fd42, [%rd13+96];
	ld.global.f64 	%fd43, [%rd11+408344];
	ld.global.f64 	%fd44, [%rd13+104];
	mul.f64 	%fd45, %fd43, %fd44;
	fma.rn.f64 	%fd46, %fd41, %fd42, %fd45;
	ld.global.f64 	%fd47, [%rd11+408352];
	ld.global.f64 	%fd48, [%rd13+112];
	fma.rn.f64 	%fd49, %fd47, %fd48, %fd46;
	add.f64 	%fd50, %fd40, %fd49;
	ld.global.f64 	%fd51, [%rd11+410136];
	ld.global.f64 	%fd52, [%rd13+120];
	ld.global.f64 	%fd53, [%rd11+410144];
	ld.global.f64 	%fd54, [%rd13+128];
	mul.f64 	%fd55, %fd53, %fd54;
	fma.rn.f64 	%fd56, %fd51, %fd52, %fd55;
	ld.global.f64 	%fd57, [%rd11+410152];
	ld.global.f64 	%fd58, [%rd13+136];
	fma.rn.f64 	%fd59, %fd57, %fd58, %fd56;
	add.f64 	%fd60, %fd50, %fd59;
	ld.global.f64 	%fd61, [%rd11+811536];
	ld.global.f64 	%fd62, [%rd13+144];
	ld.global.f64 	%fd63, [%rd11+811544];
	ld.global.f64 	%fd64, [%rd13+152];
	mul.f64 	%fd65, %fd63, %fd64;
	fma.rn.f64 	%fd66, %fd61, %fd62, %fd65;
	ld.global.f64 	%fd67, [%rd11+811552];
	ld.global.f64 	%fd68, [%rd13+160];
	fma.rn.f64 	%fd69, %fd67, %fd68, %fd66;
	add.f64 	%fd70, %fd60, %fd69;
	ld.global.f64 	%fd71, [%rd11+813336];
	ld.global.f64 	%fd72, [%rd13+168];
	ld.global.f64 	%fd73, [%rd11+813344];
	ld.global.f64 	%fd74, [%rd13+176];
	mul.f64 	%fd75, %fd73, %fd74;
	fma.rn.f64 	%fd76, %fd71, %fd72, %fd75;
	ld.global.f64 	%fd77, [%rd11+813352];
	ld.global.f64 	%fd78, [%rd13+184];
	fma.rn.f64 	%fd79, %fd77, %fd78, %fd76;
	add.f64 	%fd80, %fd70, %fd79;
	ld.global.f64 	%fd81, [%rd11+815136];
	ld.global.f64 	%fd82, [%rd13+192];
	ld.global.f64 	%fd83, [%rd11+815144];
	ld.global.f64 	%fd84, [%rd13+200];
	mul.f64 	%fd85, %fd83, %fd84;
	fma.rn.f64 	%fd86, %fd81, %fd82, %fd85;
	ld.global.f64 	%fd87, [%rd11+815152];
	ld.global.f64 	%fd88, [%rd13+208];
	fma.rn.f64 	%fd89, %fd87, %fd88, %fd86;
	add.f64 	%fd90, %fd80, %fd89;
	cvta.to.global.u64 	%rd14, %rd4;
	cvta.to.global.u64 	%rd15, %rd5;
	cvta.to.global.u64 	%rd16, %rd6;
	cvta.to.global.u64 	%rd17, %rd7;
	cvta.to.global.u64 	%rd18, %rd3;
	mul.wide.u32 	%rd19, %r1, 8;
	add.s64 	%rd20, %rd14, %rd19;
	ld.global.f64 	%fd91, [%rd20];
	sub.f64 	%fd92, %fd90, %fd91;
	add.s64 	%rd21, %rd15, %rd19;
	ld.global.f64 	%fd93, [%rd21];
	div.rn.f64 	%fd94, %fd92, %fd93;
	add.s64 	%rd22, %rd16, %rd19;
	ld.global.f64 	%fd95, [%rd22];
	add.s64 	%rd23, %rd17, %rd19;
	ld.global.f64 	%fd96, [%rd23];
	fma.rn.f64 	%fd97, %fd94, %fd95, %fd96;
	setp.lt.f64 	%p1, %fd97, 0d0000000000000000;
	selp.f64 	%fd98, 0d0000000000000000, %fd97, %p1;
	setp.gt.f64 	%p2, %fd98, 0d4018000000000000;
	selp.f64 	%fd99, 0d4018000000000000, %fd98, %p2;
	mad.lo.s32 	%r10, %r2, 1824, %r4;
	mad.lo.s32 	%r11, %r1, 12996, %r10;
	mad.lo.s32 	%r12, %r3, 114, %r11;
	add.s32 	%r13, %r12, 211;
	mul.wide.s32 	%rd24, %r13, 8;
	add.s64 	%rd25, %rd18, %rd24;
	st.global.f64 	[%rd25], %fd99;
	ret;

}
	// .globl	_Z23executeFirstLayer_partCPdS_S_S_S_S_S_
.visible .entry _Z23executeFirstLayer_partCPdS_S_S_S_S_S_(
	.param .u64 .ptr .align 1 _Z23executeFirstLayer_partCPdS_S_S_S_S_S__param_0,
	.param .u64 .ptr .align 1 _Z23executeFirstLayer_partCPdS_S_S_S_S_S__param_1,
	.param .u64 .ptr .align 1 _Z23executeFirstLayer_partCPdS_S_S_S_S_S__param_2,
	.param .u64 .ptr .align 1 _Z23executeFirstLayer_partCPdS_S_S_S_S_S__param_3,
	.param .u64 .ptr .align 1 _Z23executeFirstLayer_partCPdS_S_S_S_S_S__param_4,
	.param .u64 .ptr .align 1 _Z23executeFirstLayer_partCPdS_S_S_S_S_S__param_5,
	.param .u64 .ptr .align 1 _Z23executeFirstLayer_partCPdS_S_S_S_S_S__param_6
)
{
	.reg .pred 	%p<3>;
	.reg .b32 	%r<15>;
	.reg .b64 	%rd<26>;
	.reg .b64 	%fd<100>;

	ld.param.u64 	%rd1, [_Z23executeFirstLayer_partCPdS_S_S_S_S_S__param_0];
	ld.param.u64 	%rd2, [_Z23executeFirstLayer_partCPdS_S_S_S_S_S__param_1];
	ld.param.u64 	%rd3, [_Z23executeFirstLayer_partCPdS_S_S_S_S_S__param_2];
	ld.param.u64 	%rd4, [_Z23executeFirstLayer_partCPdS_S_S_S_S_S__param_3];
	ld.param.u64 	%rd5, [_Z23executeFirstLayer_partCPdS_S_S_S_S_S__param_4];
	ld.param.u64 	%rd6, [_Z23executeFirstLayer_partCPdS_S_S_S_S_S__param_5];
	ld.param.u64 	%rd7, [_Z23executeFirstLayer_partCPdS_S_S_S_S_S__param_6];
	cvta.to.global.u64 	%rd8, %rd2;
	cvta.to.global.u64 	%rd9, %rd1;
	mov.u32 	%r1, %ctaid.x;
	mov.u32 	%r2, %ctaid.y;
	mov.u32 	%r3, %tid.x;
	mov.u32 	%r4, %tid.y;
	mul.lo.s32 	%r5, %r1, 27;
	shl.b32 	%r6, %r2, 5;
	shl.b32 	%r7, %r4, 1;
	mad.lo.s32 	%r8, %r3, 450, %r6;
	add.s32 	%r9, %r8, %r7;
	mul.wide.u32 	%rd10, %r9, 8;
	add.s64 	%rd11, %rd9, %rd10;
	ld.global.f64 	%fd1, [%rd11+345600];
	mul.wide.u32 	%rd12, %r5, 8;
	add.s64 	%rd13, %rd8, %rd12;
	ld.global.f64 	%fd2, [%rd13];
	ld.global.f64 	%fd3, [%rd11+345608];
	ld.global.f64 	%fd4, [%rd13+8];
	mul.f64 	%fd5, %fd3, %fd4;
	fma.rn.f64 	%fd6, %fd1, %fd2, %fd5;
	ld.global.f64 	%fd7, [%rd11+345616];
	ld.global.f64 	%fd8, [%rd13+16];
	fma.rn.f64 	%fd9, %fd7, %fd8, %fd6;
	add.f64 	%fd10, %fd9, 0d0000000000000000;
	ld.global.f64 	%fd11, [%rd11+347400];
	ld.global.f64 	%fd12, [%rd13+24];
	ld.global.f64 	%fd13, [%rd11+347408];
	ld.global.f64 	%fd14, [%rd13+32];
	mul.f64 	%fd15, %fd13, %fd14;
	fma.rn.f64 	%fd16, %fd11, %fd12, %fd15;
	ld.global.f64 	%fd17, [%rd11+347416];
	ld.global.f64 	%fd18, [%rd13+40];
	fma.rn.f64 	%fd19, %fd17, %fd18, %fd16;
	add.f64 	%fd20, %fd10, %fd19;
	ld.global.f64 	%fd21, [%rd11+349200];
	ld.global.f64 	%fd22, [%rd13+48];
	ld.global.f64 	%fd23, [%rd11+349208];
	ld.global.f64 	%fd24, [%rd13+56];
	mul.f64 	%fd25, %fd23, %fd24;
	fma.rn.f64 	%fd26, %fd21, %fd22, %fd25;
	ld.global.f64 	%fd27, [%rd11+349216];
	ld.global.f64 	%fd28, [%rd13+64];
	fma.rn.f64 	%fd29, %fd27, %fd28, %fd26;
	add.f64 	%fd30, %fd20, %fd29;
	ld.global.f64 	%fd31, [%rd11+750600];
	ld.global.f64 	%fd32, [%rd13+72];
	ld.global.f64 	%fd33, [%rd11+750608];
	ld.global.f64 	%fd34, [%rd13+80];
	mul.f64 	%fd35, %fd33, %fd34;
	fma.rn.f64 	%fd36, %fd31, %fd32, %fd35;
	ld.global.f64 	%fd37, [%rd11+750616];
	ld.global.f64 	%fd38, [%rd13+88];
	fma.rn.f64 	%fd39, %fd37, %fd38, %fd36;
	add.f64 	%fd40, %fd30, %fd39;
	ld.global.f64 	%fd41, [%rd11+752400];
	ld.global.f64 	%fd42, [%rd13+96];
	ld.global.f64 	%fd43, [%rd11+752408];
	ld.global.f64 	%fd44, [%rd13+104];
	mul.f64 	%fd45, %fd43, %fd44;
	fma.rn.f64 	%fd46, %fd41, %fd42, %fd45;
	ld.global.f64 	%fd47, [%rd11+752416];
	ld.global.f64 	%fd48, [%rd13+112];
	fma.rn.f64 	%fd49, %fd47, %fd48, %fd46;
	add.f64 	%fd50, %fd40, %fd49;
	ld.global.f64 	%fd51, [%rd11+754200];
	ld.global.f64 	%fd52, [%rd13+120];
	ld.global.f64 	%fd53, [%rd11+754208];
	ld.global.f64 	%fd54, [%rd13+128];
	mul.f64 	%fd55, %fd53, %fd54;
	fma.rn.f64 	%fd56, %fd51, %fd52, %fd55;
	ld.global.f64 	%fd57, [%rd11+754216];
	ld.global.f64 	%fd58, [%rd13+136];
	fma.rn.f64 	%fd59, %fd57, %fd58, %fd56;
	add.f64 	%fd60, %fd50, %fd59;
	ld.global.f64 	%fd61, [%rd11+1155600];
	ld.global.f64 	%fd62, [%rd13+144];
	ld.global.f64 	%fd63, [%rd11+1155608];
	ld.global.f64 	%fd64, [%rd13+152];
	mul.f64 	%fd65, %fd63, %fd64;
	fma.rn.f64 	%fd66, %fd61, %fd62, %fd65;
	ld.global.f64 	%fd67, [%rd11+1155616];
	ld.global.f64 	%fd68, [%rd13+160];
	fma.rn.f64 	%fd69, %fd67, %fd68, %fd66;
	add.f64 	%fd70, %fd60, %fd69;
	ld.global.f64 	%fd71, [%rd11+1157400];
	ld.global.f64 	%fd72, [%rd13+168];
	ld.global.f64 	%fd73, [%rd11+1157408];
	ld.global.f64 	%fd74, [%rd13+176];
	mul.f64 	%fd75, %fd73, %fd74;
	fma.rn.f64 	%fd76, %fd71, %fd72, %fd75;
	ld.global.f64 	%fd77, [%rd11+1157416];
	ld.global.f64 	%fd78, [%rd13+184];
	fma.rn.f64 	%fd79, %fd77, %fd78, %fd76;
	add.f64 	%fd80, %fd70, %fd79;
	ld.global.f64 	%fd81, [%rd11+1159200];
	ld.global.f64 	%fd82, [%rd13+192];
	ld.global.f64 	%fd83, [%rd11+1159208];
	ld.global.f64 	%fd84, [%rd13+200];
	mul.f64 	%fd85, %fd83, %fd84;
	fma.rn.f64 	%fd86, %fd81, %fd82, %fd85;
	ld.global.f64 	%fd87, [%rd11+1159216];
	ld.global.f64 	%fd88, [%rd13+208];
	fma.rn.f64 	%fd89, %fd87, %fd88, %fd86;
	add.f64 	%fd90, %fd80, %fd89;
	shl.b32 	%r10, %r2, 4;
	cvta.to.global.u64 	%rd14, %rd4;
	cvta.to.global.u64 	%rd15, %rd5;
	cvta.to.global.u64 	%rd16, %rd6;
	cvta.to.global.u64 	%rd17, %rd7;
	cvta.to.global.u64 	%rd18, %rd3;
	mul.wide.u32 	%rd19, %r1, 8;
	add.s64 	%rd20, %rd14, %rd19;
	ld.global.f64 	%fd91, [%rd20];
	sub.f64 	%fd92, %fd90, %fd91;
	add.s64 	%rd21, %rd15, %rd19;
	ld.global.f64 	%fd93, [%rd21];
	div.rn.f64 	%fd94, %fd92, %fd93;
	add.s64 	%rd22, %rd16, %rd19;
	ld.global.f64 	%fd95, [%rd22];
	add.s64 	%rd23, %rd17, %rd19;
	ld.global.f64 	%fd96, [%rd23];
	fma.rn.f64 	%fd97, %fd94, %fd95, %fd96;
	setp.lt.f64 	%p1, %fd97, 0d0000000000000000;
	selp.f64 	%fd98, 0d0000000000000000, %fd97, %p1;
	setp.gt.f64 	%p2, %fd98, 0d4018000000000000;
	selp.f64 	%fd99, 0d4018000000000000, %fd98, %p2;
	mad.lo.s32 	%r11, %r1, 12996, %r4;
	add.s32 	%r12, %r11, %r10;
	mad.lo.s32 	%r13, %r3, 114, %r12;
	add.s32 	%r14, %r13, 11059;
	mul.wide.s32 	%rd24, %r14, 8;
	add.s64 	%rd25, %rd18, %rd24;
	st.global.f64 	[%rd25], %fd99;
	ret;

}
	// .globl	_Z24executeSecondLayer_partAPdS_S_S_S_S_S_
.visible .entry _Z24executeSecondLayer_partAPdS_S_S_S_S_S_(
	.param .u64 .ptr .align 1 _Z24executeSecondLayer_partAPdS_S_S_S_S_S__param_0,
	.param .u64 .ptr .align 1 _Z24executeSecondLayer_partAPdS_S_S_S_S_S__param_1,
	.param .u64 .ptr .align 1 _Z24executeSecondLayer_partAPdS_S_S_S_S_S__param_2,
	.param .u64 .ptr .align 1 _Z24executeSecondLayer_partAPdS_S_S_S_S_S__param_3,
	.param .u64 .ptr .align 1 _Z24executeSecondLayer_partAPdS_S_S_S_S_S__param_4,
	.param .u64 .ptr .align 1 _Z24executeSecondLayer_partAPdS_S_S_S_S_S__param_5,
	.param .u64 .ptr .align 1 _Z24executeSecondLayer_partAPdS_S_S_S_S_S__param_6
)
{
	.reg .pred 	%p<3>;
	.reg .b32 	%r<16>;
	.reg .b64 	%rd<26>;
	.reg .b64 	%fd<40>;

	ld.param.u64 	%rd1, [_Z24executeSecondLayer_partAPdS_S_S_S_S_S__param_0];
	ld.param.u64 	%rd2, [_Z24executeSecondLayer_partAPdS_S_S_S_S_S__param_1];
	ld.param.u64 	%rd3, [_Z24executeSecondLayer_partAPdS_S_S_S_S_S__param_2];
	ld.param.u64 	%rd4, [_Z24executeSecondLayer_partAPdS_S_S_S_S_S__param_3];
	ld.param.u64 	%rd5, [_Z24executeSecondLayer_partAPdS_S_S_S_S_S__param_4];
	ld.param.u64 	%rd6, [_Z24executeSecondLayer_partAPdS_S_S_S_S_S__param_5];
	ld.param.u64 	%rd7, [_Z24executeSecondLayer_partAPdS_S_S_S_S_S__param_6];
	mov.u32 	%r1, %ctaid.x;
	mov.u32 	%r2, %ctaid.y;
	mov.u32 	%r3, %ctaid.z;
	shl.b32 	%r4, %r3, 5;
	mov.u32 	%r5, %tid.x;
	mov.u32 	%r6, %tid.y;
	mad.lo.s32 	%r7, %r2, 3584, %r6;
	mad.lo.s32 	%r8, %r1, 12544, %r7;
	add.s32 	%r9, %r8, %r4;
	mad.lo.s32 	%r10, %r5, 112, %r9;
	add.s32 	%r11, %r4, %r6;
	mad.lo.s32 	%r12, %r2, 3648, %r11;
	mad.lo.s32 	%r13, %r1, 12996, %r12;
	mul.lo.s32 	%r14, %r1, 9;
	cvta.to.global.u64 	%rd8, %rd1;
	cvta.to.global.u64 	%rd9, %rd2;
	mad.lo.s32 	%r15, %r5, 114, %r13;
	mul.wide.u32 	%rd10, %r15, 8;
	add.s64 	%rd11, %rd8, %rd10;
	ld.global.f64 	%fd1, [%rd11];
	mul.wide.u32 	%rd12, %r14, 8;
	add.s64 	%rd13, %rd9, %rd12;
	ld.global.f64 	%fd2, [%rd13];
	ld.global.f64 	%fd3, [%rd11+8];
	ld.global.f64 	%fd4, [%rd13+8];
	mul.f64 	%fd5, %fd3, %fd4;
	fma.rn.f64 	%fd6, %fd1, %fd2, %fd5;
	ld.global.f64 	%fd7, [%rd11+16];
	ld.global.f64 	%fd8, [%rd13+16];
	fma.rn.f64 	%fd9, %fd7, %fd8, %fd6;
	add.f64 	%fd10, %fd9, 0d0000000000000000;
	ld.global.f64 	%fd11, [%rd11+912];
	ld.global.f64 	%fd12, [%rd13+24];
	ld.global.f64 	%fd13, [%rd11+920];
	ld.global.f64 	%fd14, [%rd13+32];
	mul.f64 	%fd15, %fd13, %fd14;
	fma.rn.f64 	%fd16, %fd11, %fd12, %fd15;
	ld.global.f64 	%fd17, [%rd11+928];
	ld.global.f64 	%fd18, [%rd13+40];
	fma.rn.f64 	%fd19, %fd17, %fd18, %fd16;
	add.f64 	%fd20, %fd10, %fd19;
	ld.global.f64 	%fd21, [%rd11+1824];
	ld.global.f64 	%fd22, [%rd13+48];
	ld.global.f64 	%fd23, [%rd11+1832];
	ld.global.f64 	%fd24, [%rd13+56];
	mul.f64 	%fd25, %fd23, %fd24;
	fma.rn.f64 	%fd26, %fd21, %fd22, %fd25;
	ld.global.f64 	%fd27, [%rd11+1840];
	ld.global.f64 	%fd28, [%rd13+64];
	fma.rn.f64 	%fd29, %fd27, %fd28, %fd26;
	add.f64 	%fd30, %fd20, %fd29;
	cvta.to.global.u64 	%rd14, %rd4;
	cvta.to.global.u64 	%rd15, %rd5;
	cvta.to.global.u64 	%rd16, %rd6;
	cvta.to.global.u64 	%rd17, %rd7;
	cvta.to.global.u64 	%rd18, %rd3;
	mul.wide.u32 	%rd19, %r1, 8;
	add.s64 	%rd20, %rd14, %rd19;
	ld.global.f64 	%fd31, [%rd20];
	sub.f64 	%fd32, %fd30, %fd31;
	add.s64 	%rd21, %rd15, %rd19;
	ld.global.f64 	%fd33, [%rd21];
	div.rn.f64 	%fd34, %fd32, %fd33;
	add.s64 	%rd22, %rd16, %rd19;
	ld.global.f64 	%fd35, [%rd22];
	add.s64 	%rd23, %rd17, %rd19;
	ld.global.f64 	%fd36, [%rd23];
	fma.rn.f64 	%fd37, %fd34, %fd35, %fd36;
	setp.lt.f64 	%p1, %fd37, 0d0000000000000000;
	selp.f64 	%fd38, 0d0000000000000000, %fd37, %p1;
	setp.gt.f64 	%p2, %fd38, 0d4018000000000000;
	selp.f64 	%fd39, 0d4018000000000000, %fd38, %p2;
	mul.wide.s32 	%rd24, %r10, 8;
	add.s64 	%rd25, %rd18, %rd24;
	st.global.f64 	[%rd25], %fd39;
	ret;

}
	// .globl	_Z24executeSecondLayer_partBPdS_S_S_S_S_S_
.visible .entry _Z24executeSecondLayer_partBPdS_S_S_S_S_S_(
	.param .u64 .ptr .align 1 _Z24executeSecondLayer_partBPdS_S_S_S_S_S__param_0,
	.param .u64 .ptr .align 1 _Z24executeSecondLayer_partBPdS_S_S_S_S_S__param_1,
	.param .u64 .ptr .align 1 _Z24executeSecondLayer_partBPdS_S_S_S_S_S__param_2,
	.param .u64 .ptr .align 1 _Z24executeSecondLayer_partBPdS_S_S_S_S_S__param_3,
	.param .u64 .ptr .align 1 _Z24executeSecondLayer_partBPdS_S_S_S_S_S__param_4,
	.param .u64 .ptr .align 1 _Z24executeSecondLayer_partBPdS_S_S_S_S_S__param_5,
	.param .u64 .ptr .align 1 _Z24executeSecondLayer_partBPdS_S_S_S_S_S__param_6
)
{
	.reg .pred 	%p<3>;
	.reg .b32 	%r<13>;
	.reg .b64 	%rd<29>;
	.reg .b64 	%fd<40>;

	ld.param.u64 	%rd1, [_Z24executeSecondLayer_partBPdS_S_S_S_S_S__param_0];
	ld.param.u64 	%rd2, [_Z24executeSecondLayer_partBPdS_S_S_S_S_S__param_1];
	ld.param.u64 	%rd3, [_Z24executeSecondLayer_partBPdS_S_S_S_S_S__param_2];
	ld.param.u64 	%rd4, [_Z24executeSecondLayer_partBPdS_S_S_S_S_S__param_3];
	ld.param.u64 	%rd5, [_Z24executeSecondLayer_partBPdS_S_S_S_S_S__param_4];
	ld.param.u64 	%rd6, [_Z24executeSecondLayer_partBPdS_S_S_S_S_S__param_5];
	ld.param.u64 	%rd7, [_Z24executeSecondLayer_partBPdS_S_S_S_S_S__param_6];
	mov.u32 	%r1, %ctaid.x;
	mov.u32 	%r2, %ctaid.y;
	mov.u32 	%r3, %tid.x;
	mov.u32 	%r4, %tid.y;
	mad.lo.s32 	%r5, %r2, 1792, %r4;
	mad.lo.s32 	%r6, %r1, 12544, %r5;
	mad.lo.s32 	%r7, %r3, 112, %r6;
	add.s32 	%r8, %r7, 96;
	mul.lo.s32 	%r9, %r1, 9;
	cvta.to.global.u64 	%rd8, %rd1;
	cvta.to.global.u64 	%rd9, %rd2;
	mul.lo.s32 	%r10, %r3, 114;
	cvt.u64.u32 	%rd10, %r10;
	mad.lo.s32 	%r11, %r2, 1824, %r4;
	mad.lo.s32 	%r12, %r1, 12996, %r11;
	cvt.u64.u32 	%rd11, %r12;
	add.s64 	%rd12, %rd11, %rd10;
	shl.b64 	%rd13, %rd12, 3;
	add.s64 	%rd14, %rd8, %rd13;
	ld.global.f64 	%fd1, [%rd14+768];
	mul.wide.u32 	%rd15, %r9, 8;
	add.s64 	%rd16, %rd9, %rd15;
	ld.global.f64 	%fd2, [%rd16];
	ld.global.f64 	%fd3, [%rd14+776];
	ld.global.f64 	%fd4, [%rd16+8];
	mul.f64 	%fd5, %fd3, %fd4;
	fma.rn.f64 	%fd6, %fd1, %fd2, %fd5;
	ld.global.f64 	%fd7, [%rd14+784];
	ld.global.f64 	%fd8, [%rd16+16];
	fma.rn.f64 	%fd9, %fd7, %fd8, %fd6;
	add.f64 	%fd10, %fd9, 0d0000000000000000;
	ld.global.f64 	%fd11, [%rd14+1680];
	ld.global.f64 	%fd12, [%rd16+24];
	ld.global.f64 	%fd13, [%rd14+1688];
	ld.global.f64 	%fd14, [%rd16+32];
	mul.f64 	%fd15, %fd13, %fd14;
	fma.rn.f64 	%fd16, %fd11, %fd12, %fd15;
	ld.global.f64 	%fd17, [%rd14+1696];
	ld.global.f64 	%fd18, [%rd16+40];
	fma.rn.f64 	%fd19, %fd17, %fd18, %fd16;
	add.f64 	%fd20, %fd10, %fd19;
	ld.global.f64 	%fd21, [%rd14+2592];
	ld.global.f64 	%fd22, [%rd16+48];
	ld.global.f64 	%fd23, [%rd14+2600];
	ld.global.f64 	%fd24, [%rd16+56];
	mul.f64 	%fd25, %fd23, %fd24;
	fma.rn.f64 	%fd26, %fd21, %fd22, %fd25;
	ld.global.f64 	%fd27, [%rd14+2608];
	ld.global.f64 	%fd28, [%rd16+64];
	fma.rn.f64 	%fd29, %fd27, %fd28, %fd26;
	add.f64 	%fd30, %fd20, %fd29;
	cvta.to.global.u64 	%rd17, %rd4;
	cvta.to.global.u64 	%rd18, %rd5;
	cvta.to.global.u64 	%rd19, %rd6;
	cvta.to.global.u64 	%rd20, %rd7;
	cvta.to.global.u64 	%rd21, %rd3;
	mul.wide.u32 	%rd22, %r1, 8;
	add.s64 	%rd23, %rd17, %rd22;
	ld.global.f64 	%fd31, [%rd23];
	sub.f64 	%fd32, %fd30, %fd31;
	add.s64 	%rd24, %rd18, %rd22;
	ld.global.f64 	%fd33, [%rd24];
	div.rn.f64 	%fd34, %fd32, %fd33;
	add.s64 	%rd25, %rd19, %rd22;
	ld.global.f64 	%fd35, [%rd25];
	add.s64 	%rd26, %rd20, %rd22;
	ld.global.f64 	%fd36, [%rd26];
	fma.rn.f64 	%fd37, %fd34, %fd35, %fd36;
	setp.lt.f64 	%p1, %fd37, 0d0000000000000000;
	selp.f64 	%fd38, 0d0000000000000000, %fd37, %p1;
	setp.gt.f64 	%p2, %fd38, 0d4018000000000000;
	selp.f64 	%fd39, 0d4018000000000000, %fd38, %p2;
	mul.wide.s32 	%rd27, %r8, 8;
	add.s64 	%rd28, %rd21, %rd27;
	st.global.f64 	[%rd28], %fd39;
	ret;

}
	// .globl	_Z24executeSecondLayer_partCPdS_S_S_S_S_S_
.visible .entry _Z24executeSecondLayer_partCPdS_S_S_S_S_S_(
	.param .u64 .ptr .align 1 _Z24executeSecondLayer_partCPdS_S_S_S_S_S__param_0,
	.param .u64 .ptr .align 1 _Z24executeSecondLayer_partCPdS_S_S_S_S_S__param_1,
	.param .u64 .ptr .align 1 _Z24executeSecondLayer_partCPdS_S_S_S_S_S__param_2,
	.param .u64 .ptr .align 1 _Z24executeSecondLayer_partCPdS_S_S_S_S_S__param_3,
	.param .u64 .ptr .align 1 _Z24executeSecondLayer_partCPdS_S_S_S_S_S__param_4,
	.param .u64 .ptr .align 1 _Z24executeSecondLayer_partCPdS_S_S_S_S_S__param_5,
	.param .u64 .ptr .align 1 _Z24executeSecondLayer_partCPdS_S_S_S_S_S__param_6
)
{
	.reg .pred 	%p<3>;
	.reg .b32 	%r<13>;
	.reg .b64 	%rd<29>;
	.reg .b64 	%fd<40>;

	ld.param.u64 	%rd1, [_Z24executeSecondLayer_partCPdS_S_S_S_S_S__param_0];
	ld.param.u64 	%rd2, [_Z24executeSecondLayer_partCPdS_S_S_S_S_S__param_1];
	ld.param.u64 	%rd3, [_Z24executeSecondLayer_partCPdS_S_S_S_S_S__param_2];
	ld.param.u64 	%rd4, [_Z24executeSecondLayer_partCPdS_S_S_S_S_S__param_3];
	ld.param.u64 	%rd5, [_Z24executeSecondLayer_partCPdS_S_S_S_S_S__param_4];
	ld.param.u64 	%rd6, [_Z24executeSecondLayer_partCPdS_S_S_S_S_S__param_5];
	ld.param.u64 	%rd7, [_Z24executeSecondLayer_partCPdS_S_S_S_S_S__param_6];
	mov.u32 	%r1, %ctaid.x;
	mov.u32 	%r2, %ctaid.y;
	shl.b32 	%r3, %r2, 4;
	mov.u32 	%r4, %tid.x;
	mov.u32 	%r5, %tid.y;
	add.s32 	%r6, %r5, %r3;
	mad.lo.s32 	%r7, %r1, 12544, %r6;
	mad.lo.s32 	%r8, %r4, 112, %r7;
	add.s32 	%r9, %r8, 10752;
	mul.lo.s32 	%r10, %r1, 9;
	cvta.to.global.u64 	%rd8, %rd1;
	cvta.to.global.u64 	%rd9, %rd2;
	mul.lo.s32 	%r11, %r4, 114;
	cvt.u64.u32 	%rd10, %r11;
	mad.lo.s32 	%r12, %r1, 12996, %r6;
	cvt.u64.u32 	%rd11, %r12;
	add.s64 	%rd12, %rd11, %rd10;
	shl.b64 	%rd13, %rd12, 3;
	add.s64 	%rd14, %rd8, %rd13;
	ld.global.f64 	%fd1, [%rd14+87552];
	mul.wide.u32 	%rd15, %r10, 8;
	add.s64 	%rd16, %rd9, %rd15;
	ld.global.f64 	%fd2, [%rd16];
	ld.global.f64 	%fd3, [%rd14+87560];
	ld.global.f64 	%fd4, [%rd16+8];
	mul.f64 	%fd5, %fd3, %fd4;
	fma.rn.f64 	%fd6, %fd1, %fd2, %fd5;
	ld.global.f64 	%fd7, [%rd14+87568];
	ld.global.f64 	%fd8, [%rd16+16];
	fma.rn.f64 	%fd9, %fd7, %fd8, %fd6;
	add.f64 	%fd10, %fd9, 0d0000000000000000;
	ld.global.f64 	%fd11, [%rd14+88464];
	ld.global.f64 	%fd12, [%rd16+24];
	ld.global.f64 	%fd13, [%rd14+88472];
	ld.global.f64 	%fd14, [%rd16+32];
	mul.f64 	%fd15, %fd13, %fd14;
	fma.rn.f64 	%fd16, %fd11, %fd12, %fd15;
	ld.global.f64 	%fd17, [%rd14+88480];
	ld.global.f64 	%fd18, [%rd16+40];
	fma.rn.f64 	%fd19, %fd17, %fd18, %fd16;
	add.f64 	%fd20, %fd10, %fd19;
	ld.global.f64 	%fd21, [%rd14+89376];
	ld.global.f64 	%fd22, [%rd16+48];
	ld.global.f64 	%fd23, [%rd14+89384];
	ld.global.f64 	%fd24, [%rd16+56];
	mul.f64 	%fd25, %fd23, %fd24;
	fma.rn.f64 	%fd26, %fd21, %fd22, %fd25;
	ld.global.f64 	%fd27, [%rd14+89392];
	ld.global.f64 	%fd28, [%rd16+64];
	fma.rn.f64 	%fd29, %fd27, %fd28, %fd26;
	add.f64 	%fd30, %fd20, %fd29;
	cvta.to.global.u64 	%rd17, %rd4;
	cvta.to.global.u64 	%rd18, %rd5;
	cvta.to.global.u64 	%rd19, %rd6;
	cvta.to.global.u64 	%rd20, %rd7;
	cvta.to.global.u64 	%rd21, %rd3;
	mul.wide.u32 	%rd22, %r1, 8;
	add.s64 	%rd23, %rd17, %rd22;
	ld.global.f64 	%fd31, [%rd23];
	sub.f64 	%fd32, %fd30, %fd31;
	add.s64 	%rd24, %rd18, %rd22;
	ld.global.f64 	%fd33, [%rd24];
	div.rn.f64 	%fd34, %fd32, %fd33;
	add.s64 	%rd25, %rd19, %rd22;
	ld.global.f64 	%fd35, [%rd25];
	add.s64 	%rd26, %rd20, %rd22;
	ld.global.f64 	%fd36, [%rd26];
	fma.rn.f64 	%fd37, %fd34, %fd35, %fd36;
	setp.lt.f64 	%p1, %fd37, 0d0000000000000000;
	selp.f64 	%fd38, 0d0000000000000000, %fd37, %p1;
	setp.gt.f64 	%p2, %fd38, 0d4018000000000000;
	selp.f64 	%fd39, 0d4018000000000000, %fd38, %p2;
	mul.wide.s32 	%rd27, %r9, 8;
	add.s64 	%rd28, %rd21, %rd27;
	st.global.f64 	[%rd28], %fd39;
	ret;

}
	// .globl	_Z23executeThirdLayer_partAPdS_S_S_S_S_S_
.visible .entry _Z23executeThirdLayer_partAPdS_S_S_S_S_S_(
	.param .u64 .ptr .align 1 _Z23executeThirdLayer_partAPdS_S_S_S_S_S__param_0,
	.param .u64 .ptr .align 1 _Z23executeThirdLayer_partAPdS_S_S_S_S_S__param_1,
	.param .u64 .ptr .align 1 _Z23executeThirdLayer_partAPdS_S_S_S_S_S__param_2,
	.param .u64 .ptr .align 1 _Z23executeThirdLayer_partAPdS_S_S_S_S_S__param_3,
	.param .u64 .ptr .align 1 _Z23executeThirdLayer_partAPdS_S_S_S_S_S__param_4,
	.param .u64 .ptr .align 1 _Z23executeThirdLayer_partAPdS_S_S_S_S_S__param_5,
	.param .u64 .ptr .align 1 _Z23executeThirdLayer_partAPdS_S_S_S_S_S__param_6
)
{
	.reg .pred 	%p<3>;
	.reg .b32 	%r<15>;
	.reg .b64 	%rd<26>;
	.reg .b64 	%fd<106>;

	ld.param.u64 	%rd1, [_Z23executeThirdLayer_partAPdS_S_S_S_S_S__param_0];
	ld.param.u64 	%rd2, [_Z23executeThirdLayer_partAPdS_S_S_S_S_S__param_1];
	ld.param.u64 	%rd3, [_Z23executeThirdLayer_partAPdS_S_S_S_S_S__param_2];
	ld.param.u64 	%rd4, [_Z23executeThirdLayer_partAPdS_S_S_S_S_S__param_3];
	ld.param.u64 	%rd5, [_Z23executeThirdLayer_partAPdS_S_S_S_S_S__param_4];
	ld.param.u64 	%rd6, [_Z23executeThirdLayer_partAPdS_S_S_S_S_S__param_5];
	ld.param.u64 	%rd7, [_Z23executeThirdLayer_partAPdS_S_S_S_S_S__param_6];
	mov.u32 	%r1, %ctaid.x;
	mov.u32 	%r2, %ctaid.y;
	mov.u32 	%r3, %ctaid.z;
	shl.b32 	%r4, %r3, 5;
	mov.u32 	%r5, %tid.x;
	mov.u32 	%r6, %tid.y;
	mad.lo.s32 	%r7, %r2, 3616, %r6;
	mad.lo.s32 	%r8, %r1, 12769, %r7;
	add.s32 	%r9, %r8, %r4;
	mad.lo.s32 	%r10, %r5, 113, %r9;
	add.s32 	%r11, %r4, %r6;
	mad.lo.s32 	%r12, %r2, 3584, %r11;
	mad.lo.s32 	%r13, %r5, 112, %r12;
	shl.b32 	%r14, %r1, 5;
	cvta.to.global.u64 	%rd8, %rd1;
	cvta.to.global.u64 	%rd9, %rd2;
	mul.wide.u32 	%rd10, %r13, 8;
	add.s64 	%rd11, %rd8, %rd10;
	ld.global.f64 	%fd1, [%rd11];
	mul.wide.u32 	%rd12, %r14, 8;
	add.s64 	%rd13, %rd9, %rd12;
	ld.global.f64 	%fd2, [%rd13];
	fma.rn.f64 	%fd3, %fd1, %fd2, 0d0000000000000000;
	ld.global.f64 	%fd4, [%rd11+100352];
	ld.global.f64 	%fd5, [%rd13+8];
	fma.rn.f64 	%fd6, %fd4, %fd5, %fd3;
	ld.global.f64 	%fd7, [%rd11+200704];
	ld.global.f64 	%fd8, [%rd13+16];
	fma.rn.f64 	%fd9, %fd7, %fd8, %fd6;
	ld.global.f64 	%fd10, [%rd11+301056];
	ld.global.f64 	%fd11, [%rd13+24];
	fma.rn.f64 	%fd12, %fd10, %fd11, %fd9;
	ld.global.f64 	%fd13, [%rd11+401408];
	ld.global.f64 	%fd14, [%rd13+32];
	fma.rn.f64 	%fd15, %fd13, %fd14, %fd12;
	ld.global.f64 	%fd16, [%rd11+501760];
	ld.global.f64 	%fd17, [%rd13+40];
	fma.rn.f64 	%fd18, %fd16, %fd17, %fd15;
	ld.global.f64 	%fd19, [%rd11+602112];
	ld.global.f64 	%fd20, [%rd13+48];
	fma.rn.f64 	%fd21, %fd19, %fd20, %fd18;
	ld.global.f64 	%fd22, [%rd11+702464];
	ld.global.f64 	%fd23, [%rd13+56];
	fma.rn.f64 	%fd24, %fd22, %fd23, %fd21;
	ld.global.f64 	%fd25, [%rd11+802816];
	ld.global.f64 	%fd26, [%rd13+64];
	fma.rn.f64 	%fd27, %fd25, %fd26, %fd24;
	ld.global.f64 	%fd28, [%rd11+903168];
	ld.global.f64 	%fd29, [%rd13+72];
	fma.rn.f64 	%fd30, %fd28, %fd29, %fd27;
	ld.global.f64 	%fd31, [%rd11+1003520];
	ld.global.f64 	%fd32, [%rd13+80];
	fma.rn.f64 	%fd33, %fd31, %fd32, %fd30;
	ld.global.f64 	%fd34, [%rd11+1103872];
	ld.global.f64 	%fd35, [%rd13+88];
	fma.rn.f64 	%fd36, %fd34, %fd35, %fd33;
	ld.global.f64 	%fd37, [%rd11+1204224];
	ld.global.f64 	%fd38, [%rd13+96];
	fma.rn.f64 	%fd39, %fd37, %fd38, %fd36;
	ld.global.f64 	%fd40, [%rd11+1304576];
	ld.global.f64 	%fd41, [%rd13+104];
	fma.rn.f64 	%fd42, %fd40, %fd41, %fd39;
	ld.global.f64 	%fd43, [%rd11+1404928];
	ld.global.f64 	%fd44, [%rd13+112];
	fma.rn.f64 	%fd45, %fd43, %fd44, %fd42;
	ld.global.f64 	%fd46, [%rd11+1505280];
	ld.global.f64 	%fd47, [%rd13+120];
	fma.rn.f64 	%fd48, %fd46, %fd47, %fd45;
	ld.global.f64 	%fd49, [%rd11+1605632];
	ld.global.f64 	%fd50, [%rd13+128];
	fma.rn.f64 	%fd51, %fd49, %fd50, %fd48;
	ld.global.f64 	%fd52, [%rd11+1705984];
	ld.global.f64 	%fd53, [%rd13+136];
	fma.rn.f64 	%fd54, %fd52, %fd53, %fd51;
	ld.global.f64 	%fd55, [%rd11+1806336];
	ld.global.f64 	%fd56, [%rd13+144];
	fma.rn.f64 	%fd57, %fd55, %fd56, %fd54;
	ld.global.f64 	%fd58, [%rd11+1906688];
	ld.global.f64 	%fd59, [%rd13+152];
	fma.rn.f64 	%fd60, %fd58, %fd59, %fd57;
	ld.global.f64 	%fd61, [%rd11+2007040];
	ld.global.f64 	%fd62, [%rd13+160];
	fma.rn.f64 	%fd63, %fd61, %fd62, %fd60;
	ld.global.f64 	%fd64, [%rd11+2107392];
	ld.global.f64 	%fd65, [%rd13+168];
	fma.rn.f64 	%fd66, %fd64, %fd65, %fd63;
	ld.global.f64 	%fd67, [%rd11+2207744];
	ld.global.f64 	%fd68, [%rd13+176];
	fma.rn.f64 	%fd69, %fd67, %fd68, %fd66;
	ld.global.f64 	%fd70, [%rd11+2308096];
	ld.global.f64 	%fd71, [%rd13+184];
	fma.rn.f64 	%fd72, %fd70, %fd71, %fd69;
	ld.global.f64 	%fd73, [%rd11+2408448];
	ld.global.f64 	%fd74, [%rd13+192];
	fma.rn.f64 	%fd75, %fd73, %fd74, %fd72;
	ld.global.f64 	%fd76, [%rd11+2508800];
	ld.global.f64 	%fd77, [%rd13+200];
	fma.rn.f64 	%fd78, %fd76, %fd77, %fd75;
	ld.global.f64 	%fd79, [%rd11+2609152];
	ld.global.f64 	%fd80, [%rd13+208];
	fma.rn.f64 	%fd81, %fd79, %fd80, %fd78;
	ld.global.f64 	%fd82, [%rd11+2709504];
	ld.global.f64 	%fd83, [%rd13+216];
	fma.rn.f64 	%fd84, %fd82, %fd83, %fd81;
	ld.global.f64 	%fd85, [%rd11+2809856];
	ld.global.f64 	%fd86, [%rd13+224];
	fma.rn.f64 	%fd87, %fd85, %fd86, %fd84;
	ld.global.f64 	%fd88, [%rd11+2910208];
	ld.global.f64 	%fd89, [%rd13+232];
	fma.rn.f64 	%fd90, %fd88, %fd89, %fd87;
	ld.global.f64 	%fd91, [%rd11+3010560];
	ld.global.f64 	%fd92, [%rd13+240];
	fma.rn.f64 	%fd93, %fd91, %fd92, %fd90;
	ld.global.f64 	%fd94, [%rd11+3110912];
	ld.global.f64 	%fd95, [%rd13+248];
	fma.rn.f64 	%fd96, %fd94, %fd95, %fd93;
	cvta.to.global.u64 	%rd14, %rd4;
	cvta.to.global.u64 	%rd15, %rd5;
	cvta.to.global.u64 	%rd16, %rd6;
	cvta.to.global.u64 	%rd17, %rd7;
	cvta.to.global.u64 	%rd18, %rd3;
	mul.wide.u32 	%rd19, %r1, 8;
	add.s64 	%rd20, %rd14, %rd19;
	ld.global.f64 	%fd97, [%rd20];
	sub.f64 	%fd98, %fd96, %fd97;
	add.s64 	%rd21, %rd15, %rd19;
	ld.global.f64 	%fd99, [%rd21];
	div.rn.f64 	%fd100, %fd98, %fd99;
	add.s64 	%rd22, %rd16, %rd19;
	ld.global.f64 	%fd101, [%rd22];
	add.s64 	%rd23, %rd17, %rd19;
	ld.global.f64 	%fd102, [%rd23];
	fma.rn.f64 	%fd103, %fd100, %fd101, %fd102;
	setp.lt.f64 	%p1, %fd103, 0d0000000000000000;
	selp.f64 	%fd104, 0d0000000000000000, %fd103, %p1;
	setp.gt.f64 	%p2, %fd104, 0d4018000000000000;
	selp.f64 	%fd105, 0d4018000000000000, %fd104, %p2;
	mul.wide.s32 	%rd24, %r10, 8;
	add.s64 	%rd25, %rd18, %rd24;
	st.global.f64 	[%rd25], %fd105;
	ret;

}
	// .globl	_Z23executeThirdLayer_partBPdS_S_S_S_S_S_
.visible .entry _Z23executeThirdLayer_partBPdS_S_S_S_S_S_(
	.param .u64 .ptr .align 1 _Z23executeThirdLayer_partBPdS_S_S_S_S_S__param_0,
	.param .u64 .ptr .align 1 _Z23executeThirdLayer_partBPdS_S_S_S_S_S__param_1,
	.param .u64 .ptr .align 1 _Z23executeThirdLayer_partBPdS_S_S_S_S_S__param_2,
	.param .u64 .ptr .align 1 _Z23executeThirdLayer_partBPdS_S_S_S_S_S__param_3,
	.param .u64 .ptr .align 1 _Z23executeThirdLayer_partBPdS_S_S_S_S_S__param_4,
	.param .u64 .ptr .align 1 _Z23executeThirdLayer_partBPdS_S_S_S_S_S__param_5,
	.param .u64 .ptr .align 1 _Z23executeThirdLayer_partBPdS_S_S_S_S_S__param_6
)
{
	.reg .pred 	%p<3>;
	.reg .b32 	%r<12>;
	.reg .b64 	%rd<26>;
	.reg .b64 	%fd<106>;

	ld.param.u64 	%rd1, [_Z23executeThirdLayer_partBPdS_S_S_S_S_S__param_0];
	ld.param.u64 	%rd2, [_Z23executeThirdLayer_partBPdS_S_S_S_S_S__param_1];
	ld.param.u64 	%rd3, [_Z23executeThirdLayer_partBPdS_S_S_S_S_S__param_2];
	ld.param.u64 	%rd4, [_Z23executeThirdLayer_partBPdS_S_S_S_S_S__param_3];
	ld.param.u64 	%rd5, [_Z23executeThirdLayer_partBPdS_S_S_S_S_S__param_4];
	ld.param.u64 	%rd6, [_Z23executeThirdLayer_partBPdS_S_S_S_S_S__param_5];
	ld.param.u64 	%rd7, [_Z23executeThirdLayer_partBPdS_S_S_S_S_S__param_6];
	mov.u32 	%r1, %ctaid.x;
	mov.u32 	%r2, %ctaid.y;
	mov.u32 	%r3, %tid.x;
	mov.u32 	%r4, %tid.y;
	mad.lo.s32 	%r5, %r2, 1808, %r4;
	mad.lo.s32 	%r6, %r1, 12769, %r5;
	mad.lo.s32 	%r7, %r3, 113, %r6;
	add.s32 	%r8, %r7, 96;
	shl.b32 	%r9, %r1, 5;
	cvta.to.global.u64 	%rd8, %rd1;
	cvta.to.global.u64 	%rd9, %rd2;
	mad.lo.s32 	%r10, %r2, 1792, %r4;
	mad.lo.s32 	%r11, %r3, 112, %r10;
	mul.wide.u32 	%rd10, %r11, 8;
	add.s64 	%rd11, %rd8, %rd10;
	ld.global.f64 	%fd1, [%rd11+768];
	mul.wide.u32 	%rd12, %r9, 8;
	add.s64 	%rd13, %rd9, %rd12;
	ld.global.f64 	%fd2, [%rd13];
	fma.rn.f64 	%fd3, %fd1, %fd2, 0d0000000000000000;
	ld.global.f64 	%fd4, [%rd11+101120];
	ld.global.f64 	%fd5, [%rd13+8];
	fma.rn.f64 	%fd6, %fd4, %fd5, %fd3;
	ld.global.f64 	%fd7, [%rd11+201472];
	ld.global.f64 	%fd8, [%rd13+16];
	fma.rn.f64 	%fd9, %fd7, %fd8, %fd6;
	ld.global.f64 	%fd10, [%rd11+301824];
	ld.global.f64 	%fd11, [%rd13+24];
	fma.rn.f64 	%fd12, %fd10, %fd11, %fd9;
	ld.global.f64 	%fd13, [%rd11+402176];
	ld.global.f64 	%fd14, [%rd13+32];
	fma.rn.f64 	%fd15, %fd13, %fd14, %fd12;
	ld.global.f64 	%fd16, [%rd11+502528];
	ld.global.f64 	%fd17, [%rd13+40];
	fma.rn.f64 	%fd18, %fd16, %fd17, %fd15;
	ld.global.f64 	%fd19, [%rd11+602880];
	ld.global.f64 	%fd20, [%rd13+48];
	fma.rn.f64 	%fd21, %fd19, %fd20, %fd18;
	ld.global.f64 	%fd22, [%rd11+703232];
	ld.global.f64 	%fd23, [%rd13+56];
	fma.rn.f64 	%fd24, %fd22, %fd23, %fd21;
	ld.global.f64 	%fd25, [%rd11+803584];
	ld.global.f64 	%fd26, [%rd13+64];
	fma.rn.f64 	%fd27, %fd25, %fd26, %fd24;
	ld.global.f64 	%fd28, [%rd11+903936];
	ld.global.f64 	%fd29, [%rd13+72];
	fma.rn.f64 	%fd30, %fd28, %fd29, %fd27;
	ld.global.f64 	%fd31, [%rd11+1004288];
	ld.global.f64 	%fd32, [%rd13+80];
	fma.rn.f64 	%fd33, %fd31, %fd32, %fd30;
	ld.global.f64 	%fd34, [%rd11+1104640];
	ld.global.f64 	%fd35, [%rd13+88];
	fma.rn.f64 	%fd36, %fd34, %fd35, %fd33;
	ld.global.f64 	%fd37, [%rd11+1204992];
	ld.global.f64 	%fd38, [%rd13+96];
	fma.rn.f64 	%fd39, %fd37, %fd38, %fd36;
	ld.global.f64 	%fd40, [%rd11+1305344];
	ld.global.f64 	%fd41, [%rd13+104];
	fma.rn.f64 	%fd42, %fd40, %fd41, %fd39;
	ld.global.f64 	%fd43, [%rd11+1405696];
	ld.global.f64 	%fd44, [%rd13+112];
	fma.rn.f64 	%fd45, %fd43, %fd44, %fd42;
	ld.global.f64 	%fd46, [%rd11+1506048];
	ld.global.f64 	%fd47, [%rd13+120];
	fma.rn.f64 	%fd48, %fd46, %fd47, %fd45;
	ld.global.f64 	%fd49, [%rd11+1606400];
	ld.global.f64 	%fd50, [%rd13+128];
	fma.rn.f64 	%fd51, %fd49, %fd50, %fd48;
	ld.global.f64 	%fd52, [%rd11+1706752];
	ld.global.f64 	%fd53, [%rd13+136];
	fma.rn.f64 	%fd54, %fd52, %fd53, %fd51;
	ld.global.f64 	%fd55, [%rd11+1807104];
	ld.global.f64 	%fd56, [%rd13+144];
	fma.rn.f64 	%fd57, %fd55, %fd56, %fd54;
	ld.global.f64 	%fd58, [%rd11+1907456];
	ld.global.f64 	%fd59, [%rd13+152];
	fma.rn.f64 	%fd60, %fd58, %fd59, %fd57;
	ld.global.f64 	%fd61, [%rd11+2007808];
	ld.global.f64 	%fd62, [%rd13+160];
	fma.rn.f64 	%fd63, %fd61, %fd62, %fd60;
	ld.global.f64 	%fd64, [%rd11+2108160];
	ld.global.f64 	%fd65, [%rd13+168];
	fma.rn.f64 	%fd66, %fd64, %fd65, %fd63;
	ld.global.f64 	%fd67, [%rd11+2208512];
	ld.global.f64 	%fd68, [%rd13+176];
	fma.rn.f64 	%fd69, %fd67, %fd68, %fd66;
	ld.global.f64 	%fd70, [%rd11+2308864];
	ld.global.f64 	%fd71, [%rd13+184];
	fma.rn.f64 	%fd72, %fd70, %fd71, %fd69;
	ld.global.f64 	%fd73, [%rd11+2409216];
	ld.global.f64 	%fd74, [%rd13+192];
	fma.rn.f64 	%fd75, %fd73, %fd74, %fd72;
	ld.global.f64 	%fd76, [%rd11+2509568];
	ld.global.f64 	%fd77, [%rd13+200];
	fma.rn.f64 	%fd78, %fd76, %fd77, %fd75;
	ld.global.f64 	%fd79, [%rd11+2609920];
	ld.global.f64 	%fd80, [%rd13+208];
	fma.rn.f64 	%fd81, %fd79, %fd80, %fd78;
	ld.global.f64 	%fd82, [%rd11+2710272];
	ld.global.f64 	%fd83, [%rd13+216];
	fma.rn.f64 	%fd84, %fd82, %fd83, %fd81;
	ld.global.f64 	%fd85, [%rd11+2810624];
	ld.global.f64 	%fd86, [%rd13+224];
	fma.rn.f64 	%fd87, %fd85, %fd86, %fd84;
	ld.global.f64 	%fd88, [%rd11+2910976];
	ld.global.f64 	%fd89, [%rd13+232];
	fma.rn.f64 	%fd90, %fd88, %fd89, %fd87;
	ld.global.f64 	%fd91, [%rd11+3011328];
	ld.global.f64 	%fd92, [%rd13+240];
	fma.rn.f64 	%fd93, %fd91, %fd92, %fd90;
	ld.global.f64 	%fd94, [%rd11+3111680];
	ld.global.f64 	%fd95, [%rd13+248];
	fma.rn.f64 	%fd96, %fd94, %fd95, %fd93;
	cvta.to.global.u64 	%rd14, %rd4;
	cvta.to.global.u64 	%rd15, %rd5;
	cvta.to.global.u64 	%rd16, %rd6;
	cvta.to.global.u64 	%rd17, %rd7;
	cvta.to.global.u64 	%rd18, %rd3;
	mul.wide.u32 	%rd19, %r1, 8;
	add.s64 	%rd20, %rd14, %rd19;
	ld.global.f64 	%fd97, [%rd20];
	sub.f64 	%fd98, %fd96, %fd97;
	add.s64 	%rd21, %rd15, %rd19;
	ld.global.f64 	%fd99, [%rd21];
	div.rn.f64 	%fd100, %fd98, %fd99;
	add.s64 	%rd22, %rd16, %rd19;
	ld.global.f64 	%fd101, [%rd22];
	add.s64 	%rd23, %rd17, %rd19;
	ld.global.f64 	%fd102, [%rd23];
	fma.rn.f64 	%fd103, %fd100, %fd101, %fd102;
	setp.lt.f64 	%p1, %fd103, 0d0000000000000000;
	selp.f64 	%fd104, 0d0000000000000000, %fd103, %p1;
	setp.gt.f64 	%p2, %fd104, 0d4018000000000000;
	selp.f64 	%fd105, 0d4018000000000000, %fd104, %p2;
	mul.wide.s32 	%rd24, %r8, 8;
	add.s64 	%rd25, %rd18, %rd24;
	st.global.f64 	[%rd25], %fd105;
	ret;

}
	// .globl	_Z23executeThirdLayer_partCPdS_S_S_S_S_S_
.visible .entry _Z23executeThirdLayer_partCPdS_S_S_S_S_S_(
	.param .u64 .ptr .align 1 _Z23executeThirdLayer_partCPdS_S_S_S_S_S__param_0,
	.param .u64 .ptr .align 1 _Z23executeThirdLayer_partCPdS_S_S_S_S_S__param_1,
	.param .u64 .ptr .align 1 _Z23executeThirdLayer_partCPdS_S_S_S_S_S__param_2,
	.param .u64 .ptr .align 1 _Z23executeThirdLayer_partCPdS_S_S_S_S_S__param_3,
	.param .u64 .ptr .align 1 _Z23executeThirdLayer_partCPdS_S_S_S_S_S__param_4,
	.param .u64 .ptr .align 1 _Z23executeThirdLayer_partCPdS_S_S_S_S_S__param_5,
	.param .u64 .ptr .align 1 _Z23executeThirdLayer_partCPdS_S_S_S_S_S__param_6
)
{
	.reg .pred 	%p<3>;
	.reg .b32 	%r<12>;
	.reg .b64 	%rd<26>;
	.reg .b64 	%fd<106>;

	ld.param.u64 	%rd1, [_Z23executeThirdLayer_partCPdS_S_S_S_S_S__param_0];
	ld.param.u64 	%rd2, [_Z23executeThirdLayer_partCPdS_S_S_S_S_S__param_1];
	ld.param.u64 	%rd3, [_Z23executeThirdLayer_partCPdS_S_S_S_S_S__param_2];
	ld.param.u64 	%rd4, [_Z23executeThirdLayer_partCPdS_S_S_S_S_S__param_3];
	ld.param.u64 	%rd5, [_Z23executeThirdLayer_partCPdS_S_S_S_S_S__param_4];
	ld.param.u64 	%rd6, [_Z23executeThirdLayer_partCPdS_S_S_S_S_S__param_5];
	ld.param.u64 	%rd7, [_Z23executeThirdLayer_partCPdS_S_S_S_S_S__param_6];
	mov.u32 	%r1, %ctaid.x;
	mov.u32 	%r2, %ctaid.y;
	shl.b32 	%r3, %r2, 4;
	mov.u32 	%r4, %tid.x;
	mov.u32 	%r5, %tid.y;
	add.s32 	%r6, %r5, %r3;
	mad.lo.s32 	%r7, %r1, 12769, %r6;
	mad.lo.s32 	%r8, %r4, 113, %r7;
	add.s32 	%r9, %r8, 10848;
	shl.b32 	%r10, %r1, 5;
	cvta.to.global.u64 	%rd8, %rd1;
	cvta.to.global.u64 	%rd9, %rd2;
	mad.lo.s32 	%r11, %r4, 112, %r6;
	mul.wide.u32 	%rd10, %r11, 8;
	add.s64 	%rd11, %rd8, %rd10;
	ld.global.f64 	%fd1, [%rd11+86016];
	mul.wide.u32 	%rd12, %r10, 8;
	add.s64 	%rd13, %rd9, %rd12;
	ld.global.f64 	%fd2, [%rd13];
	fma.rn.f64 	%fd3, %fd1, %fd2, 0d0000000000000000;
	ld.global.f64 	%fd4, [%rd11+186368];
	ld.global.f64 	%fd5, [%rd13+8];
	fma.rn.f64 	%fd6, %fd4, %fd5, %fd3;
	ld.global.f64 	%fd7, [%rd11+286720];
	ld.global.f64 	%fd8, [%rd13+16];
	fma.rn.f64 	%fd9, %fd7, %fd8, %fd6;
	ld.global.f64 	%fd10, [%rd11+387072];
	ld.global.f64 	%fd11, [%rd13+24];
	fma.rn.f64 	%fd12, %fd10, %fd11, %fd9;
	ld.global.f64 	%fd13, [%rd11+487424];
	ld.global.f64 	%fd14, [%rd13+32];
	fma.rn.f64 	%fd15, %fd13, %fd14, %fd12;
	ld.global.f64 	%fd16, [%rd11+587776];
	ld.global.f64 	%fd17, [%rd13+40];
	fma.rn.f64 	%fd18, %fd16, %fd17, %fd15;
	ld.global.f64 	%fd19, [%rd11+688128];
	ld.global.f64 	%fd20, [%rd13+48];
	fma.rn.f64 	%fd21, %fd19, %fd20, %fd18;
	ld.global.f64 	%fd22, [%rd11+788480];
	ld.global.f64 	%fd23, [%rd13+56];
	fma.rn.f64 	%fd24, %fd22, %fd23, %fd21;
	ld.global.f64 	%fd25, [%rd11+888832];
	ld.global.f64 	%fd26, [%rd13+64];
	fma.rn.f64 	%fd27, %fd25, %fd26, %fd24;
	ld.global.f64 	%fd28, [%rd11+989184];
	ld.global.f64 	%fd29, [%rd13+72];
	fma.rn.f64 	%fd30, %fd28, %fd29, %fd27;
	ld.global.f64 	%fd31, [%rd11+1089536];
	ld.global.f64 	%fd32, [%rd13+80];
	fma.rn.f64 	%fd33, %fd31, %fd32, %fd30;
	ld.global.f64 	%fd34, [%rd11+1189888];
	ld.global.f64 	%fd35, [%rd13+88];
	fma.rn.f64 	%fd36, %fd34, %fd35, %fd33;
	ld.global.f64 	%fd37, [%rd11+1290240];
	ld.global.f64 	%fd38, [%rd13+96];
	fma.rn.f64 	%fd39, %fd37, %fd38, %fd36;
	ld.global.f64 	%fd40, [%rd11+1390592];
	ld.global.f64 	%fd41, [%rd13+104];
	fma.rn.f64 	%fd42, %fd40, %fd41, %fd39;
	ld.global.f64 	%fd43, [%rd11+1490944];
	ld.global.f64 	%fd44, [%rd13+112];
	fma.rn.f64 	%fd45, %fd43, %fd44, %fd42;
	ld.global.f64 	%fd46, [%rd11+1591296];
	ld.global.f64 	%fd47, [%rd13+120];
	fma.rn.f64 	%fd48, %fd46, %fd47, %fd45;
	ld.global.f64 	%fd49, [%rd11+1691648];
	ld.global.f64 	%fd50, [%rd13+128];
	fma.rn.f64 	%fd51, %fd49, %fd50, %fd48;
	ld.global.f64 	%fd52, [%rd11+1792000];
	ld.global.f64 	%fd53, [%rd13+136];
	fma.rn.f64 	%fd54, %fd52, %fd53, %fd51;
	ld.global.f64 	%fd55, [%rd11+1892352];
	ld.global.f64 	%fd56, [%rd13+144];
	fma.rn.f64 	%fd57, %fd55, %fd56, %fd54;
	ld.global.f64 	%fd58, [%rd11+1992704];
	ld.global.f64 	%fd59, [%rd13+152];
	fma.rn.f64 	%fd60, %fd58, %fd59, %fd57;
	ld.global.f64 	%fd61, [%rd11+2093056];
	ld.global.f64 	%fd62, [%rd13+160];
	fma.rn.f64 	%fd63, %fd61, %fd62, %fd60;
	ld.global.f64 	%fd64, [%rd11+2193408];
	ld.global.f64 	%fd65, [%rd13+168];
	fma.rn.f64 	%fd66, %fd64, %fd65, %fd63;
	ld.global.f64 	%fd67, [%rd11+2293760];
	ld.global.f64 	%fd68, [%rd13+176];
	fma.rn.f64 	%fd69, %fd67, %fd68, %fd66;
	ld.global.f64 	%fd70, [%rd11+2394112];
	ld.global.f64 	%fd71, [%rd13+184];
	fma.rn.f64 	%fd72, %fd70, %fd71, %fd69;
	ld.global.f64 	%fd73, [%rd11+2494464];
	ld.global.f64 	%fd74, [%rd13+192];
	fma.rn.f64 	%fd75, %fd73, %fd74, %fd72;
	ld.global.f64 	%fd76, [%rd11+2594816];
	ld.global.f64 	%fd77, [%rd13+200];
	fma.rn.f64 	%fd78, %fd76, %fd77, %fd75;
	ld.global.f64 	%fd79, [%rd11+2695168];
	ld.global.f64 	%fd80, [%rd13+208];
	fma.rn.f64 	%fd81, %fd79, %fd80, %fd78;
	ld.global.f64 	%fd82, [%rd11+2795520];
	ld.global.f64 	%fd83, [%rd13+216];
	fma.rn.f64 	%fd84, %fd82, %fd83, %fd81;
	ld.global.f64 	%fd85, [%rd11+2895872];
	ld.global.f64 	%fd86, [%rd13+224];
	fma.rn.f64 	%fd87, %fd85, %fd86, %fd84;
	ld.global.f64 	%fd88, [%rd11+2996224];
	ld.global.f64 	%fd89, [%rd13+232];
	fma.rn.f64 	%fd90, %fd88, %fd89, %fd87;
	ld.global.f64 	%fd91, [%rd11+3096576];
	ld.global.f64 	%fd92, [%rd13+240];
	fma.rn.f64 	%fd93, %fd91, %fd92, %fd90;
	ld.global.f64 	%fd94, [%rd11+3196928];
	ld.global.f64 	%fd95, [%rd13+248];
	fma.rn.f64 	%fd96, %fd94, %fd95, %fd93;
	cvta.to.global.u64 	%rd14, %rd4;
	cvta.to.global.u64 	%rd15, %rd5;
	cvta.to.global.u64 	%rd16, %rd6;
	cvta.to.global.u64 	%rd17, %rd7;
	cvta.to.global.u64 	%rd18, %rd3;
	mul.wide.u32 	%rd19, %r1, 8;
	add.s64 	%rd20, %rd14, %rd19;
	ld.global.f64 	%fd97, [%rd20];
	sub.f64 	%fd98, %fd96, %fd97;
	add.s64 	%rd21, %rd15, %rd19;
	ld.global.f64 	%fd99, [%rd21];
	div.rn.f64 	%fd100, %fd98, %fd99;
	add.s64 	%rd22, %rd16, %rd19;
	ld.global.f64 	%fd101, [%rd22];
	add.s64 	%rd23, %rd17, %rd19;
	ld.global.f64 	%fd102, [%rd23];
	fma.rn.f64 	%fd103, %fd100, %fd101, %fd102;
	setp.lt.f64 	%p1, %fd103, 0d0000000000000000;
	selp.f64 	%fd104, 0d0000000000000000, %fd103, %p1;
	setp.gt.f64 	%p2, %fd104, 0d4018000000000000;
	selp.f64 	%fd105, 0d4018000000000000, %fd104, %p2;
	mul.wide.s32 	%rd24, %r9, 8;
	add.s64 	%rd25, %rd18, %rd24;
	st.global.f64 	[%rd25], %fd105;
	ret;

}
	// .globl	_Z24executeFourthLayer_partAPdS_S_S_S_S_S_
.visible .entry _Z24executeFourthLayer_partAPdS_S_S_S_S_S_(
	.param .u64 .ptr .align 1 _Z24executeFourthLayer_partAPdS_S_S_S_S_S__param_0,
	.param .u64 .ptr .align 1 _Z24executeFourthLayer_partAPdS_S_S_S_S_S__param_1,
	.param .u64 .ptr .align 1 _Z24executeFourthLayer_partAPdS_S_S_S_S_S__param_2,
	.param .u64 .ptr .align 1 _Z24executeFourthLayer_partAPdS_S_S_S_S_S__param_3,
	.param .u64 .ptr .align 1 _Z24executeFourthLayer_partAPdS_S_S_S_S_S__param_4,
	.param .u64 .ptr .align 1 _Z24executeFourthLayer_partAPdS_S_S_S_S_S__param_5,
	.param .u64 .ptr .align 1 _Z24executeFourthLayer_partAPdS_S_S_S_S_S__param_6
)
{
	.reg .pred 	%p<3>;
	.reg .b32 	%r<10>;
	.reg .b64 	%rd<26>;
	.reg .b64 	%fd<40>;

	ld.param.u64 	%rd1, [_Z24executeFourthLayer_partAPdS_S_S_S_S_S__param_0];
	ld.param.u64 	%rd2, [_Z24executeFourthLayer_partAPdS_S_S_S_S_S__param_1];
	ld.param.u64 	%rd3, [_Z24executeFourthLayer_partAPdS_S_S_S_S_S__param_2];
	ld.param.u64 	%rd4, [_Z24executeFourthLayer_partAPdS_S_S_S_S_S__param_3];
	ld.param.u64 	%rd5, [_Z24executeFourthLayer_partAPdS_S_S_S_S_S__param_4];
	ld.param.u64 	%rd6, [_Z24executeFourthLayer_partAPdS_S_S_S_S_S__param_5];
	ld.param.u64 	%rd7, [_Z24executeFourthLayer_partAPdS_S_S_S_S_S__param_6];
	mov.u32 	%r1, %ctaid.x;
	mov.u32 	%r2, %tid.x;
	mov.u32 	%r3, %tid.y;
	mad.lo.s32 	%r4, %r2, 56, %r3;
	mad.lo.s32 	%r5, %r1, 3136, %r4;
	shl.b32 	%r6, %r3, 1;
	mad.lo.s32 	%r7, %r2, 226, %r6;
	mad.lo.s32 	%r8, %r1, 12769, %r7;
	mul.lo.s32 	%r9, %r1, 9;
	cvta.to.global.u64 	%rd8, %rd1;
	cvta.to.global.u64 	%rd9, %rd2;
	mul.wide.u32 	%rd10, %r8, 8;
	add.s64 	%rd11, %rd8, %rd10;
	ld.global.f64 	%fd1, [%rd11];
	mul.wide.u32 	%rd12, %r9, 8;
	add.s64 	%rd13, %rd9, %rd12;
	ld.global.f64 	%fd2, [%rd13];
	ld.global.f64 	%fd3, [%rd11+8];
	ld.global.f64 	%fd4, [%rd13+8];
	mul.f64 	%fd5, %fd3, %fd4;
	fma.rn.f64 	%fd6, %fd1, %fd2, %fd5;
	ld.global.f64 	%fd7, [%rd11+16];
	ld.global.f64 	%fd8, [%rd13+16];
	fma.rn.f64 	%fd9, %fd7, %fd8, %fd6;
	add.f64 	%fd10, %fd9, 0d0000000000000000;
	ld.global.f64 	%fd11, [%rd11+904];
	ld.global.f64 	%fd12, [%rd13+24];
	ld.global.f64 	%fd13, [%rd11+912];
	ld.global.f64 	%fd14, [%rd13+32];
	mul.f64 	%fd15, %fd13, %fd14;
	fma.rn.f64 	%fd16, %fd11, %fd12, %fd15;
	ld.global.f64 	%fd17, [%rd11+920];
	ld.global.f64 	%fd18, [%rd13+40];
	fma.rn.f64 	%fd19, %fd17, %fd18, %fd16;
	add.f64 	%fd20, %fd10, %fd19;
	ld.global.f64 	%fd21, [%rd11+1808];
	ld.global.f64 	%fd22, [%rd13+48];
	ld.global.f64 	%fd23, [%rd11+1816];
	ld.global.f64 	%fd24, [%rd13+56];
	mul.f64 	%fd25, %fd23, %fd24;
	fma.rn.f64 	%fd26, %fd21, %fd22, %fd25;
	ld.global.f64 	%fd27, [%rd11+1824];
	ld.global.f64 	%fd28, [%rd13+64];
	fma.rn.f64 	%fd29, %fd27, %fd28, %fd26;
	add.f64 	%fd30, %fd20, %fd29;
	cvta.to.global.u64 	%rd14, %rd4;
	cvta.to.global.u64 	%rd15, %rd5;
	cvta.to.global.u64 	%rd16, %rd6;
	cvta.to.global.u64 	%rd17, %rd7;
	cvta.to.global.u64 	%rd18, %rd3;
	mul.wide.u32 	%rd19, %r1, 8;
	add.s64 	%rd20, %rd14, %rd19;
	ld.global.f64 	%fd31, [%rd20];
	sub.f64 	%fd32, %fd30, %fd31;
	add.s64 	%rd21, %rd15, %rd19;
	ld.global.f64 	%fd33, [%rd21];
	div.rn.f64 	%fd34, %fd32, %fd33;
	add.s64 	%rd22, %rd16, %rd19;
	ld.global.f64 	%fd35, [%rd22];
	add.s64 	%rd23, %rd17, %rd19;
	ld.global.f64 	%fd36, [%rd23];
	fma.rn.f64 	%fd37, %fd34, %fd35, %fd36;
	setp.lt.f64 	%p1, %fd37, 0d0000000000000000;
	selp.f64 	%fd38, 0d0000000000000000, %fd37, %p1;
	setp.gt.f64 	%p2, %fd38, 0d4018000000000000;
	selp.f64 	%fd39, 0d4018000000000000, %fd38, %p2;
	mul.wide.s32 	%rd24, %r5, 8;
	add.s64 	%rd25, %rd18, %rd24;
	st.global.f64 	[%rd25], %fd39;
	ret;

}
	// .globl	_Z24executeFourthLayer_partBPdS_S_S_S_S_S_
.visible .entry _Z24executeFourthLayer_partBPdS_S_S_S_S_S_(
	.param .u64 .ptr .align 1 _Z24executeFourthLayer_partBPdS_S_S_S_S_S__param_0,
	.param .u64 .ptr .align 1 _Z24executeFourthLayer_partBPdS_S_S_S_S_S__param_1,
	.param .u64 .ptr .align 1 _Z24executeFourthLayer_partBPdS_S_S_S_S_S__param_2,
	.param .u64 .ptr .align 1 _Z24executeFourthLayer_partBPdS_S_S_S_S_S__param_3,
	.param .u64 .ptr .align 1 _Z24executeFourthLayer_partBPdS_S_S_S_S_S__param_4,
	.param .u64 .ptr .align 1 _Z24executeFourthLayer_partBPdS_S_S_S_S_S__param_5,
	.param .u64 .ptr .align 1 _Z24executeFourthLayer_partBPdS_S_S_S_S_S__param_6
)
{
	.reg .pred 	%p<3>;
	.reg .b32 	%r<11>;
	.reg .b64 	%rd<26>;
	.reg .b64 	%fd<40>;

	ld.param.u64 	%rd1, [_Z24executeFourthLayer_partBPdS_S_S_S_S_S__param_0];
	ld.param.u64 	%rd2, [_Z24executeFourthLayer_partBPdS_S_S_S_S_S__param_1];
	ld.param.u64 	%rd3, [_Z24executeFourthLayer_partBPdS_S_S_S_S_S__param_2];
	ld.param.u64 	%rd4, [_Z24executeFourthLayer_partBPdS_S_S_S_S_S__param_3];
	ld.param.u64 	%rd5, [_Z24executeFourthLayer_partBPdS_S_S_S_S_S__param_4];
	ld.param.u64 	%rd6, [_Z24executeFourthLayer_partBPdS_S_S_S_S_S__param_5];
	ld.param.u64 	%rd7, [_Z24executeFourthLayer_partBPdS_S_S_S_S_S__param_6];
	mov.u32 	%r1, %ctaid.x;
	mov.u32 	%r2, %tid.x;
	mov.u32 	%r3, %tid.y;
	mad.lo.s32 	%r4, %r2, 56, %r3;
	mad.lo.s32 	%r5, %r1, 3136, %r4;
	add.s32 	%r6, %r5, 32;
	shl.b32 	%r7, %r3, 1;
	mul.lo.s32 	%r8, %r1, 9;
	cvta.to.global.u64 	%rd8, %rd1;
	cvta.to.global.u64 	%rd9, %rd2;
	mad.lo.s32 	%r9, %r2, 226, %r7;
	mad.lo.s32 	%r10, %r1, 12769, %r9;
	mul.wide.u32 	%rd10, %r10, 8;
	add.s64 	%rd11, %rd8, %rd10;
	ld.global.f64 	%fd1, [%rd11+512];
	mul.wide.u32 	%rd12, %r8, 8;
	add.s64 	%rd13, %rd9, %rd12;
	ld.global.f64 	%fd2, [%rd13];
	ld.global.f64 	%fd3, [%rd11+520];
	ld.global.f64 	%fd4, [%rd13+8];
	mul.f64 	%fd5, %fd3, %fd4;
	fma.rn.f64 	%fd6, %fd1, %fd2, %fd5;
	ld.global.f64 	%fd7, [%rd11+528];
	ld.global.f64 	%fd8, [%rd13+16];
	fma.rn.f64 	%fd9, %fd7, %fd8, %fd6;
	add.f64 	%fd10, %fd9, 0d0000000000000000;
	ld.global.f64 	%fd11, [%rd11+1416];
	ld.global.f64 	%fd12, [%rd13+24];
	ld.global.f64 	%fd13, [%rd11+1424];
	ld.global.f64 	%fd14, [%rd13+32];
	mul.f64 	%fd15, %fd13, %fd14;
	fma.rn.f64 	%fd16, %fd11, %fd12, %fd15;
	ld.global.f64 	%fd17, [%rd11+1432];
	ld.global.f64 	%fd18, [%rd13+40];
	fma.rn.f64 	%fd19, %fd17, %fd18, %fd16;
	add.f64 	%fd20, %fd10, %fd19;
	ld.global.f64 	%fd21, [%rd11+2320];
	ld.global.f64 	%fd22, [%rd13+48];
	ld.global.f64 	%fd23, [%rd11+2328];
	ld.global.f64 	%fd24, [%rd13+56];
	mul.f64 	%fd25, %fd23, %fd24;
	fma.rn.f64 	%fd26, %fd21, %fd22, %fd25;
	ld.global.f64 	%fd27, [%rd11+2336];
	ld.global.f64 	%fd28, [%rd13+64];
	fma.rn.f64 	%fd29, %fd27, %fd28, %fd26;
	add.f64 	%fd30, %fd20, %fd29;
	cvta.to.global.u64 	%rd14, %rd4;
	cvta.to.global.u64 	%rd15, %rd5;
	cvta.to.global.u64 	%rd16, %rd6;
	cvta.to.global.u64 	%rd17, %rd7;
	cvta.to.global.u64 	%rd18, %rd3;
	mul.wide.u32 	%rd19, %r1, 8;
	add.s64 	%rd20, %rd14, %rd19;
	ld.global.f64 	%fd31, [%rd20];
	sub.f64 	%fd32, %fd30, %fd31;
	add.s64 	%rd21, %rd15, %rd19;
	ld.global.f64 	%fd33, [%rd21];
	div.rn.f64 	%fd34, %fd32, %fd33;
	add.s64 	%rd22, %rd16, %rd19;
	ld.global.f64 	%fd35, [%rd22];
	add.s64 	%rd23, %rd17, %rd19;
	ld.global.f64 	%fd36, [%rd23];
	fma.rn.f64 	%fd37, %fd34, %fd35, %fd36;
	setp.lt.f64 	%p1, %fd37, 0d0000000000000000;
	selp.f64 	%fd38, 0d0000000000000000, %fd37, %p1;
	setp.gt.f64 	%p2, %fd38, 0d4018000000000000;
	selp.f64 	%fd39, 0d4018000000000000, %fd38, %p2;
	mul.wide.s32 	%rd24, %r6, 8;
	add.s64 	%rd25, %rd18, %rd24;
	st.global.f64 	[%rd25], %fd39;
	ret;

}
	// .globl	_Z24executeFourthLayer_partCPdS_S_S_S_S_S_
.visible .entry _Z24executeFourthLayer_partCPdS_S_S_S_S_S_(
	.param .u64 .ptr .align 1 _Z24executeFourthLayer_partCPdS_S_S_S_S_S__param_0,
	.param .u64 .ptr .align 1 _Z24executeFourthLayer_partCPdS_S_S_S_S_S__param_1,
	.param .u64 .ptr .align 1 _Z24executeFourthLayer_partCPdS_S_S_S_S_S__param_2,
	.param .u64 .ptr .align 1 _Z24executeFourthLayer_partCPdS_S_S_S_S_S__param_3,
	.param .u64 .ptr .align 1 _Z24executeFourthLayer_partCPdS_S_S_S_S_S__param_4,
	.param .u64 .ptr .align 1 _Z24executeFourthLayer_partCPdS_S_S_S_S_S__param_5,
	.param .u64 .ptr .align 1 _Z24executeFourthLayer_partCPdS_S_S_S_S_S__param_6
)
{
	.reg .pred 	%p<3>;
	.reg .b32 	%r<11>;
	.reg .b64 	%rd<26>;
	.reg .b64 	%fd<40>;

	ld.param.u64 	%rd1, [_Z24executeFourthLayer_partCPdS_S_S_S_S_S__param_0];
	ld.param.u64 	%rd2, [_Z24executeFourthLayer_partCPdS_S_S_S_S_S__param_1];
	ld.param.u64 	%rd3, [_Z24executeFourthLayer_partCPdS_S_S_S_S_S__param_2];
	ld.param.u64 	%rd4, [_Z24executeFourthLayer_partCPdS_S_S_S_S_S__param_3];
	ld.param.u64 	%rd5, [_Z24executeFourthLayer_partCPdS_S_S_S_S_S__param_4];
	ld.param.u64 	%rd6, [_Z24executeFourthLayer_partCPdS_S_S_S_S_S__param_5];
	ld.param.u64 	%rd7, [_Z24executeFourthLayer_partCPdS_S_S_S_S_S__param_6];
	mov.u32 	%r1, %ctaid.x;
	mov.u32 	%r2, %tid.x;
	mov.u32 	%r3, %tid.y;
	mad.lo.s32 	%r4, %r1, 3136, %r3;
	mad.lo.s32 	%r5, %r2, 56, %r4;
	add.s32 	%r6, %r5, 1792;
	shl.b32 	%r7, %r3, 1;
	mul.lo.s32 	%r8, %r1, 9;
	cvta.to.global.u64 	%rd8, %rd1;
	cvta.to.global.u64 	%rd9, %rd2;
	mad.lo.s32 	%r9, %r2, 226, %r7;
	mad.lo.s32 	%r10, %r1, 12769, %r9;
	mul.wide.u32 	%rd10, %r10, 8;
	add.s64 	%rd11, %rd8, %rd10;
	ld.global.f64 	%fd1, [%rd11+57856];
	mul.wide.u32 	%rd12, %r8, 8;
	add.s64 	%rd13, %rd9, %rd12;
	ld.global.f64 	%fd2, [%rd13];
	ld.global.f64 	%fd3, [%rd11+57864];
	ld.global.f64 	%fd4, [%rd13+8];
	mul.f64 	%fd5, %fd3, %fd4;
	fma.rn.f64 	%fd6, %fd1, %fd2, %fd5;
	ld.global.f64 	%fd7, [%rd11+57872];
	ld.global.f64 	%fd8, [%rd13+16];
	fma.rn.f64 	%fd9, %fd7, %fd8, %fd6;
	add.f64 	%fd10, %fd9, 0d0000000000000000;
	ld.global.f64 	%fd11, [%rd11+58760];
	ld.global.f64 	%fd12, [%rd13+24];
	ld.global.f64 	%fd13, [%rd11+58768];
	ld.global.f64 	%fd14, [%rd13+32];
	mul.f64 	%fd15, %fd13, %fd14;
	fma.rn.f64 	%fd16, %fd11, %fd12, %fd15;
	ld.global.f64 	%fd17, [%rd11+58776];
	ld.global.f64 	%fd18, [%rd13+40];
	fma.rn.f64 	%fd19, %fd17, %fd18, %fd16;
	add.f64 	%fd20, %fd10, %fd19;
	ld.global.f64 	%fd21, [%rd11+59664];
	ld.global.f64 	%fd22, [%rd13+48];
	ld.global.f64 	%fd23, [%rd11+59672];
	ld.global.f64 	%fd24, [%rd13+56];
	mul.f64 	%fd25, %fd23, %fd24;
	fma.rn.f64 	%fd26, %fd21, %fd22, %fd25;
	ld.global.f64 	%fd27, [%rd11+59680];
	ld.global.f64 	%fd28, [%rd13+64];
	fma.rn.f64 	%fd29, %fd27, %fd28, %fd26;
	add.f64 	%fd30, %fd20, %fd29;
	cvta.to.global.u64 	%rd14, %rd4;
	cvta.to.global.u64 	%rd15, %rd5;
	cvta.to.global.u64 	%rd16, %rd6;
	cvta.to.global.u64 	%rd17, %rd7;
	cvta.to.global.u64 	%rd18, %rd3;
	mul.wide.u32 	%rd19, %r1, 8;
	add.s64 	%rd20, %rd14, %rd19;
	ld.global.f64 	%fd31, [%rd20];
	sub.f64 	%fd32, %fd30, %fd31;
	add.s64 	%rd21, %rd15, %rd19;
	ld.global.f64 	%fd33, [%rd21];
	div.rn.f64 	%fd34, %fd32, %fd33;
	add.s64 	%rd22, %rd16, %rd19;
	ld.global.f64 	%fd35, [%rd22];
	add.s64 	%rd23, %rd17, %rd19;
	ld.global.f64 	%fd36, [%rd23];
	fma.rn.f64 	%fd37, %fd34, %fd35, %fd36;
	setp.lt.f64 	%p1, %fd37, 0d0000000000000000;
	selp.f64 	%fd38, 0d0000000000000000, %fd37, %p1;
	setp.gt.f64 	%p2, %fd38, 0d4018000000000000;
	selp.f64 	%fd39, 0d4018000000000000, %fd38, %p2;
	mul.wide.s32 	%rd24, %r6, 8;
	add.s64 	%rd25, %rd18, %rd24;
	st.global.f64 	[%rd25], %fd39;
	ret;

}
	// .globl	_Z24executeFourthLayer_partDPdS_S_S_S_S_S_
.visible .entry _Z24executeFourthLayer_partDPdS_S_S_S_S_S_(
	.param .u64 .ptr .align 1 _Z24executeFourthLayer_partDPdS_S_S_S_S_S__param_0,
	.param .u64 .ptr .align 1 _Z24executeFourthLayer_partDPdS_S_S_S_S_S__param_1,
	.param .u64 .ptr .align 1 _Z24executeFourthLayer_partDPdS_S_S_S_S_S__param_2,
	.param .u64 .ptr .align 1 _Z24executeFourthLayer_partDPdS_S_S_S_S_S__param_3,
	.param .u64 .ptr .align 1 _Z24executeFourthLayer_partDPdS_S_S_S_S_S__param_4,
	.param .u64 .ptr .align 1 _Z24executeFourthLayer_partDPdS_S_S_S_S_S__param_5,
	.param .u64 .ptr .align 1 _Z24executeFourthLayer_partDPdS_S_S_S_S_S__param_6
)
{
	.reg .pred 	%p<3>;
	.reg .b32 	%r<11>;
	.reg .b64 	%rd<26>;
	.reg .b64 	%fd<40>;

	ld.param.u64 	%rd1, [_Z24executeFourthLayer_partDPdS_S_S_S_S_S__param_0];
	ld.param.u64 	%rd2, [_Z24executeFourthLayer_partDPdS_S_S_S_S_S__param_1];
	ld.param.u64 	%rd3, [_Z24executeFourthLayer_partDPdS_S_S_S_S_S__param_2];
	ld.param.u64 	%rd4, [_Z24executeFourthLayer_partDPdS_S_S_S_S_S__param_3];
	ld.param.u64 	%rd5, [_Z24executeFourthLayer_partDPdS_S_S_S_S_S__param_4];
	ld.param.u64 	%rd6, [_Z24executeFourthLayer_partDPdS_S_S_S_S_S__param_5];
	ld.param.u64 	%rd7, [_Z24executeFourthLayer_partDPdS_S_S_S_S_S__param_6];
	mov.u32 	%r1, %ctaid.x;
	mov.u32 	%r2, %tid.x;
	mov.u32 	%r3, %tid.y;
	mad.lo.s32 	%r4, %r1, 3136, %r3;
	mad.lo.s32 	%r5, %r2, 56, %r4;
	add.s32 	%r6, %r5, 1824;
	shl.b32 	%r7, %r3, 1;
	mul.lo.s32 	%r8, %r1, 9;
	cvta.to.global.u64 	%rd8, %rd1;
	cvta.to.global.u64 	%rd9, %rd2;
	mad.lo.s32 	%r9, %r2, 226, %r7;
	mad.lo.s32 	%r10, %r1, 12769, %r9;
	mul.wide.u32 	%rd10, %r10, 8;
	add.s64 	%rd11, %rd8, %rd10;
	ld.global.f64 	%fd1, [%rd11+58368];
	mul.wide.u32 	%rd12, %r8, 8;
	add.s64 	%rd13, %rd9, %rd12;
	ld.global.f64 	%fd2, [%rd13];
	ld.global.f64 	%fd3, [%rd11+58376];
	ld.global.f64 	%fd4, [%rd13+8];
	mul.f64 	%fd5, %fd3, %fd4;
	fma.rn.f64 	%fd6, %fd1, %fd2, %fd5;
	ld.global.f64 	%fd7, [%rd11+58384];
	ld.global.f64 	%fd8, [%rd13+16];
	fma.rn.f64 	%fd9, %fd7, %fd8, %fd6;
	add.f64 	%fd10, %fd9, 0d0000000000000000;
	ld.global.f64 	%fd11, [%rd11+59272];
	ld.global.f64 	%fd12, [%rd13+24];
	ld.global.f64 	%fd13, [%rd11+59280];
	ld.global.f64 	%fd14, [%rd13+32];
	mul.f64 	%fd15, %fd13, %fd14;
	fma.rn.f64 	%fd16, %fd11, %fd12, %fd15;
	ld.global.f64 	%fd17, [%rd11+59288];
	ld.global.f64 	%fd18, [%rd13+40];
	fma.rn.f64 	%fd19, %fd17, %fd18, %fd16;
	add.f64 	%fd20, %fd10, %fd19;
	ld.global.f64 	%fd21, [%rd11+60176];
	ld.global.f64 	%fd22, [%rd13+48];
	ld.global.f64 	%fd23, [%rd11+60184];
	ld.global.f64 	%fd24, [%rd13+56];
	mul.f64 	%fd25, %fd23, %fd24;
	fma.rn.f64 	%fd26, %fd21, %fd22, %fd25;
	ld.global.f64 	%fd27, [%rd11+60192];
	ld.global.f64 	%fd28, [%rd13+64];
	fma.rn.f64 	%fd29, %fd27, %fd28, %fd26;
	add.f64 	%fd30, %fd20, %fd29;
	cvta.to.global.u64 	%rd14, %rd4;
	cvta.to.global.u64 	%rd15, %rd5;
	cvta.to.global.u64 	%rd16, %rd6;
	cvta.to.global.u64 	%rd17, %rd7;
	cvta.to.global.u64 	%rd18, %rd3;
	mul.wide.u32 	%rd19, %r1, 8;
	add.s64 	%rd20, %rd14, %rd19;
	ld.global.f64 	%fd31, [%rd20];
	sub.f64 	%fd32, %fd30, %fd31;
	add.s64 	%rd21, %rd15, %rd19;
	ld.global.f64 	%fd33, [%rd21];
	div.rn.f64 	%fd34, %fd32, %fd33;
	add.s64 	%rd22, %rd16, %rd19;
	ld.global.f64 	%fd35, [%rd22];
	add.s64 	%rd23, %rd17, %rd19;
	ld.global.f64 	%fd36, [%rd23];
	fma.rn.f64 	%fd37, %fd34, %fd35, %fd36;
	setp.lt.f64 	%p1, %fd37, 0d0000000000000000;
	selp.f64 	%fd38, 0d0000000000000000, %fd37, %p1;
	setp.gt.f64 	%p2, %fd38, 0d4018000000000000;
	selp.f64 	%fd39, 0d4018000000000000, %fd38, %p2;
	mul.wide.s32 	%rd24, %r6, 8;
	add.s64 	%rd25, %rd18, %rd24;
	st.global.f64 	[%rd25], %fd39;
	ret;

}
	// .globl	_Z23executeFifthLayer_partAPdS_S_S_S_S_S_
.visible .entry _Z23executeFifthLayer_partAPdS_S_S_S_S_S_(
	.param .u64 .ptr .align 1 _Z23executeFifthLayer_partAPdS_S_S_S_S_S__param_0,
	.param .u64 .ptr .align 1 _Z23executeFifthLayer_partAPdS_S_S_S_S_S__param_1,
	.param .u64 .ptr .align 1 _Z23executeFifthLayer_partAPdS_S_S_S_S_S__param_2,
	.param .u64 .ptr .align 1 _Z23executeFifthLayer_partAPdS_S_S_S_S_S__param_3,
	.param .u64 .ptr .align 1 _Z23executeFifthLayer_partAPdS_S_S_S_S_S__param_4,
	.param .u64 .ptr .align 1 _Z23executeFifthLayer_partAPdS_S_S_S_S_S__param_5,
	.param .u64 .ptr .align 1 _Z23executeFifthLayer_partAPdS_S_S_S_S_S__param_6
)
{
	.reg .pred 	%p<4>;
	.reg .b32 	%r<11>;
	.reg .b64 	%rd<36>;
	.reg .b64 	%fd<61>;

	ld.param.u64 	%rd12, [_Z23executeFifthLayer_partAPdS_S_S_S_S_S__param_0];
	ld.param.u64 	%rd13, [_Z23executeFifthLayer_partAPdS_S_S_S_S_S__param_1];
	ld.param.u64 	%rd7, [_Z23executeFifthLayer_partAPdS_S_S_S_S_S__param_2];
	ld.param.u64 	%rd8, [_Z23executeFifthLayer_partAPdS_S_S_S_S_S__param_3];
	ld.param.u64 	%rd9, [_Z23executeFifthLayer_partAPdS_S_S_S_S_S__param_4];
	ld.param.u64 	%rd10, [_Z23executeFifthLayer_partAPdS_S_S_S_S_S__param_5];
	ld.param.u64 	%rd11, [_Z23executeFifthLayer_partAPdS_S_S_S_S_S__param_6];
	cvta.to.global.u64 	%rd14, %rd13;
	cvta.to.global.u64 	%rd15, %rd12;
	mov.u32 	%r1, %ctaid.x;
	mov.u32 	%r2, %tid.x;
	mov.u32 	%r3, %tid.y;
	mul.wide.u32 	%rd16, %r2, 448;
	mul.wide.u32 	%rd17, %r3, 8;
	add.s64 	%rd18, %rd16, %rd17;
	add.s64 	%rd19, %rd18, %rd15;
	add.s64 	%rd35, %rd19, 200704;
	mul.wide.u32 	%rd20, %r1, 512;
	add.s64 	%rd21, %rd20, %rd14;
	add.s64 	%rd34, %rd21, 64;
	mov.f64 	%fd60, 0d0000000000000000;
	mov.b32 	%r10, 0;
$L__BB13_1:
	ld.global.f64 	%fd4, [%rd35+-200704];
	ld.global.f64 	%fd5, [%rd34+-64];
	fma.rn.f64 	%fd6, %fd4, %fd5, %fd60;
	ld.global.f64 	%fd7, [%rd35+-175616];
	ld.global.f64 	%fd8, [%rd34+-56];
	fma.rn.f64 	%fd9, %fd7, %fd8, %fd6;
	ld.global.f64 	%fd10, [%rd35+-150528];
	ld.global.f64 	%fd11, [%rd34+-48];
	fma.rn.f64 	%fd12, %fd10, %fd11, %fd9;
	ld.global.f64 	%fd13, [%rd35+-125440];
	ld.global.f64 	%fd14, [%rd34+-40];
	fma.rn.f64 	%fd15, %fd13, %fd14, %fd12;
	ld.global.f64 	%fd16, [%rd35+-100352];
	ld.global.f64 	%fd17, [%rd34+-32];
	fma.rn.f64 	%fd18, %fd16, %fd17, %fd15;
	ld.global.f64 	%fd19, [%rd35+-75264];
	ld.global.f64 	%fd20, [%rd34+-24];
	fma.rn.f64 	%fd21, %fd19, %fd20, %fd18;
	ld.global.f64 	%fd22, [%rd35+-50176];
	ld.global.f64 	%fd23, [%rd34+-16];
	fma.rn.f64 	%fd24, %fd22, %fd23, %fd21;
	ld.global.f64 	%fd25, [%rd35+-25088];
	ld.global.f64 	%fd26, [%rd34+-8];
	fma.rn.f64 	%fd27, %fd25, %fd26, %fd24;
	ld.global.f64 	%fd28, [%rd35];
	ld.global.f64 	%fd29, [%rd34];
	fma.rn.f64 	%fd30, %fd28, %fd29, %fd27;
	ld.global.f64 	%fd31, [%rd35+25088];
	ld.global.f64 	%fd32, [%rd34+8];
	fma.rn.f64 	%fd33, %fd31, %fd32, %fd30;
	ld.global.f64 	%fd34, [%rd35+50176];
	ld.global.f64 	%fd35, [%rd34+16];
	fma.rn.f64 	%fd36, %fd34, %fd35, %fd33;
	ld.global.f64 	%fd37, [%rd35+75264];
	ld.global.f64 	%fd38, [%rd34+24];
	fma.rn.f64 	%fd39, %fd37, %fd38, %fd36;
	ld.global.f64 	%fd40, [%rd35+100352];
	ld.global.f64 	%fd41, [%rd34+32];
	fma.rn.f64 	%fd42, %fd40, %fd41, %fd39;
	ld.global.f64 	%fd43, [%rd35+125440];
	ld.global.f64 	%fd44, [%rd34+40];
	fma.rn.f64 	%fd45, %fd43, %fd44, %fd42;
	ld.global.f64 	%fd46, [%rd35+150528];
	ld.global.f64 	%fd47, [%rd34+48];
	fma.rn.f64 	%fd48, %fd46, %fd47, %fd45;
	ld.global.f64 	%fd49, [%rd35+175616];
	ld.global.f64 	%fd50, [%rd34+56];
	fma.rn.f64 	%fd60, %fd49, %fd50, %fd48;
	add.s32 	%r10, %r10, 16;
	add.s64 	%rd35, %rd35, 401408;
	add.s64 	%rd34, %rd34, 128;
	setp.ne.s32 	%p1, %r10, 64;
	@%p1 bra 	$L__BB13_1;
	cvta.to.global.u64 	%rd22, %rd8;
	cvta.to.global.u64 	%rd23, %rd9;
	cvta.to.global.u64 	%rd24, %rd10;
	cvta.to.global.u64 	%rd25, %rd11;
	cvta.to.global.u64 	%rd26, %rd7;
	mul.wide.u32 	%rd27, %r1, 8;
	add.s64 	%rd28, %rd22, %rd27;
	ld.global.f64 	%fd51, [%rd28];
	sub.f64 	%fd52, %fd60, %fd51;
	add.s64 	%rd29, %rd23, %rd27;
	ld.global.f64 	%fd53, [%rd29];
	div.rn.f64 	%fd54, %fd52, %fd53;
	add.s64 	%rd30, %rd24, %rd27;
	ld.global.f64 	%fd55, [%rd30];
	add.s64 	%rd31, %rd25, %rd27;
	ld.global.f64 	%fd56, [%rd31];
	fma.rn.f64 	%fd57, %fd54, %fd55, %fd56;
	setp.lt.f64 	%p2, %fd57, 0d0000000000000000;
	selp.f64 	%fd58, 0d0000000000000000, %fd57, %p2;
	setp.gt.f64 	%p3, %fd58, 0d4018000000000000;
	selp.f64 	%fd59, 0d4018000000000000, %fd58, %p3;
	mad.lo.s32 	%r7, %r2, 58, %r3;
	mad.lo.s32 	%r8, %r1, 3364, %r7;
	add.s32 	%r9, %r8, 59;
	mul.wide.s32 	%rd32, %r9, 8;
	add.s64 	%rd33, %rd26, %rd32;
	st.global.f64 	[%rd33], %fd59;
	ret;

}
	// .globl	_Z23executeFifthLayer_partBPdS_S_S_S_S_S_
.visible .entry _Z23executeFifthLayer_partBPdS_S_S_S_S_S_(
	.param .u64 .ptr .align 1 _Z23executeFifthLayer_partBPdS_S_S_S_S_S__param_0,
	.param .u64 .ptr .align 1 _Z23executeFifthLayer_partBPdS_S_S_S_S_S__param_1,
	.param .u64 .ptr .align 1 _Z23executeFifthLayer_partBPdS_S_S_S_S_S__param_2,
	.param .u64 .ptr .align 1 _Z23executeFifthLayer_partBPdS_S_S_S_S_S__param_3,
	.param .u64 .ptr .align 1 _Z23executeFifthLayer_partBPdS_S_S_S_S_S__param_4,
	.param .u64 .ptr .align 1 _Z23executeFifthLayer_partBPdS_S_S_S_S_S__param_5,
	.param .u64 .ptr .align 1 _Z23executeFifthLayer_partBPdS_S_S_S_S_S__param_6
)
{
	.reg .pred 	%p<4>;
	.reg .b32 	%r<11>;
	.reg .b64 	%rd<36>;
	.reg .b64 	%fd<61>;

	ld.param.u64 	%rd12, [_Z23executeFifthLayer_partBPdS_S_S_S_S_S__param_0];
	ld.param.u64 	%rd13, [_Z23executeFifthLayer_partBPdS_S_S_S_S_S__param_1];
	ld.param.u64 	%rd7, [_Z23executeFifthLayer_partBPdS_S_S_S_S_S__param_2];
	ld.param.u64 	%rd8, [_Z23executeFifthLayer_partBPdS_S_S_S_S_S__param_3];
	ld.param.u64 	%rd9, [_Z23executeFifthLayer_partBPdS_S_S_S_S_S__param_4];
	ld.param.u64 	%rd10, [_Z23executeFifthLayer_partBPdS_S_S_S_S_S__param_5];
	ld.param.u64 	%rd11, [_Z23executeFifthLayer_partBPdS_S_S_S_S_S__param_6];
	cvta.to.global.u64 	%rd14, %rd13;
	cvta.to.global.u64 	%rd15, %rd12;
	mov.u32 	%r1, %ctaid.x;
	mov.u32 	%r2, %tid.x;
	mov.u32 	%r3, %tid.y;
	mul.wide.u32 	%rd16, %r2, 448;
	mul.wide.u32 	%rd17, %r3, 8;
	add.s64 	%rd18, %rd16, %rd17;
	add.s64 	%rd19, %rd18, %rd15;
	add.s64 	%rd35, %rd19, 200960;
	mul.wide.u32 	%rd20, %r1, 512;
	add.s64 	%rd21, %rd20, %rd14;
	add.s64 	%rd34, %rd21, 64;
	mov.f64 	%fd60, 0d0000000000000000;
	mov.b32 	%r10, 0;
$L__BB14_1:
	ld.global.f64 	%fd4, [%rd35+-200704];
	ld.global.f64 	%fd5, [%rd34+-64];
	fma.rn.f64 	%fd6, %fd4, %fd5, %fd60;
	ld.global.f64 	%fd7, [%rd35+-175616];
	ld.global.f64 	%fd8, [%rd34+-56];
	fma.rn.f64 	%fd9, %fd7, %fd8, %fd6;
	ld.global.f64 	%fd10, [%rd35+-150528];
	ld.global.f64 	%fd11, [%rd34+-48];
	fma.rn.f64 	%fd12, %fd10, %fd11, %fd9;
	ld.global.f64 	%fd13, [%rd35+-125440];
	ld.global.f64 	%fd14, [%rd34+-40];
	fma.rn.f64 	%fd15, %fd13, %fd14, %fd12;
	ld.global.f64 	%fd16, [%rd35+-100352];
	ld.global.f64 	%fd17, [%rd34+-32];
	fma.rn.f64 	%fd18, %fd16, %fd17, %fd15;
	ld.global.f64 	%fd19, [%rd35+-75264];
	ld.global.f64 	%fd20, [%rd34+-24];
	fma.rn.f64 	%fd21, %fd19, %fd20, %fd18;
	ld.global.f64 	%fd22, [%rd35+-50176];
	ld.global.f64 	%fd23, [%rd34+-16];
	fma.rn.f64 	%fd24, %fd22, %fd23, %fd21;
	ld.global.f64 	%fd25, [%rd35+-25088];
	ld.global.f64 	%fd26, [%rd34+-8];
	fma.rn.f64 	%fd27, %fd25, %fd26, %fd24;
	ld.global.f64 	%fd28, [%rd35];
	ld.global.f64 	%fd29, [%rd34];
	fma.rn.f64 	%fd30, %fd28, %fd29, %fd27;
	ld.global.f64 	%fd31, [%rd35+25088];
	ld.global.f64 	%fd32, [%rd34+8];
	fma.rn.f64 	%fd33, %fd31, %fd32, %fd30;
	ld.global.f64 	%fd34, [%rd35+50176];
	ld.global.f64 	%fd35, [%rd34+16];
	fma.rn.f64 	%fd36, %fd34, %fd35, %fd33;
	ld.global.f64 	%fd37, [%rd35+75264];
	ld.global.f64 	%fd38, [%rd34+24];
	fma.rn.f64 	%fd39, %fd37, %fd38, %fd36;
	ld.global.f64 	%fd40, [%rd35+100352];
	ld.global.f64 	%fd41, [%rd34+32];
	fma.rn.f64 	%fd42, %fd40, %fd41, %fd39;
	ld.global.f64 	%fd43, [%rd35+125440];
	ld.global.f64 	%fd44, [%rd34+40];
	fma.rn.f64 	%fd45, %fd43, %fd44, %fd42;
	ld.global.f64 	%fd46, [%rd35+150528];
	ld.global.f64 	%fd47, [%rd34+48];
	fma.rn.f64 	%fd48, %fd46, %fd47, %fd45;
	ld.global.f64 	%fd49, [%rd35+175616];
	ld.global.f64 	%fd50, [%rd34+56];
	fma.rn.f64 	%fd60, %fd49, %fd50, %fd48;
	add.s32 	%r10, %r10, 16;
	add.s64 	%rd35, %rd35, 401408;
	add.s64 	%rd34, %rd34, 128;
	setp.ne.s32 	%p1, %r10, 64;
	@%p1 bra 	$L__BB14_1;
	cvta.to.global.u64 	%rd22, %rd8;
	cvta.to.global.u64 	%rd23, %rd9;
	cvta.to.global.u64 	%rd24, %rd10;
	cvta.to.global.u64 	%rd25, %rd11;
	cvta.to.global.u64 	%rd26, %rd7;
	mul.wide.u32 	%rd27, %r1, 8;
	add.s64 	%rd28, %rd22, %rd27;
	ld.global.f64 	%fd51, [%rd28];
	sub.f64 	%fd52, %fd60, %fd51;
	add.s64 	%rd29, %rd23, %rd27;
	ld.global.f64 	%fd53, [%rd29];
	div.rn.f64 	%fd54, %fd52, %fd53;
	add.s64 	%rd30, %rd24, %rd27;
	ld.global.f64 	%fd55, [%rd30];
	add.s64 	%rd31, %rd25, %rd27;
	ld.global.f64 	%fd56, [%rd31];
	fma.rn.f64 	%fd57, %fd54, %fd55, %fd56;
	setp.lt.f64 	%p2, %fd57, 0d0000000000000000;
	selp.f64 	%fd58, 0d0000000000000000, %fd57, %p2;
	setp.gt.f64 	%p3, %fd58, 0d4018000000000000;
	selp.f64 	%fd59, 0d4018000000000000, %fd58, %p3;
	mad.lo.s32 	%r7, %r2, 58, %r3;
	mad.lo.s32 	%r8, %r1, 3364, %r7;
	add.s32 	%r9, %r8, 91;
	mul.wide.s32 	%rd32, %r9, 8;
	add.s64 	%rd33, %rd26, %rd32;
	st.global.f64 	[%rd33], %fd59;
	ret;

}
	// .globl	_Z23executeFifthLayer_partCPdS_S_S_S_S_S_
.visible .entry _Z23executeFifthLayer_partCPdS_S_S_S_S_S_(
	.param .u64 .ptr .align 1 _Z23executeFifthLayer_partCPdS_S_S_S_S_S__param_0,
	.param .u64 .ptr .align 1 _Z23executeFifthLayer_partCPdS_S_S_S_S_S__param_1,
	.param .u64 .ptr .align 1 _Z23executeFifthLayer_partCPdS_S_S_S_S_S__param_2,
	.param .u64 .ptr .align 1 _Z23executeFifthLayer_partCPdS_S_S_S_S_S__param_3,
	.param .u64 .ptr .align 1 _Z23executeFifthLayer_partCPdS_S_S_S_S_S__param_4,
	.param .u64 .ptr .align 1 _Z23executeFifthLayer_partCPdS_S_S_S_S_S__param_5,
	.param .u64 .ptr .align 1 _Z23executeFifthLayer_partCPdS_S_S_S_S_S__param_6
)
{
	.reg .pred 	%p<4>;
	.reg .b32 	%r<11>;
	.reg .b64 	%rd<36>;
	.reg .b64 	%fd<61>;

	ld.param.u64 	%rd12, [_Z23executeFifthLayer_partCPdS_S_S_S_S_S__param_0];
	ld.param.u64 	%rd13, [_Z23executeFifthLayer_partCPdS_S_S_S_S_S__param_1];
	ld.param.u64 	%rd7, [_Z23executeFifthLayer_partCPdS_S_S_S_S_S__param_2];
	ld.param.u64 	%rd8, [_Z23executeFifthLayer_partCPdS_S_S_S_S_S__param_3];
	ld.param.u64 	%rd9, [_Z23executeFifthLayer_partCPdS_S_S_S_S_S__param_4];
	ld.param.u64 	%rd10, [_Z23executeFifthLayer_partCPdS_S_S_S_S_S__param_5];
	ld.param.u64 	%rd11, [_Z23executeFifthLayer_partCPdS_S_S_S_S_S__param_6];
	cvta.to.global.u64 	%rd14, %rd13;
	cvta.to.global.u64 	%rd15, %rd12;
	mov.u32 	%r1, %ctaid.x;
	mov.u32 	%r2, %tid.x;
	mov.u32 	%r3, %tid.y;
	mul.wide.u32 	%rd16, %r2, 448;
	mul.wide.u32 	%rd17, %r3, 8;
	add.s64 	%rd18, %rd16, %rd17;
	add.s64 	%rd19, %rd18, %rd15;
	add.s64 	%rd35, %rd19, 215040;
	mul.wide.u32 	%rd20, %r1, 512;
	add.s64 	%rd21, %rd20, %rd14;
	add.s64 	%rd34, %rd21, 64;
	mov.f64 	%fd60, 0d0000000000000000;
	mov.b32 	%r10, 0;
$L__BB15_1:
	ld.global.f64 	%fd4, [%rd35+-200704];
	ld.global.f64 	%fd5, [%rd34+-64];
	fma.rn.f64 	%fd6, %fd4, %fd5, %fd60;
	ld.global.f64 	%fd7, [%rd35+-175616];
	ld.global.f64 	%fd8, [%rd34+-56];
	fma.rn.f64 	%fd9, %fd7, %fd8, %fd6;
	ld.global.f64 	%fd10, [%rd35+-150528];
	ld.global.f64 	%fd11, [%rd34+-48];
	fma.rn.f64 	%fd12, %fd10, %fd11, %fd9;
	ld.global.f64 	%fd13, [%rd35+-125440];
	ld.global.f64 	%fd14, [%rd34+-40];
	fma.rn.f64 	%fd15, %fd13, %fd14, %fd12;
	ld.global.f64 	%fd16, [%rd35+-100352];
	ld.global.f64 	%fd17, [%rd34+-32];
	fma.rn.f64 	%fd18, %fd16, %fd17, %fd15;
	ld.global.f64 	%fd19, [%rd35+-75264];
	ld.global.f64 	%fd20, [%rd34+-24];
	fma.rn.f64 	%fd21, %fd19, %fd20, %fd18;
	ld.global.f64 	%fd22, [%rd35+-50176];
	ld.global.f64 	%fd23, [%rd34+-16];
	fma.rn.f64 	%fd24, %fd22, %fd23, %fd21;
	ld.global.f64 	%fd25, [%rd35+-25088];
	ld.global.f64 	%fd26, [%rd34+-8];
	fma.rn.f64 	%fd27, %fd25, %fd26, %fd24;
	ld.global.f64 	%fd28, [%rd35];
	ld.global.f64 	%fd29, [%rd34];
	fma.rn.f64 	%fd30, %fd28, %fd29, %fd27;
	ld.global.f64 	%fd31, [%rd35+25088];
	ld.global.f64 	%fd32, [%rd34+8];
	fma.rn.f64 	%fd33, %fd31, %fd32, %fd30;
	ld.global.f64 	%fd34, [%rd35+50176];
	ld.global.f64 	%fd35, [%rd34+16];
	fma.rn.f64 	%fd36, %fd34, %fd35, %fd33;
	ld.global.f64 	%fd37, [%rd35+75264];
	ld.global.f64 	%fd38, [%rd34+24];
	fma.rn.f64 	%fd39, %fd37, %fd38, %fd36;
	ld.global.f64 	%fd40, [%rd35+100352];
	ld.global.f64 	%fd41, [%rd34+32];
	fma.rn.f64 	%fd42, %fd40, %fd41, %fd39;
	ld.global.f64 	%fd43, [%rd35+125440];
	ld.global.f64 	%fd44, [%rd34+40];
	fma.rn.f64 	%fd45, %fd43, %fd44, %fd42;
	ld.global.f64 	%fd46, [%rd35+150528];
	ld.global.f64 	%fd47, [%rd34+48];
	fma.rn.f64 	%fd48, %fd46, %fd47, %fd45;
	ld.global.f64 	%fd49, [%rd35+175616];
	ld.global.f64 	%fd50, [%rd34+56];
	fma.rn.f64 	%fd60, %fd49, %fd50, %fd48;
	add.s32 	%r10, %r10, 16;
	add.s64 	%rd35, %rd35, 401408;
	add.s64 	%rd34, %rd34, 128;
	setp.ne.s32 	%p1, %r10, 64;
	@%p1 bra 	$L__BB15_1;
	cvta.to.global.u64 	%rd22, %rd8;
	cvta.to.global.u64 	%rd23, %rd9;
	cvta.to.global.u64 	%rd24, %rd10;
	cvta.to.global.u64 	%rd25, %rd11;
	cvta.to.global.u64 	%rd26, %rd7;
	mul.wide.u32 	%rd27, %r1, 8;
	add.s64 	%rd28, %rd22, %rd27;
	ld.global.f64 	%fd51, [%rd28];
	sub.f64 	%fd52, %fd60, %fd51;
	add.s64 	%rd29, %rd23, %rd27;
	ld.global.f64 	%fd53, [%rd29];
	div.rn.f64 	%fd54, %fd52, %fd53;
	add.s64 	%rd30, %rd24, %rd27;
	ld.global.f64 	%fd55, [%rd30];
	add.s64 	%rd31, %rd25, %rd27;
	ld.global.f64 	%fd56, [%rd31];
	fma.rn.f64 	%fd57, %fd54, %fd55, %fd56;
	setp.lt.f64 	%p2, %fd57, 0d0000000000000000;
	selp.f64 	%fd58, 0d0000000000000000, %fd57, %p2;
	setp.gt.f64 	%p3, %fd58, 0d4018000000000000;
	selp.f64 	%fd59, 0d4018000000000000, %fd58, %p3;
	mad.lo.s32 	%r7, %r1, 3364, %r3;
	mad.lo.s32 	%r8, %r2, 58, %r7;
	add.s32 	%r9, %r8, 1915;
	mul.wide.s32 	%rd32, %r9, 8;
	add.s64 	%rd33, %rd26, %rd32;
	st.global.f64 	[%rd33], %fd59;
	ret;

}
	// .globl	_Z23executeFifthLayer_partDPdS_S_S_S_S_S_
.visible .entry _Z23executeFifthLayer_partDPdS_S_S_S_S_S_(
	.param .u64 .ptr .align 1 _Z23executeFifthLayer_partDPdS_S_S_S_S_S__param_0,
	.param .u64 .ptr .align 1 _Z23executeFifthLayer_partDPdS_S_S_S_S_S__param_1,
	.param .u64 .ptr .align 1 _Z23executeFifthLayer_partDPdS_S_S_S_S_S__param_2,
	.param .u64 .ptr .align 1 _Z23executeFifthLayer_partDPdS_S_S_S_S_S__param_3,
	.param .u64 .ptr .align 1 _Z23executeFifthLayer_partDPdS_S_S_S_S_S__param_4,
	.param .u64 .ptr .align 1 _Z23executeFifthLayer_partDPdS_S_S_S_S_S__param_5,
	.param .u64 .ptr .align 1 _Z23executeFifthLayer_partDPdS_S_S_S_S_S__param_6
)
{
	.reg .pred 	%p<4>;
	.reg .b32 	%r<11>;
	.reg .b64 	%rd<36>;
	.reg .b64 	%fd<61>;

	ld.param.u64 	%rd12, [_Z23executeFifthLayer_partDPdS_S_S_S_S_S__param_0];
	ld.param.u64 	%rd13, [_Z23executeFifthLayer_partDPdS_S_S_S_S_S__param_1];
	ld.param.u64 	%rd7, [_Z23executeFifthLayer_partDPdS_S_S_S_S_S__param_2];
	ld.param.u64 	%rd8, [_Z23executeFifthLayer_partDPdS_S_S_S_S_S__param_3];
	ld.param.u64 	%rd9, [_Z23executeFifthLayer_partDPdS_S_S_S_S_S__param_4];
	ld.param.u64 	%rd10, [_Z23executeFifthLayer_partDPdS_S_S_S_S_S__param_5];
	ld.param.u64 	%rd11, [_Z23executeFifthLayer_partDPdS_S_S_S_S_S__param_6];
	cvta.to.global.u64 	%rd14, %rd13;
	cvta.to.global.u64 	%rd15, %rd12;
	mov.u32 	%r1, %ctaid.x;
	mov.u32 	%r2, %tid.x;
	mov.u32 	%r3, %tid.y;
	mul.wide.u32 	%rd16, %r2, 448;
	mul.wide.u32 	%rd17, %r3, 8;
	add.s64 	%rd18, %rd16, %rd17;
	add.s64 	%rd19, %rd18, %rd15;
	add.s64 	%rd35, %rd19, 215296;
	mul.wide.u32 	%rd20, %r1, 512;
	add.s64 	%rd21, %rd20, %rd14;
	add.s64 	%rd34, %rd21, 64;
	mov.f64 	%fd60, 0d0000000000000000;
	mov.b32 	%r10, 0;
$L__BB16_1:
	ld.global.f64 	%fd4, [%rd35+-200704];
	ld.global.f64 	%fd5, [%rd34+-64];
	fma.rn.f64 	%fd6, %fd4, %fd5, %fd60;
	ld.global.f64 	%fd7, [%rd35+-175616];
	ld.global.f64 	%fd8, [%rd34+-56];
	fma.rn.f64 	%fd9, %fd7, %fd8, %fd6;
	ld.global.f64 	%fd10, [%rd35+-150528];
	ld.global.f64 	%fd11, [%rd34+-48];
	fma.rn.f64 	%fd12, %fd10, %fd11, %fd9;
	ld.global.f64 	%fd13, [%rd35+-125440];
	ld.global.f64 	%fd14, [%rd34+-40];
	fma.rn.f64 	%fd15, %fd13, %fd14, %fd12;
	ld.global.f64 	%fd16, [%rd35+-100352];
	ld.global.f64 	%fd17, [%rd34+-32];
	fma.rn.f64 	%fd18, %fd16, %fd17, %fd15;
	ld.global.f64 	%fd19, [%rd35+-75264];
	ld.global.f64 	%fd20, [%rd34+-24];
	fma.rn.f64 	%fd21, %fd19, %fd20, %fd18;
	ld.global.f64 	%fd22, [%rd35+-50176];
	ld.global.f64 	%fd23, [%rd34+-16];
	fma.rn.f64 	%fd24, %fd22, %fd23, %fd21;
	ld.global.f64 	%fd25, [%rd35+-25088];
	ld.global.f64 	%fd26, [%rd34+-8];
	fma.rn.f64 	%fd27, %fd25, %fd26, %fd24;
	ld.global.f64 	%fd28, [%rd35];
	ld.global.f64 	%fd29, [%rd34];
	fma.rn.f64 	%fd30, %fd28, %fd29, %fd27;
	ld.global.f64 	%fd31, [%rd35+25088];
	ld.global.f64 	%fd32, [%rd34+8];
	fma.rn.f64 	%fd33, %fd31, %fd32, %fd30;
	ld.global.f64 	%fd34, [%rd35+50176];
	ld.global.f64 	%fd35, [%rd34+16];
	fma.rn.f64 	%fd36, %fd34, %fd35, %fd33;
	ld.global.f64 	%fd37, [%rd35+75264];
	ld.global.f64 	%fd38, [%rd34+24];
	fma.rn.f64 	%fd39, %fd37, %fd38, %fd36;
	ld.global.f64 	%fd40, [%rd35+100352];
	ld.global.f64 	%fd41, [%rd34+32];
	fma.rn.f64 	%fd42, %fd40, %fd41, %fd39;
	ld.global.f64 	%fd43, [%rd35+125440];
	ld.global.f64 	%fd44, [%rd34+40];
	fma.rn.f64 	%fd45, %fd43, %fd44, %fd42;
	ld.global.f64 	%fd46, [%rd35+150528];
	ld.global.f64 	%fd47, [%rd34+48];
	fma.rn.f64 	%fd48, %fd46, %fd47, %fd45;
	ld.global.f64 	%fd49, [%rd35+175616];
	ld.global.f64 	%fd50, [%rd34+56];
	fma.rn.f64 	%fd60, %fd49, %fd50, %fd48;
	add.s32 	%r10, %r10, 16;
	add.s64 	%rd35, %rd35, 401408;
	add.s64 	%rd34, %rd34, 128;
	setp.ne.s32 	%p1, %r10, 64;
	@%p1 bra 	$L__BB16_1;
	cvta.to.global.u64 	%rd22, %rd8;
	cvta.to.global.u64 	%rd23, %rd9;
	cvta.to.global.u64 	%rd24, %rd10;
	cvta.to.global.u64 	%rd25, %rd11;
	cvta.to.global.u64 	%rd26, %rd7;
	mul.wide.u32 	%rd27, %r1, 8;
	add.s64 	%rd28, %rd22, %rd27;
	ld.global.f64 	%fd51, [%rd28];
	sub.f64 	%fd52, %fd60, %fd51;
	add.s64 	%rd29, %rd23, %rd27;
	ld.global.f64 	%fd53, [%rd29];
	div.rn.f64 	%fd54, %fd52, %fd53;
	add.s64 	%rd30, %rd24, %rd27;
	ld.global.f64 	%fd55, [%rd30];
	add.s64 	%rd31, %rd25, %rd27;
	ld.global.f64 	%fd56, [%rd31];
	fma.rn.f64 	%fd57, %fd54, %fd55, %fd56;
	setp.lt.f64 	%p2, %fd57, 0d0000000000000000;
	selp.f64 	%fd58, 0d0000000000000000, %fd57, %p2;
	setp.gt.f64 	%p3, %fd58, 0d4018000000000000;
	selp.f64 	%fd59, 0d4018000000000000, %fd58, %p3;
	mad.lo.s32 	%r7, %r1, 3364, %r3;
	mad.lo.s32 	%r8, %r2, 58, %r7;
	add.s32 	%r9, %r8, 1947;
	mul.wide.s32 	%rd32, %r9, 8;
	add.s64 	%rd33, %rd26, %rd32;
	st.global.f64 	[%rd33], %fd59;
	ret;

}
	// .globl	_Z23executeSixthLayer_partAPdS_S_S_S_S_S_
.visible .entry _Z23executeSixthLayer_partAPdS_S_S_S_S_S_(
	.param .u64 .ptr .align 1 _Z23executeSixthLayer_partAPdS_S_S_S_S_S__param_0,
	.param .u64 .ptr .align 1 _Z23executeSixthLayer_partAPdS_S_S_S_S_S__param_1,
	.param .u64 .ptr .align 1 _Z23executeSixthLayer_partAPdS_S_S_S_S_S__param_2,
	.param .u64 .ptr .align 1 _Z23executeSixthLayer_partAPdS_S_S_S_S_S__param_3,
	.param .u64 .ptr .align 1 _Z23executeSixthLayer_partAPdS_S_S_S_S_S__param_4,
	.param .u64 .ptr .align 1 _Z23executeSixthLayer_partAPdS_S_S_S_S_S__param_5,
	.param .u64 .ptr .align 1 _Z23executeSixthLayer_partAPdS_S_S_S_S_S__param_6
)
{
	.reg .pred 	%p<3>;
	.reg .b32 	%r<9>;
	.reg .b64 	%rd<26>;
	.reg .b64 	%fd<40>;

	ld.param.u64 	%rd1, [_Z23executeSixthLayer_partAPdS_S_S_S_S_S__param_0];
	ld.param.u64 	%rd2, [_Z23executeSixthLayer_partAPdS_S_S_S_S_S__param_1];
	ld.param.u64 	%rd3, [_Z23executeSixthLayer_partAPdS_S_S_S_S_S__param_2];
	ld.param.u64 	%rd4, [_Z23executeSixthLayer_partAPdS_S_S_S_S_S__param_3];
	ld.param.u64 	%rd5, [_Z23executeSixthLayer_partAPdS_S_S_S_S_S__param_4];
	ld.param.u64 	%rd6, [_Z23executeSixthLayer_partAPdS_S_S_S_S_S__param_5];
	ld.param.u64 	%rd7, [_Z23executeSixthLayer_partAPdS_S_S_S_S_S__param_6];
	mov.u32 	%r1, %ctaid.x;
	mov.u32 	%r2, %tid.x;
	mov.u32 	%r3, %tid.y;
	mad.lo.s32 	%r4, %r2, 56, %r3;
	mad.lo.s32 	%r5, %r1, 3136, %r4;
	mad.lo.s32 	%r6, %r1, 3364, %r3;
	mul.lo.s32 	%r7, %r1, 9;
	cvta.to.global.u64 	%rd8, %rd1;
	cvta.to.global.u64 	%rd9, %rd2;
	mad.lo.s32 	%r8, %r2, 58, %r6;
	mul.wide.u32 	%rd10, %r8, 8;
	add.s64 	%rd11, %rd8, %rd10;
	ld.global.f64 	%fd1, [%rd11];
	mul.wide.u32 	%rd12, %r7, 8;
	add.s64 	%rd13, %rd9, %rd12;
	ld.global.f64 	%fd2, [%rd13];
	ld.global.f64 	%fd3, [%rd11+8];
	ld.global.f64 	%fd4, [%rd13+8];
	mul.f64 	%fd5, %fd3, %fd4;
	fma.rn.f64 	%fd6, %fd1, %fd2, %fd5;
	ld.global.f64 	%fd7, [%rd11+16];
	ld.global.f64 	%fd8, [%rd13+16];
	fma.rn.f64 	%fd9, %fd7, %fd8, %fd6;
	add.f64 	%fd10, %fd9, 0d0000000000000000;
	ld.global.f64 	%fd11, [%rd11+464];
	ld.global.f64 	%fd12, [%rd13+24];
	ld.global.f64 	%fd13, [%rd11+472];
	ld.global.f64 	%fd14, [%rd13+32];
	mul.f64 	%fd15, %fd13, %fd14;
	fma.rn.f64 	%fd16, %fd11, %fd12, %fd15;
	ld.global.f64 	%fd17, [%rd11+480];
	ld.global.f64 	%fd18, [%rd13+40];
	fma.rn.f64 	%fd19, %fd17, %fd18, %fd16;
	add.f64 	%fd20, %fd10, %fd19;
	ld.global.f64 	%fd21, [%rd11+928];
	ld.global.f64 	%fd22, [%rd13+48];
	ld.global.f64 	%fd23, [%rd11+936];
	ld.global.f64 	%fd24, [%rd13+56];
	mul.f64 	%fd25, %fd23, %fd24;
	fma.rn.f64 	%fd26, %fd21, %fd22, %fd25;
	ld.global.f64 	%fd27, [%rd11+944];
	ld.global.f64 	%fd28, [%rd13+64];
	fma.rn.f64 	%fd29, %fd27, %fd28, %fd26;
	add.f64 	%fd30, %fd20, %fd29;
	cvta.to.global.u64 	%rd14, %rd4;
	cvta.to.global.u64 	%rd15, %rd5;
	cvta.to.global.u64 	%rd16, %rd6;
	cvta.to.global.u64 	%rd17, %rd7;
	cvta.to.global.u64 	%rd18, %rd3;
	mul.wide.u32 	%rd19, %r1, 8;
	add.s64 	%rd20, %rd14, %rd19;
	ld.global.f64 	%fd31, [%rd20];
	sub.f64 	%fd32, %fd30, %fd31;
	add.s64 	%rd21, %rd15, %rd19;
	ld.global.f64 	%fd33, [%rd21];
	div.rn.f64 	%fd34, %fd32, %fd33;
	add.s64 	%rd22, %rd16, %rd19;
	ld.global.f64 	%fd35, [%rd22];
	add.s64 	%rd23, %rd17, %rd19;
	ld.global.f64 	%fd36, [%rd23];
	fma.rn.f64 	%fd37, %fd34, %fd35, %fd36;
	setp.lt.f64 	%p1, %fd37, 0d0000000000000000;
	selp.f64 	%fd38, 0d0000000000000000, %fd37, %p1;
	setp.gt.f64 	%p2, %fd38, 0d4018000000000000;
	selp.f64 	%fd39, 0d4018000000000000, %fd38, %p2;
	mul.wide.s32 	%rd24, %r5, 8;
	add.s64 	%rd25, %rd18, %rd24;
	st.global.f64 	[%rd25], %fd39;
	ret;

}
	// .globl	_Z23executeSixthLayer_partBPdS_S_S_S_S_S_
.visible .entry _Z23executeSixthLayer_partBPdS_S_S_S_S_S_(
	.param .u64 .ptr .align 1 _Z23executeSixthLayer_partBPdS_S_S_S_S_S__param_0,
	.param .u64 .ptr .align 1 _Z23executeSixthLayer_partBPdS_S_S_S_S_S__param_1,
	.param .u64 .ptr .align 1 _Z23executeSixthLayer_partBPdS_S_S_S_S_S__param_2,
	.param .u64 .ptr .align 1 _Z23executeSixthLayer_partBPdS_S_S_S_S_S__param_3,
	.param .u64 .ptr .align 1 _Z23executeSixthLayer_partBPdS_S_S_S_S_S__param_4,
	.param .u64 .ptr .align 1 _Z23executeSixthLayer_partBPdS_S_S_S_S_S__param_5,
	.param .u64 .ptr .align 1 _Z23executeSixthLayer_partBPdS_S_S_S_S_S__param_6
)
{
	.reg .pred 	%p<3>;
	.reg .b32 	%r<10>;
	.reg .b64 	%rd<29>;
	.reg .b64 	%fd<40>;

	ld.param.u64 	%rd1, [_Z23executeSixthLayer_partBPdS_S_S_S_S_S__param_0];
	ld.param.u64 	%rd2, [_Z23executeSixthLayer_partBPdS_S_S_S_S_S__param_1];
	ld.param.u64 	%rd3, [_Z23executeSixthLayer_partBPdS_S_S_S_S_S__param_2];
	ld.param.u64 	%rd4, [_Z23executeSixthLayer_partBPdS_S_S_S_S_S__param_3];
	ld.param.u64 	%rd5, [_Z23executeSixthLayer_partBPdS_S_S_S_S_S__param_4];
	ld.param.u64 	%rd6, [_Z23executeSixthLayer_partBPdS_S_S_S_S_S__param_5];
	ld.param.u64 	%rd7, [_Z23executeSixthLayer_partBPdS_S_S_S_S_S__param_6];
	mov.u32 	%r1, %ctaid.x;
	mov.u32 	%r2, %tid.x;
	mov.u32 	%r3, %tid.y;
	mad.lo.s32 	%r4, %r2, 56, %r3;
	mad.lo.s32 	%r5, %r1, 3136, %r4;
	add.s32 	%r6, %r5, 32;
	mul.lo.s32 	%r7, %r1, 9;
	cvta.to.global.u64 	%rd8, %rd1;
	cvta.to.global.u64 	%rd9, %rd2;
	mul.lo.s32 	%r8, %r2, 58;
	cvt.u64.u32 	%rd10, %r8;
	mad.lo.s32 	%r9, %r1, 3364, %r3;
	cvt.u64.u32 	%rd11, %r9;
	add.s64 	%rd12, %rd11, %rd10;
	shl.b64 	%rd13, %rd12, 3;
	add.s64 	%rd14, %rd8, %rd13;
	ld.global.f64 	%fd1, [%rd14+256];
	mul.wide.u32 	%rd15, %r7, 8;
	add.s64 	%rd16, %rd9, %rd15;
	ld.global.f64 	%fd2, [%rd16];
	ld.global.f64 	%fd3, [%rd14+264];
	ld.global.f64 	%fd4, [%rd16+8];
	mul.f64 	%fd5, %fd3, %fd4;
	fma.rn.f64 	%fd6, %fd1, %fd2, %fd5;
	ld.global.f64 	%fd7, [%rd14+272];
	ld.global.f64 	%fd8, [%rd16+16];
	fma.rn.f64 	%fd9, %fd7, %fd8, %fd6;
	add.f64 	%fd10, %fd9, 0d0000000000000000;
	ld.global.f64 	%fd11, [%rd14+720];
	ld.global.f64 	%fd12, [%rd16+24];
	ld.global.f64 	%fd13, [%rd14+728];
	ld.global.f64 	%fd14, [%rd16+32];
	mul.f64 	%fd15, %fd13, %fd14;
	fma.rn.f64 	%fd16, %fd11, %fd12, %fd15;
	ld.global.f64 	%fd17, [%rd14+736];
	ld.global.f64 	%fd18, [%rd16+40];
	fma.rn.f64 	%fd19, %fd17, %fd18, %fd16;
	add.f64 	%fd20, %fd10, %fd19;
	ld.global.f64 	%fd21, [%rd14+1184];
	ld.global.f64 	%fd22, [%rd16+48];
	ld.global.f64 	%fd23, [%rd14+1192];
	ld.global.f64 	%fd24, [%rd16+56];
	mul.f64 	%fd25, %fd23, %fd24;
	fma.rn.f64 	%fd26, %fd21, %fd22, %fd25;
	ld.global.f64 	%fd27, [%rd14+1200];
	ld.global.f64 	%fd28, [%rd16+64];
	fma.rn.f64 	%fd29, %fd27, %fd28, %fd26;
	add.f64 	%fd30, %fd20, %fd29;
	cvta.to.global.u64 	%rd17, %rd4;
	cvta.to.global.u64 	%rd18, %rd5;
	cvta.to.global.u64 	%rd19, %rd6;
	cvta.to.global.u64 	%rd20, %rd7;
	cvta.to.global.u64 	%rd21, %rd3;
	mul.wide.u32 	%rd22, %r1, 8;
	add.s64 	%rd23, %rd17, %rd22;
	ld.global.f64 	%fd31, [%rd23];
	sub.f64 	%fd32, %fd30, %fd31;
	add.s64 	%rd24, %rd18, %rd22;
	ld.global.f64 	%fd33, [%rd24];
	div.rn.f64 	%fd34, %fd32, %fd33;
	add.s64 	%rd25, %rd19, %rd22;
	ld.global.f64 	%fd35, [%rd25];
	add.s64 	%rd26, %rd20, %rd22;
	ld.global.f64 	%fd36, [%rd26];
	fma.rn.f64 	%fd37, %fd34, %fd35, %fd36;
	setp.lt.f64 	%p1, %fd37, 0d0000000000000000;
	selp.f64 	%fd38, 0d0000000000000000, %fd37, %p1;
	setp.gt.f64 	%p2, %fd38, 0d4018000000000000;
	selp.f64 	%fd39, 0d4018000000000000, %fd38, %p2;
	mul.wide.s32 	%rd27, %r6, 8;
	add.s64 	%rd28, %rd21, %rd27;
	st.global.f64 	[%rd28], %fd39;
	ret;

}
	// .globl	_Z23executeSixthLayer_partCPdS_S_S_S_S_S_
.visible .entry _Z23executeSixthLayer_partCPdS_S_S_S_S_S_(
	.param .u64 .ptr .align 1 _Z23executeSixthLayer_partCPdS_S_S_S_S_S__param_0,
	.param .u64 .ptr .align 1 _Z23executeSixthLayer_partCPdS_S_S_S_S_S__param_1,
	.param .u64 .ptr .align 1 _Z23executeSixthLayer_partCPdS_S_S_S_S_S__param_2,
	.param .u64 .ptr .align 1 _Z23executeSixthLayer_partCPdS_S_S_S_S_S__param_3,
	.param .u64 .ptr .align 1 _Z23executeSixthLayer_partCPdS_S_S_S_S_S__param_4,
	.param .u64 .ptr .align 1 _Z23executeSixthLayer_partCPdS_S_S_S_S_S__param_5,
	.param .u64 .ptr .align 1 _Z23executeSixthLayer_partCPdS_S_S_S_S_S__param_6
)
{
	.reg .pred 	%p<3>;
	.reg .b32 	%r<10>;
	.reg .b64 	%rd<29>;
	.reg .b64 	%fd<40>;

	ld.param.u64 	%rd1, [_Z23executeSixthLayer_partCPdS_S_S_S_S_S__param_0];
	ld.param.u64 	%rd2, [_Z23executeSixthLayer_partCPdS_S_S_S_S_S__param_1];
	ld.param.u64 	%rd3, [_Z23executeSixthLayer_partCPdS_S_S_S_S_S__param_2];
	ld.param.u64 	%rd4, [_Z23executeSixthLayer_partCPdS_S_S_S_S_S__param_3];
	ld.param.u64 	%rd5, [_Z23executeSixthLayer_partCPdS_S_S_S_S_S__param_4];
	ld.param.u64 	%rd6, [_Z23executeSixthLayer_partCPdS_S_S_S_S_S__param_5];
	ld.param.u64 	%rd7, [_Z23executeSixthLayer_partCPdS_S_S_S_S_S__param_6];
	mov.u32 	%r1, %ctaid.x;
	mov.u32 	%r2, %tid.x;
	mov.u32 	%r3, %tid.y;
	mad.lo.s32 	%r4, %r1, 3136, %r3;
	mad.lo.s32 	%r5, %r2, 56, %r4;
	add.s32 	%r6, %r5, 1792;
	mul.lo.s32 	%r7, %r1, 9;
	cvta.to.global.u64 	%rd8, %rd1;
	cvta.to.global.u64 	%rd9, %rd2;
	mul.lo.s32 	%r8, %r2, 58;
	cvt.u64.u32 	%rd10, %r8;
	mad.lo.s32 	%r9, %r1, 3364, %r3;
	cvt.u64.u32 	%rd11, %r9;
	add.s64 	%rd12, %rd11, %rd10;
	shl.b64 	%rd13, %rd12, 3;
	add.s64 	%rd14, %rd8, %rd13;
	ld.global.f64 	%fd1, [%rd14+14848];
	mul.wide.u32 	%rd15, %r7, 8;
	add.s64 	%rd16, %rd9, %rd15;
	ld.global.f64 	%fd2, [%rd16];
	ld.global.f64 	%fd3, [%rd14+14856];
	ld.global.f64 	%fd4, [%rd16+8];
	mul.f64 	%fd5, %fd3, %fd4;
	fma.rn.f64 	%fd6, %fd1, %fd2, %fd5;
	ld.global.f64 	%fd7, [%rd14+14864];
	ld.global.f64 	%fd8, [%rd16+16];
	fma.rn.f64 	%fd9, %fd7, %fd8, %fd6;
	add.f64 	%fd10, %fd9, 0d0000000000000000;
	ld.global.f64 	%fd11, [%rd14+15312];
	ld.global.f64 	%fd12, [%rd16+24];
	ld.global.f64 	%fd13, [%rd14+15320];
	ld.global.f64 	%fd14, [%rd16+32];
	mul.f64 	%fd15, %fd13, %fd14;
	fma.rn.f64 	%fd16, %fd11, %fd12, %fd15;
	ld.global.f64 	%fd17, [%rd14+15328];
	ld.global.f64 	%fd18, [%rd16+40];
	fma.rn.f64 	%fd19, %fd17, %fd18, %fd16;
	add.f64 	%fd20, %fd10, %fd19;
	ld.global.f64 	%fd21, [%rd14+15776];
	ld.global.f64 	%fd22, [%rd16+48];
	ld.global.f64 	%fd23, [%rd14+15784];
	ld.global.f64 	%fd24, [%rd16+56];
	mul.f64 	%fd25, %fd23, %fd24;
	fma.rn.f64 	%fd26, %fd21, %fd22, %fd25;
	ld.global.f64 	%fd27, [%rd14+15792];
	ld.global.f64 	%fd28, [%rd16+64];
	fma.rn.f64 	%fd29, %fd27, %fd28, %fd26;
	add.f64 	%fd30, %fd20, %fd29;
	cvta.to.global.u64 	%rd17, %rd4;
	cvta.to.global.u64 	%rd18, %rd5;
	cvta.to.global.u64 	%rd19, %rd6;
	cvta.to.global.u64 	%rd20, %rd7;
	cvta.to.global.u64 	%rd21, %rd3;
	mul.wide.u32 	%rd22, %r1, 8;
	add.s64 	%rd23, %rd17, %rd22;
	ld.global.f64 	%fd31, [%rd23];
	sub.f64 	%fd32, %fd30, %fd31;
	add.s64 	%rd24, %rd18, %rd22;
	ld.global.f64 	%fd33, [%rd24];
	div.rn.f64 	%fd34, %fd32, %fd33;
	add.s64 	%rd25, %rd19, %rd22;
	ld.global.f64 	%fd35, [%rd25];
	add.s64 	%rd26, %rd20, %rd22;
	ld.global.f64 	%fd36, [%rd26];
	fma.rn.f64 	%fd37, %fd34, %fd35, %fd36;
	setp.lt.f64 	%p1, %fd37, 0d0000000000000000;
	selp.f64 	%fd38, 0d0000000000000000, %fd37, %p1;
	setp.gt.f64 	%p2, %fd38, 0d4018000000000000;
	selp.f64 	%fd39, 0d4018000000000000, %fd38, %p2;
	mul.wide.s32 	%rd27, %r6, 8;
	add.s64 	%rd28, %rd21, %rd27;
	st.global.f64 	[%rd28], %fd39;
	ret;

}
	// .globl	_Z23executeSixthLayer_partDPdS_S_S_S_S_S_
.visible .entry _Z23executeSixthLayer_partDPdS_S_S_S_S_S_(
	.param .u64 .ptr .align 1 _Z23executeSixthLayer_partDPdS_S_S_S_S_S__param_0,
	.param .u64 .ptr .align 1 _Z23executeSixthLayer_partDPdS_S_S_S_S_S__param_1,
	.param .u64 .ptr .align 1 _Z23executeSixthLayer_partDPdS_S_S_S_S_S__param_2,
	.param .u64 .ptr .align 1 _Z23executeSixthLayer_partDPdS_S_S_S_S_S__param_3,
	.param .u64 .ptr .align 1 _Z23executeSixthLayer_partDPdS_S_S_S_S_S__param_4,
	.param .u64 .ptr .align 1 _Z23executeSixthLayer_partDPdS_S_S_S_S_S__param_5,
	.param .u64 .ptr .align 1 _Z23executeSixthLayer_partDPdS_S_S_S_S_S__param_6
)
{
	.reg .pred 	%p<3>;
	.reg .b32 	%r<10>;
	.reg .b64 	%rd<29>;
	.reg .b64 	%fd<40>;

	ld.param.u64 	%rd1, [_Z23executeSixthLayer_partDPdS_S_S_S_S_S__param_0];
	ld.param.u64 	%rd2, [_Z23executeSixthLayer_partDPdS_S_S_S_S_S__param_1];
	ld.param.u64 	%rd3, [_Z23executeSixthLayer_partDPdS_S_S_S_S_S__param_2];
	ld.param.u64 	%rd4, [_Z23executeSixthLayer_partDPdS_S_S_S_S_S__param_3];
	ld.param.u64 	%rd5, [_Z23executeSixthLayer_partDPdS_S_S_S_S_S__param_4];
	ld.param.u64 	%rd6, [_Z23executeSixthLayer_partDPdS_S_S_S_S_S__param_5];
	ld.param.u64 	%rd7, [_Z23executeSixthLayer_partDPdS_S_S_S_S_S__param_6];
	mov.u32 	%r1, %ctaid.x;
	mov.u32 	%r2, %tid.x;
	mov.u32 	%r3, %tid.y;
	mad.lo.s32 	%r4, %r1, 3136, %r3;
	mad.lo.s32 	%r5, %r2, 56, %r4;
	add.s32 	%r6, %r5, 1824;
	mul.lo.s32 	%r7, %r1, 9;
	cvta.to.global.u64 	%rd8, %rd1;
	cvta.to.global.u64 	%rd9, %rd2;
	mul.lo.s32 	%r8, %r2, 58;
	cvt.u64.u32 	%rd10, %r8;
	mad.lo.s32 	%r9, %r1, 3364, %r3;
	cvt.u64.u32 	%rd11, %r9;
	add.s64 	%rd12, %rd11, %rd10;
	shl.b64 	%rd13, %rd12, 3;
	add.s64 	%rd14, %rd8, %rd13;
	ld.global.f64 	%fd1, [%rd14+15104];
	mul.wide.u32 	%rd15, %r7, 8;
	add.s64 	%rd16, %rd9, %rd15;
	ld.global.f64 	%fd2, [%rd16];
	ld.global.f64 	%fd3, [%rd14+15112];
	ld.global.f64 	%fd4, [%rd16+8];
	mul.f64 	%fd5, %fd3, %fd4;
	fma.rn.f64 	%fd6, %fd1, %fd2, %fd5;
	ld.global.f64 	%fd7, [%rd14+15120];
	ld.global.f64 	%fd8, [%rd16+16];
	fma.rn.f64 	%fd9, %fd7, %fd8, %fd6;
	add.f64 	%fd10, %fd9, 0d0000000000000000;
	ld.global.f64 	%fd11, [%rd14+15568];
	ld.global.f64 	%fd12, [%rd16+24];
	ld.global.f64 	%fd13, [%rd14+15576];
	ld.global.f64 	%fd14, [%rd16+32];
	mul.f64 	%fd15, %fd13, %fd14;
	fma.rn.f64 	%fd16, %fd11, %fd12, %fd15;
	ld.global.f64 	%fd17, [%rd14+15584];
	ld.global.f64 	%fd18, [%rd16+40];
	fma.rn.f64 	%fd19, %fd17, %fd18, %fd16;
	add.f64 	%fd20, %fd10, %fd19;
	ld.global.f64 	%fd21, [%rd14+16032];
	ld.global.f64 	%fd22, [%rd16+48];
	ld.global.f64 	%fd23, [%rd14+16040];
	ld.global.f64 	%fd24, [%rd16+56];
	mul.f64 	%fd25, %fd23, %fd24;
	fma.rn.f64 	%fd26, %fd21, %fd22, %fd25;
	ld.global.f64 	%fd27, [%rd14+16048];
	ld.global.f64 	%fd28, [%rd16+64];
	fma.rn.f64 	%fd29, %fd27, %fd28, %fd26;
	add.f64 	%fd30, %fd20, %fd29;
	cvta.to.global.u64 	%rd17, %rd4;
	cvta.to.global.u64 	%rd18, %rd5;
	cvta.to.global.u64 	%rd19, %rd6;
	cvta.to.global.u64 	%rd20, %rd7;
	cvta.to.global.u64 	%rd21, %rd3;
	mul.wide.u32 	%rd22, %r1, 8;
	add.s64 	%rd23, %rd17, %rd22;
	ld.global.f64 	%fd31, [%rd23];
	sub.f64 	%fd32, %fd30, %fd31;
	add.s64 	%rd24, %rd18, %rd22;
	ld.global.f64 	%fd33, [%rd24];
	div.rn.f64 	%fd34, %fd32, %fd33;
	add.s64 	%rd25, %rd19, %rd22;
	ld.global.f64 	%fd35, [%rd25];
	add.s64 	%rd26, %rd20, %rd22;
	ld.global.f64 	%fd36, [%rd26];
	fma.rn.f64 	%fd37, %fd34, %fd35, %fd36;
	setp.lt.f64 	%p1, %fd37, 0d0000000000000000;
	selp.f64 	%fd38, 0d0000000000000000, %fd37, %p1;
	setp.gt.f64 	%p2, %fd38, 0d4018000000000000;
	selp.f64 	%fd39, 0d4018000000000000, %fd38, %p2;
	mul.wide.s32 	%rd27, %r6, 8;
	add.s64 	%rd28, %rd21, %rd27;
	st.global.f64 	[%rd28], %fd39;
	ret;

}
	// .globl	_Z25executeSeventhLayer_partAPdS_S_S_S_S_S_
.visible .entry _Z25executeSeventhLayer_partAPdS_S_S_S_S_S_(
	.param .u64 .ptr .align 1 _Z25executeSeventhLayer_partAPdS_S_S_S_S_S__param_0,
	.param .u64 .ptr .align 1 _Z25executeSeventhLayer_partAPdS_S_S_S_S_S__param_1,
	.param .u64 .ptr .align 1 _Z25executeSeventhLayer_partAPdS_S_S_S_S_S__param_2,
	.param .u64 .ptr .align 1 _Z25executeSeventhLayer_partAPdS_S_S_S_S_S__param_3,
	.param .u64 .ptr .align 1 _Z25executeSeventhLayer_partAPdS_S_S_S_S_S__param_4,
	.param .u64 .ptr .align 1 _Z25executeSeventhLayer_partAPdS_S_S_S_S_S__param_5,
	.param .u64 .ptr .align 1 _Z25executeSeventhLayer_partAPdS_S_S_S_S_S__param_6
)
{
	.reg .pred 	%p<4>;
	.reg .b32 	%r<25>;
	.reg .b64 	%rd<64>;
	.reg .b64 	%fd<61>;

	ld.param.u64 	%rd26, [_Z25executeSeventhLayer_partAPdS_S_S_S_S_S__param_0];
	ld.param.u64 	%rd27, [_Z25executeSeventhLayer_partAPdS_S_S_S_S_S__param_1];
	ld.param.u64 	%rd23, [_Z25executeSeventhLayer_partAPdS_S_S_S_S_S__param_4];
	cvta.to.global.u64 	%rd28, %rd27;
	cvta.to.global.u64 	%rd63, %rd26;
	mov.u32 	%r1, %ctaid.x;
	mov.u32 	%r6, %tid.x;
	mov.u32 	%r7, %tid.y;
	mad.lo.s32 	%r2, %r6, 57, %r7;
	sub.s32 	%r8, %r2, %r6;
	mul.wide.u32 	%rd29, %r8, 8;
	add.s64 	%rd2, %rd29, 25088;
	mad.lo.s32 	%r9, %r6, 56, %r7;
	add.s32 	%r10, %r9, 47040;
	mul.wide.u32 	%rd3, %r10, 8;
	add.s32 	%r11, %r9, 43904;
	mul.wide.u32 	%rd4, %r11, 8;
	add.s32 	%r12, %r9, 40768;
	mul.wide.u32 	%rd5, %r12, 8;
	add.s32 	%r13, %r9, 37632;
	mul.wide.u32 	%rd6, %r13, 8;
	add.s32 	%r14, %r9, 34496;
	mul.wide.u32 	%rd7, %r14, 8;
	add.s32 	%r15, %r9, 31360;
	mul.wide.u32 	%rd8, %r15, 8;
	add.s32 	%r16, %r9, 28224;
	mul.wide.u32 	%rd9, %r16, 8;
	add.s32 	%r17, %r9, 25088;
	mul.wide.u32 	%rd10, %r17, 8;
	add.s32 	%r18, %r9, 21952;
	mul.wide.u32 	%rd11, %r18, 8;
	add.s32 	%r19, %r9, 18816;
	mul.wide.u32 	%rd12, %r19, 8;
	add.s32 	%r20, %r9, 15680;
	mul.wide.u32 	%rd13, %r20, 8;
	add.s32 	%r21, %r9, 12544;
	mul.wide.u32 	%rd14, %r21, 8;
	add.s32 	%r22, %r9, 9408;
	mul.wide.u32 	%rd15, %r22, 8;
	mul.wide.u32 	%rd30, %r1, 1024;
	add.s64 	%rd31, %rd30, %rd28;
	add.s64 	%rd62, %rd31, 64;
	mov.f64 	%fd60, 0d0000000000000000;
	mov.b32 	%r24, 0;
$L__BB21_1:
	add.s64 	%rd32, %rd63, %rd2;
	ld.global.f64 	%fd4, [%rd32+-25088];
	ld.global.f64 	%fd5, [%rd62+-64];
	fma.rn.f64 	%fd6, %fd4, %fd5, %fd60;
	ld.global.f64 	%fd7, [%rd32];
	ld.global.f64 	%fd8, [%rd62+-56];
	fma.rn.f64 	%fd9, %fd7, %fd8, %fd6;
	ld.global.f64 	%fd10, [%rd32+25088];
	ld.global.f64 	%fd11, [%rd62+-48];
	fma.rn.f64 	%fd12, %fd10, %fd11, %fd9;
	add.s64 	%rd33, %rd63, %rd15;
	ld.global.f64 	%fd13, [%rd33];
	ld.global.f64 	%fd14, [%rd62+-40];
	fma.rn.f64 	%fd15, %fd13, %fd14, %fd12;
	add.s64 	%rd34, %rd63, %rd14;
	ld.global.f64 	%fd16, [%rd34];
	ld.global.f64 	%fd17, [%rd62+-32];
	fma.rn.f64 	%fd18, %fd16, %fd17, %fd15;
	add.s64 	%rd35, %rd63, %rd13;
	ld.global.f64 	%fd19, [%rd35];
	ld.global.f64 	%fd20, [%rd62+-24];
	fma.rn.f64 	%fd21, %fd19, %fd20, %fd18;
	add.s64 	%rd36, %rd63, %rd12;
	ld.global.f64 	%fd22, [%rd36];
	ld.global.f64 	%fd23, [%rd62+-16];
	fma.rn.f64 	%fd24, %fd22, %fd23, %fd21;
	add.s64 	%rd37, %rd63, %rd11;
	ld.global.f64 	%fd25, [%rd37];
	ld.global.f64 	%fd26, [%rd62+-8];
	fma.rn.f64 	%fd27, %fd25, %fd26, %fd24;
	add.s64 	%rd38, %rd63, %rd10;
	ld.global.f64 	%fd28, [%rd38];
	ld.global.f64 	%fd29, [%rd62];
	fma.rn.f64 	%fd30, %fd28, %fd29, %fd27;
	add.s64 	%rd39, %rd63, %rd9;
	ld.global.f64 	%fd31, [%rd39];
	ld.global.f64 	%fd32, [%rd62+8];
	fma.rn.f64 	%fd33, %fd31, %fd32, %fd30;
	add.s64 	%rd40, %rd63, %rd8;
	ld.global.f64 	%fd34, [%rd40];
	ld.global.f64 	%fd35, [%rd62+16];
	fma.rn.f64 	%fd36, %fd34, %fd35, %fd33;
	add.s64 	%rd41, %rd63, %rd7;
	ld.global.f64 	%fd37, [%rd41];
	ld.global.f64 	%fd38, [%rd62+24];
	fma.rn.f64 	%fd39, %fd37, %fd38, %fd36;
	add.s64 	%rd42, %rd63, %rd6;
	ld.global.f64 	%fd40, [%rd42];
	ld.global.f64 	%fd41, [%rd62+32];
	fma.rn.f64 	%fd42, %fd40, %fd41, %fd39;
	add.s64 	%rd43, %rd63, %rd5;
	ld.global.f64 	%fd43, [%rd43];
	ld.global.f64 	%fd44, [%rd62+40];
	fma.rn.f64 	%fd45, %fd43, %fd44, %fd42;
	add.s64 	%rd44, %rd63, %rd4;
	ld.global.f64 	%fd46, [%rd44];
	ld.global.f64 	%fd47, [%rd62+48];
	fma.rn.f64 	%fd48, %fd46, %fd47, %fd45;
	add.s64 	%rd45, %rd63, %rd3;
	ld.global.f64 	%fd49, [%rd45];
	ld.global.f64 	%fd50, [%rd62+56];
	fma.rn.f64 	%fd60, %fd49, %fd50, %fd48;
	add.s32 	%r24, %r24, 16;
	add.s64 	%rd63, %rd63, 401408;
	add.s64 	%rd62, %rd62, 128;
	setp.ne.s32 	%p1, %r24, 128;
	@%p1 bra 	$L__BB21_1;
	ld.param.u64 	%rd61, [_Z25executeSeventhLayer_partAPdS_S_S_S_S_S__param_6];
	ld.param.u64 	%rd60, [_Z25executeSeventhLayer_partAPdS_S_S_S_S_S__param_5];
	ld.param.u64 	%rd59, [_Z25executeSeventhLayer_partAPdS_S_S_S_S_S__param_3];
	ld.param.u64 	%rd58, [_Z25executeSeventhLayer_partAPdS_S_S_S_S_S__param_2];
	cvta.to.global.u64 	%rd46, %rd59;
	cvta.to.global.u64 	%rd47, %rd23;
	cvta.to.global.u64 	%rd48, %rd60;
	cvta.to.global.u64 	%rd49, %rd61;
	cvta.to.global.u64 	%rd50, %rd58;
	mul.wide.u32 	%rd51, %r1, 8;
	add.s64 	%rd52, %rd46, %rd51;
	ld.global.f64 	%fd51, [%rd52];
	sub.f64 	%fd52, %fd60, %fd51;
	add.s64 	%rd53, %rd47, %rd51;
	ld.global.f64 	%fd53, [%rd53];
	div.rn.f64 	%fd54, %fd52, %fd53;
	add.s64 	%rd54, %rd48, %rd51;
	ld.global.f64 	%fd55, [%rd54];
	add.s64 	%rd55, %rd49, %rd51;
	ld.global.f64 	%fd56, [%rd55];
	fma.rn.f64 	%fd57, %fd54, %fd55, %fd56;
	setp.lt.f64 	%p2, %fd57, 0d0000000000000000;
	selp.f64 	%fd58, 0d0000000000000000, %fd57, %p2;
	setp.gt.f64 	%p3, %fd58, 0d4018000000000000;
	selp.f64 	%fd59, 0d4018000000000000, %fd58, %p3;
	mad.lo.s32 	%r23, %r1, 3249, %r2;
	mul.wide.s32 	%rd56, %r23, 8;
	add.s64 	%rd57, %rd50, %rd56;
	st.global.f64 	[%rd57], %fd59;
	ret;

}
	// .globl	_Z25executeSeventhLayer_partBPdS_S_S_S_S_S_
.visible .entry _Z25executeSeventhLayer_partBPdS_S_S_S_S_S_(
	.param .u64 .ptr .align 1 _Z25executeSeventhLayer_partBPdS_S_S_S_S_S__param_0,
	.param .u64 .ptr .align 1 _Z25executeSeventhLayer_partBPdS_S_S_S_S_S__param_1,
	.param .u64 .ptr .align 1 _Z25executeSeventhLayer_partBPdS_S_S_S_S_S__param_2,
	.param .u64 .ptr .align 1 _Z25executeSeventhLayer_partBPdS_S_S_S_S_S__param_3,
	.param .u64 .ptr .align 1 _Z25executeSeventhLayer_partBPdS_S_S_S_S_S__param_4,
	.param .u64 .ptr .align 1 _Z25executeSeventhLayer_partBPdS_S_S_S_S_S__param_5,
	.param .u64 .ptr .align 1 _Z25executeSeventhLayer_partBPdS_S_S_S_S_S__param_6
)
{
	.reg .pred 	%p<4>;
	.reg .b32 	%r<11>;
	.reg .b64 	%rd<36>;
	.reg .b64 	%fd<61>;

	ld.param.u64 	%rd12, [_Z25executeSeventhLayer_partBPdS_S_S_S_S_S__param_0];
	ld.param.u64 	%rd13, [_Z25executeSeventhLayer_partBPdS_S_S_S_S_S__param_1];
	ld.param.u64 	%rd7, [_Z25executeSeventhLayer_partBPdS_S_S_S_S_S__param_2];
	ld.param.u64 	%rd8, [_Z25executeSeventhLayer_partBPdS_S_S_S_S_S__param_3];
	ld.param.u64 	%rd9, [_Z25executeSeventhLayer_partBPdS_S_S_S_S_S__param_4];
	ld.param.u64 	%rd10, [_Z25executeSeventhLayer_partBPdS_S_S_S_S_S__param_5];
	ld.param.u64 	%rd11, [_Z25executeSeventhLayer_partBPdS_S_S_S_S_S__param_6];
	cvta.to.global.u64 	%rd14, %rd13;
	cvta.to.global.u64 	%rd15, %rd12;
	mov.u32 	%r1, %ctaid.x;
	mov.u32 	%r6, %tid.x;
	mov.u32 	%r7, %tid.y;
	mad.lo.s32 	%r8, %r6, 57, %r7;
	mad.lo.s32 	%r9, %r1, 3249, %r8;
	add.s32 	%r2, %r9, 32;
	mul.wide.u32 	%rd16, %r6, 448;
	mul.wide.u32 	%rd17, %r7, 8;
	add.s64 	%rd18, %rd16, %rd17;
	add.s64 	%rd19, %rd18, %rd15;
	add.s64 	%rd35, %rd19, 200960;
	mul.wide.u32 	%rd20, %r1, 1024;
	add.s64 	%rd21, %rd20, %rd14;
	add.s64 	%rd34, %rd21, 64;
	mov.f64 	%fd60, 0d0000000000000000;
	mov.b32 	%r10, 0;
$L__BB22_1:
	ld.global.f64 	%fd4, [%rd35+-200704];
	ld.global.f64 	%fd5, [%rd34+-64];
	fma.rn.f64 	%fd6, %fd4, %fd5, %fd60;
	ld.global.f64 	%fd7, [%rd35+-175616];
	ld.global.f64 	%fd8, [%rd34+-56];
	fma.rn.f64 	%fd9, %fd7, %fd8, %fd6;
	ld.global.f64 	%fd10, [%rd35+-150528];
	ld.global.f64 	%fd11, [%rd34+-48];
	fma.rn.f64 	%fd12, %fd10, %fd11, %fd9;
	ld.global.f64 	%fd13, [%rd35+-125440];
	ld.global.f64 	%fd14, [%rd34+-40];
	fma.rn.f64 	%fd15, %fd13, %fd14, %fd12;
	ld.global.f64 	%fd16, [%rd35+-100352];
	ld.global.f64 	%fd17, [%rd34+-32];
	fma.rn.f64 	%fd18, %fd16, %fd17, %fd15;
	ld.global.f64 	%fd19, [%rd35+-75264];
	ld.global.f64 	%fd20, [%rd34+-24];
	fma.rn.f64 	%fd21, %fd19, %fd20, %fd18;
	ld.global.f64 	%fd22, [%rd35+-50176];
	ld.global.f64 	%fd23, [%rd34+-16];
	fma.rn.f64 	%fd24, %fd22, %fd23, %fd21;
	ld.global.f64 	%fd25, [%rd35+-25088];
	ld.global.f64 	%fd26, [%rd34+-8];
	fma.rn.f64 	%fd27, %fd25, %fd26, %fd24;
	ld.global.f64 	%fd28, [%rd35];
	ld.global.f64 	%fd29, [%rd34];
	fma.rn.f64 	%fd30, %fd28, %fd29, %fd27;
	ld.global.f64 	%fd31, [%rd35+25088];
	ld.global.f64 	%fd32, [%rd34+8];
	fma.rn.f64 	%fd33, %fd31, %fd32, %fd30;
	ld.global.f64 	%fd34, [%rd35+50176];
	ld.global.f64 	%fd35, [%rd34+16];
	fma.rn.f64 	%fd36, %fd34, %fd35, %fd33;
	ld.global.f64 	%fd37, [%rd35+75264];
	ld.global.f64 	%fd38, [%rd34+24];
	fma.rn.f64 	%fd39, %fd37, %fd38, %fd36;
	ld.global.f64 	%fd40, [%rd35+100352];
	ld.global.f64 	%fd41, [%rd34+32];
	fma.rn.f64 	%fd42, %fd40, %fd41, %fd39;
	ld.global.f64 	%fd43, [%rd35+125440];
	ld.global.f64 	%fd44, [%rd34+40];
	fma.rn.f64 	%fd45, %fd43, %fd44, %fd42;
	ld.global.f64 	%fd46, [%rd35+150528];
	ld.global.f64 	%fd47, [%rd34+48];
	fma.rn.f64 	%fd48, %fd46, %fd47, %fd45;
	ld.global.f64 	%fd49, [%rd35+175616];
	ld.global.f64 	%fd50, [%rd34+56];
	fma.rn.f64 	%fd60, %fd49, %fd50, %fd48;
	add.s32 	%r10, %r10, 16;
	add.s64 	%rd35, %rd35, 401408;
	add.s64 	%rd34, %rd34, 128;
	setp.ne.s32 	%p1, %r10, 128;
	@%p1 bra 	$L__BB22_1;
	cvta.to.global.u64 	%rd22, %rd8;
	cvta.to.global.u64 	%rd23, %rd9;
	cvta.to.global.u64 	%rd24, %rd10;
	cvta.to.global.u64 	%rd25, %rd11;
	cvta.to.global.u64 	%rd26, %rd7;
	mul.wide.u32 	%rd27, %r1, 8;
	add.s64 	%rd28, %rd22, %rd27;
	ld.global.f64 	%fd51, [%rd28];
	sub.f64 	%fd52, %fd60, %fd51;
	add.s64 	%rd29, %rd23, %rd27;
	ld.global.f64 	%fd53, [%rd29];
	div.rn.f64 	%fd54, %fd52, %fd53;
	add.s64 	%rd30, %rd24, %rd27;
	ld.global.f64 	%fd55, [%rd30];
	add.s64 	%rd31, %rd25, %rd27;
	ld.global.f64 	%fd56, [%rd31];
	fma.rn.f64 	%fd57, %fd54, %fd55, %fd56;
	setp.lt.f64 	%p2, %fd57, 0d0000000000000000;
	selp.f64 	%fd58, 0d0000000000000000, %fd57, %p2;
	setp.gt.f64 	%p3, %fd58, 0d4018000000000000;
	selp.f64 	%fd59, 0d4018000000000000, %fd58, %p3;
	mul.wide.s32 	%rd32, %r2, 8;
	add.s64 	%rd33, %rd26, %rd32;
	st.global.f64 	[%rd33], %fd59;
	ret;

}
	// .globl	_Z25executeSeventhLayer_partCPdS_S_S_S_S_S_
.visible .entry _Z25executeSeventhLayer_partCPdS_S_S_S_S_S_(
	.param .u64 .ptr .align 1 _Z25executeSeventhLayer_partCPdS_S_S_S_S_S__param_0,
	.param .u64 .ptr .align 1 _Z25executeSeventhLayer_partCPdS_S_S_S_S_S__param_1,
	.param .u64 .ptr .align 1 _Z25executeSeventhLayer_partCPdS_S_S_S_S_S__param_2,
	.param .u64 .ptr .align 1 _Z25executeSeventhLayer_partCPdS_S_S_S_S_S__param_3,
	.param .u64 .ptr .align 1 _Z25executeSeventhLayer_partCPdS_S_S_S_S_S__param_4,
	.param .u64 .ptr .align 1 _Z25executeSeventhLayer_partCPdS_S_S_S_S_S__param_5,
	.param .u64 .ptr .align 1 _Z25executeSeventhLayer_partCPdS_S_S_S_S_S__param_6
)
{
	.reg .pred 	%p<4>;
	.reg .b32 	%r<11>;
	.reg .b64 	%rd<36>;
	.reg .b64 	%fd<61>;

	ld.param.u64 	%rd12, [_Z25executeSeventhLayer_partCPdS_S_S_S_S_S__param_0];
	ld.param.u64 	%rd13, [_Z25executeSeventhLayer_partCPdS_S_S_S_S_S__param_1];
	ld.param.u64 	%rd7, [_Z25executeSeventhLayer_partCPdS_S_S_S_S_S__param_2];
	ld.param.u64 	%rd8, [_Z25executeSeventhLayer_partCPdS_S_S_S_S_S__param_3];
	ld.param.u64 	%rd9, [_Z25executeSeventhLayer_partCPdS_S_S_S_S_S__param_4];
	ld.param.u64 	%rd10, [_Z25executeSeventhLayer_partCPdS_S_S_S_S_S__param_5];
	ld.param.u64 	%rd11, [_Z25executeSeventhLayer_partCPdS_S_S_S_S_S__param_6];
	cvta.to.global.u64 	%rd14, %rd13;
	cvta.to.global.u64 	%rd15, %rd12;
	mov.u32 	%r1, %ctaid.x;
	mov.u32 	%r6, %tid.x;
	mov.u32 	%r7, %tid.y;
	mad.lo.s32 	%r8, %r1, 3249, %r7;
	mad.lo.s32 	%r9, %r6, 57, %r8;
	add.s32 	%r2, %r9, 1824;
	mul.wide.u32 	%rd16, %r6, 448;
	mul.wide.u32 	%rd17, %r7, 8;
	add.s64 	%rd18, %rd16, %rd17;
	add.s64 	%rd19, %rd18, %rd15;
	add.s64 	%rd35, %rd19, 215040;
	mul.wide.u32 	%rd20, %r1, 1024;
	add.s64 	%rd21, %rd20, %rd14;
	add.s64 	%rd34, %rd21, 64;
	mov.f64 	%fd60, 0d0000000000000000;
	mov.b32 	%r10, 0;
$L__BB23_1:
	ld.global.f64 	%fd4, [%rd35+-200704];
	ld.global.f64 	%fd5, [%rd34+-64];
	fma.rn.f64 	%fd6, %fd4, %fd5, %fd60;
	ld.global.f64 	%fd7, [%rd35+-175616];
	ld.global.f64 	%fd8, [%rd34+-56];
	fma.rn.f64 	%fd9, %fd7, %fd8, %fd6;
	ld.global.f64 	%fd10, [%rd35+-150528];
	ld.global.f64 	%fd11, [%rd34+-48];
	fma.rn.f64 	%fd12, %fd10, %fd11, %fd9;
	ld.global.f64 	%fd13, [%rd35+-125440];
	ld.global.f64 	%fd14, [%rd34+-40];
	fma.rn.f64 	%fd15, %fd13, %fd14, %fd12;
	ld.global.f64 	%fd16, [%rd35+-100352];
	ld.global.f64 	%fd17, [%rd34+-32];
	fma.rn.f64 	%fd18, %fd16, %fd17, %fd15;
	ld.global.f64 	%fd19, [%rd35+-75264];
	ld.global.f64 	%fd20, [%rd34+-24];
	fma.rn.f64 	%fd21, %fd19, %fd20, %fd18;
	ld.global.f64 	%fd22, [%rd35+-50176];
	ld.global.f64 	%fd23, [%rd34+-16];
	fma.rn.f64 	%fd24, %fd22, %fd23, %fd21;
	ld.global.f64 	%fd25, [%rd35+-25088];
	ld.global.f64 	%fd26, [%rd34+-8];
	fma.rn.f64 	%fd27, %fd25, %fd26, %fd24;
	ld.global.f64 	%fd28, [%rd35];
	ld.global.f64 	%fd29, [%rd34];
	fma.rn.f64 	%fd30, %fd28, %fd29, %fd27;
	ld.global.f64 	%fd31, [%rd35+25088];
	ld.global.f64 	%fd32, [%rd34+8];
	fma.rn.f64 	%fd33, %fd31, %fd32, %fd30;
	ld.global.f64 	%fd34, [%rd35+50176];
	ld.global.f64 	%fd35, [%rd34+16];
	fma.rn.f64 	%fd36, %fd34, %fd35, %fd33;
	ld.global.f64 	%fd37, [%rd35+75264];
	ld.global.f64 	%fd38, [%rd34+24];
	fma.rn.f64 	%fd39, %fd37, %fd38, %fd36;
	ld.global.f64 	%fd40, [%rd35+100352];
	ld.global.f64 	%fd41, [%rd34+32];
	fma.rn.f64 	%fd42, %fd40, %fd41, %fd39;
	ld.global.f64 	%fd43, [%rd35+125440];
	ld.global.f64 	%fd44, [%rd34+40];
	fma.rn.f64 	%fd45, %fd43, %fd44, %fd42;
	ld.global.f64 	%fd46, [%rd35+150528];
	ld.global.f64 	%fd47, [%rd34+48];
	fma.rn.f64 	%fd48, %fd46, %fd47, %fd45;
	ld.global.f64 	%fd49, [%rd35+175616];
	ld.global.f64 	%fd50, [%rd34+56];
	fma.rn.f64 	%fd60, %fd49, %fd50, %fd48;
	add.s32 	%r10, %r10, 16;
	add.s64 	%rd35, %rd35, 401408;
	add.s64 	%rd34, %rd34, 128;
	setp.ne.s32 	%p1, %r10, 128;
	@%p1 bra 	$L__BB23_1;
	cvta.to.global.u64 	%rd22, %rd8;
	cvta.to.global.u64 	%rd23, %rd9;
	cvta.to.global.u64 	%rd24, %rd10;
	cvta.to.global.u64 	%rd25, %rd11;
	cvta.to.global.u64 	%rd26, %rd7;
	mul.wide.u32 	%rd27, %r1, 8;
	add.s64 	%rd28, %rd22, %rd27;
	ld.global.f64 	%fd51, [%rd28];
	sub.f64 	%fd52, %fd60, %fd51;
	add.s64 	%rd29, %rd23, %rd27;
	ld.global.f64 	%fd53, [%rd29];
	div.rn.f64 	%fd54, %fd52, %fd53;
	add.s64 	%rd30, %rd24, %rd27;
	ld.global.f64 	%fd55, [%rd30];
	add.s64 	%rd31, %rd25, %rd27;
	ld.global.f64 	%fd56, [%rd31];
	fma.rn.f64 	%fd57, %fd54, %fd55, %fd56;
	setp.lt.f64 	%p2, %fd57, 0d0000000000000000;
	selp.f64 	%fd58, 0d0000000000000000, %fd57, %p2;
	setp.gt.f64 	%p3, %fd58, 0d4018000000000000;
	selp.f64 	%fd59, 0d4018000000000000, %fd58, %p3;
	mul.wide.s32 	%rd32, %r2, 8;
	add.s64 	%rd33, %rd26, %rd32;
	st.global.f64 	[%rd33], %fd59;
	ret;

}
	// .globl	_Z25executeSeventhLayer_partDPdS_S_S_S_S_S_
.visible .entry _Z25executeSeventhLayer_partDPdS_S_S_S_S_S_(
	.param .u64 .ptr .align 1 _Z25executeSeventhLayer_partDPdS_S_S_S_S_S__param_0,
	.param .u64 .ptr .align 1 _Z25executeSeventhLayer_partDPdS_S_S_S_S_S__param_1,
	.param .u64 .ptr .align 1 _Z25executeSeventhLayer_partDPdS_S_S_S_S_S__param_2,
	.param .u64 .ptr .align 1 _Z25executeSeventhLayer_partDPdS_S_S_S_S_S__param_3,
	.param .u64 .ptr .align 1 _Z25executeSeventhLayer_partDPdS_S_S_S_S_S__param_4,
	.param .u64 .ptr .align 1 _Z25executeSeventhLayer_partDPdS_S_S_S_S_S__param_5,
	.param .u64 .ptr .align 1 _Z25executeSeventhLayer_partDPdS_S_S_S_S_S__param_6
)
{
	.reg .pred 	%p<4>;
	.reg .b32 	%r<11>;
	.reg .b64 	%rd<36>;
	.reg .b64 	%fd<61>;

	ld.param.u64 	%rd12, [_Z25executeSeventhLayer_partDPdS_S_S_S_S_S__param_0];
	ld.param.u64 	%rd13, [_Z25executeSeventhLayer_partDPdS_S_S_S_S_S__param_1];
	ld.param.u64 	%rd7, [_Z25executeSeventhLayer_partDPdS_S_S_S_S_S__param_2];
	ld.param.u64 	%rd8, [_Z25executeSeventhLayer_partDPdS_S_S_S_S_S__param_3];
	ld.param.u64 	%rd9, [_Z25executeSeventhLayer_partDPdS_S_S_S_S_S__param_4];
	ld.param.u64 	%rd10, [_Z25executeSeventhLayer_partDPdS_S_S_S_S_S__param_5];
	ld.param.u64 	%rd11, [_Z25executeSeventhLayer_partDPdS_S_S_S_S_S__param_6];
	cvta.to.global.u64 	%rd14, %rd13;
	cvta.to.global.u64 	%rd15, %rd12;
	mov.u32 	%r1, %ctaid.x;
	mov.u32 	%r6, %tid.x;
	mov.u32 	%r7, %tid.y;
	mad.lo.s32 	%r8, %r1, 3249, %r7;
	mad.lo.s32 	%r9, %r6, 57, %r8;
	add.s32 	%r2, %r9, 1856;
	mul.wide.u32 	%rd16, %r6, 448;
	mul.wide.u32 	%rd17, %r7, 8;
	add.s64 	%rd18, %rd16, %rd17;
	add.s64 	%rd19, %rd18, %rd15;
	add.s64 	%rd35, %rd19, 215296;
	mul.wide.u32 	%rd20, %r1, 1024;
	add.s64 	%rd21, %rd20, %rd14;
	add.s64 	%rd34, %rd21, 64;
	mov.f64 	%fd60, 0d0000000000000000;
	mov.b32 	%r10, 0;
$L__BB24_1:
	ld.global.f64 	%fd4, [%rd35+-200704];
	ld.global.f64 	%fd5, [%rd34+-64];
	fma.rn.f64 	%fd6, %fd4, %fd5, %fd60;
	ld.global.f64 	%fd7, [%rd35+-175616];
	ld.global.f64 	%fd8, [%rd34+-56];
	fma.rn.f64 	%fd9, %fd7, %fd8, %fd6;
	ld.global.f64 	%fd10, [%rd35+-150528];
	ld.global.f64 	%fd11, [%rd34+-48];
	fma.rn.f64 	%fd12, %fd10, %fd11, %fd9;
	ld.global.f64 	%fd13, [%rd35+-125440];
	ld.global.f64 	%fd14, [%rd34+-40];
	fma.rn.f64 	%fd15, %fd13, %fd14, %fd12;
	ld.global.f64 	%fd16, [%rd35+-100352];
	ld.global.f64 	%fd17, [%rd34+-32];
	fma.rn.f64 	%fd18, %fd16, %fd17, %fd15;
	ld.global.f64 	%fd19, [%rd35+-75264];
	ld.global.f64 	%fd20, [%rd34+-24];
	fma.rn.f64 	%fd21, %fd19, %fd20, %fd18;
	ld.global.f64 	%fd22, [%rd35+-50176];
	ld.global.f64 	%fd23, [%rd34+-16];
	fma.rn.f64 	%fd24, %fd22, %fd23, %fd21;
	ld.global.f64 	%fd25, [%rd35+-25088];
	ld.global.f64 	%fd26, [%rd34+-8];
	fma.rn.f64 	%fd27, %fd25, %fd26, %fd24;
	ld.global.f64 	%fd28, [%rd35];
	ld.global.f64 	%fd29, [%rd34];
	fma.rn.f64 	%fd30, %fd28, %fd29, %fd27;
	ld.global.f64 	%fd31, [%rd35+25088];
	ld.global.f64 	%fd32, [%rd34+8];
	fma.rn.f64 	%fd33, %fd31, %fd32, %fd30;
	ld.global.f64 	%fd34, [%rd35+50176];
	ld.global.f64 	%fd35, [%rd34+16];
	fma.rn.f64 	%fd36, %fd34, %fd35, %fd33;
	ld.global.f64 	%fd37, [%rd35+75264];
	ld.global.f64 	%fd38, [%rd34+24];
	fma.rn.f64 	%fd39, %fd37, %fd38, %fd36;
	ld.global.f64 	%fd40, [%rd35+100352];
	ld.global.f64 	%fd41, [%rd34+32];
	fma.rn.f64 	%fd42, %fd40, %fd41, %fd39;
	ld.global.f64 	%fd43, [%rd35+125440];
	ld.global.f64 	%fd44, [%rd34+40];
	fma.rn.f64 	%fd45, %fd43, %fd44, %fd42;
	ld.global.f64 	%fd46, [%rd35+150528];
	ld.global.f64 	%fd47, [%rd34+48];
	fma.rn.f64 	%fd48, %fd46, %fd47, %fd45;
	ld.global.f64 	%fd49, [%rd35+175616];
	ld.global.f64 	%fd50, [%rd34+56];
	fma.rn.f64 	%fd60, %fd49, %fd50, %fd48;
	add.s32 	%r10, %r10, 16;
	add.s64 	%rd35, %rd35, 401408;
	add.s64 	%rd34, %rd34, 128;
	setp.ne.s32 	%p1, %r10, 128;
	@%p1 bra 	$L__BB24_1;
	cvta.to.global.u64 	%rd22, %rd8;
	cvta.to.global.u64 	%rd23, %rd9;
	cvta.to.global.u64 	%rd24, %rd10;
	cvta.to.global.u64 	%rd25, %rd11;
	cvta.to.global.u64 	%rd26, %rd7;
	mul.wide.u32 	%rd27, %r1, 8;
	add.s64 	%rd28, %rd22, %rd27;
	ld.global.f64 	%fd51, [%rd28];
	sub.f64 	%fd52, %fd60, %fd51;
	add.s64 	%rd29, %rd23, %rd27;
	ld.global.f64 	%fd53, [%rd29];
	div.rn.f64 	%fd54, %fd52, %fd53;
	add.s64 	%rd30, %rd24, %rd27;
	ld.global.f64 	%fd55, [%rd30];
	add.s64 	%rd31, %rd25, %rd27;
	ld.global.f64 	%fd56, [%rd31];
	fma.rn.f64 	%fd57, %fd54, %fd55, %fd56;
	setp.lt.f64 	%p2, %fd57, 0d0000000000000000;
	selp.f64 	%fd58, 0d0000000000000000, %fd57, %p2;
	setp.gt.f64 	%p3, %fd58, 0d4018000000000000;
	selp.f64 	%fd59, 0d4018000000000000, %fd58, %p3;
	mul.wide.s32 	%rd32, %r2, 8;
	add.s64 	%rd33, %rd26, %rd32;
	st.global.f64 	[%rd33], %fd59;
	ret;

}
	// .globl	_Z18executeEighthLayerPdS_S_S_S_S_S_
.visible .entry _Z18executeEighthLayerPdS_S_S_S_S_S_(
	.param .u64 .ptr .align 1 _Z18executeEighthLayerPdS_S_S_S_S_S__param_0,
	.param .u64 .ptr .align 1 _Z18executeEighthLayerPdS_S_S_S_S_S__param_1,
	.param .u64 .ptr .align 1 _Z18executeEighthLayerPdS_S_S_S_S_S__param_2,
	.param .u64 .ptr .align 1 _Z18executeEighthLayerPdS_S_S_S_S_S__param_3,
	.param .u64 .ptr .align 1 _Z18executeEighthLayerPdS_S_S_S_S_S__param_4,
	.param .u64 .ptr .align 1 _Z18executeEighthLayerPdS_S_S_S_S_S__param_5,
	.param .u64 .ptr .align 1 _Z18executeEighthLayerPdS_S_S_S_S_S__param_6
)
{
	.reg .pred 	%p<3>;
	.reg .b32 	%r<10>;
	.reg .b64 	%rd<26>;
	.reg .b64 	%fd<40>;

	ld.param.u64 	%rd1, [_Z18executeEighthLayerPdS_S_S_S_S_S__param_0];
	ld.param.u64 	%rd2, [_Z18executeEighthLayerPdS_S_S_S_S_S__param_1];
	ld.param.u64 	%rd3, [_Z18executeEighthLayerPdS_S_S_S_S_S__param_2];
	ld.param.u64 	%rd4, [_Z18executeEighthLayerPdS_S_S_S_S_S__param_3];
	ld.param.u64 	%rd5, [_Z18executeEighthLayerPdS_S_S_S_S_S__param_4];
	ld.param.u64 	%rd6, [_Z18executeEighthLayerPdS_S_S_S_S_S__param_5];
	ld.param.u64 	%rd7, [_Z18executeEighthLayerPdS_S_S_S_S_S__param_6];
	mov.u32 	%r1, %ctaid.x;
	mov.u32 	%r2, %tid.x;
	mov.u32 	%r3, %tid.y;
	mad.lo.s32 	%r4, %r2, 28, %r3;
	mad.lo.s32 	%r5, %r1, 784, %r4;
	shl.b32 	%r6, %r3, 1;
	mad.lo.s32 	%r7, %r2, 114, %r6;
	mad.lo.s32 	%r8, %r1, 3249, %r7;
	mul.lo.s32 	%r9, %r1, 9;
	cvta.to.global.u64 	%rd8, %rd1;
	cvta.to.global.u64 	%rd9, %rd2;
	mul.wide.u32 	%rd10, %r8, 8;
	add.s64 	%rd11, %rd8, %rd10;
	ld.global.f64 	%fd1, [%rd11];
	mul.wide.u32 	%rd12, %r9, 8;
	add.s64 	%rd13, %rd9, %rd12;
	ld.global.f64 	%fd2, [%rd13];
	ld.global.f64 	%fd3, [%rd11+8];
	ld.global.f64 	%fd4, [%rd13+8];
	mul.f64 	%fd5, %fd3, %fd4;
	fma.rn.f64 	%fd6, %fd1, %fd2, %fd5;
	ld.global.f64 	%fd7, [%rd11+16];
	ld.global.f64 	%fd8, [%rd13+16];
	fma.rn.f64 	%fd9, %fd7, %fd8, %fd6;
	add.f64 	%fd10, %fd9, 0d0000000000000000;
	ld.global.f64 	%fd11, [%rd11+456];
	ld.global.f64 	%fd12, [%rd13+24];
	ld.global.f64 	%fd13, [%rd11+464];
	ld.global.f64 	%fd14, [%rd13+32];
	mul.f64 	%fd15, %fd13, %fd14;
	fma.rn.f64 	%fd16, %fd11, %fd12, %fd15;
	ld.global.f64 	%fd17, [%rd11+472];
	ld.global.f64 	%fd18, [%rd13+40];
	fma.rn.f64 	%fd19, %fd17, %fd18, %fd16;
	add.f64 	%fd20, %fd10, %fd19;
	ld.global.f64 	%fd21, [%rd11+912];
	ld.global.f64 	%fd22, [%rd13+48];
	ld.global.f64 	%fd23, [%rd11+920];
	ld.global.f64 	%fd24, [%rd13+56];
	mul.f64 	%fd25, %fd23, %fd24;
	fma.rn.f64 	%fd26, %fd21, %fd22, %fd25;
	ld.global.f64 	%fd27, [%rd11+928];
	ld.global.f64 	%fd28, [%rd13+64];
	fma.rn.f64 	%fd29, %fd27, %fd28, %fd26;
	add.f64 	%fd30, %fd20, %fd29;
	cvta.to.global.u64 	%rd14, %rd4;
	cvta.to.global.u64 	%rd15, %rd5;
	cvta.to.global.u64 	%rd16, %rd6;
	cvta.to.global.u64 	%rd17, %rd7;
	cvta.to.global.u64 	%rd18, %rd3;
	mul.wide.u32 	%rd19, %r1, 8;
	add.s64 	%rd20, %rd14, %rd19;
	ld.global.f64 	%fd31, [%rd20];
	sub.f64 	%fd32, %fd30, %fd31;
	add.s64 	%rd21, %rd15, %rd19;
	ld.global.f64 	%fd33, [%rd21];
	div.rn.f64 	%fd34, %fd32, %fd33;
	add.s64 	%rd22, %rd16, %rd19;
	ld.global.f64 	%fd35, [%rd22];
	add.s64 	%rd23, %rd17, %rd19;
	ld.global.f64 	%fd36, [%rd23];
	fma.rn.f64 	%fd37, %fd34, %fd35, %fd36;
	setp.lt.f64 	%p1, %fd37, 0d0000000000000000;
	selp.f64 	%fd38, 0d0000000000000000, %fd37, %p1;
	setp.gt.f64 	%p2, %fd38, 0d4018000000000000;
	selp.f64 	%fd39, 0d4018000000000000, %fd38, %p2;
	mul.wide.s32 	%rd24, %r5, 8;
	add.s64 	%rd25, %rd18, %rd24;
	st.global.f64 	[%rd25], %fd39;
	ret;

}
	// .globl	_Z17executeNinthLayerPdS_S_S_S_S_S_
.visible .entry _Z17executeNinthLayerPdS_S_S_S_S_S_(
	.param .u64 .ptr .align 1 _Z17executeNinthLayerPdS_S_S_S_S_S__param_0,
	.param .u64 .ptr .align 1 _Z17executeNinthLayerPdS_S_S_S_S_S__param_1,
	.param .u64 .ptr .align 1 _Z17executeNinthLayerPdS_S_S_S_S_S__param_2,
	.param .u64 .ptr .align 1 _Z17executeNinthLayerPdS_S_S_S_S_S__param_3,
	.param .u64 .ptr .align 1 _Z17executeNinthLayerPdS_S_S_S_S_S__param_4,
	.param .u64 .ptr .align 1 _Z17executeNinthLayerPdS_S_S_S_S_S__param_5,
	.param .u64 .ptr .align 1 _Z17executeNinthLayerPdS_S_S_S_S_S__param_6
)
{
	.reg .pred 	%p<4>;
	.reg .b32 	%r<11>;
	.reg .b64 	%rd<36>;
	.reg .b64 	%fd<61>;

	ld.param.u64 	%rd12, [_Z17executeNinthLayerPdS_S_S_S_S_S__param_0];
	ld.param.u64 	%rd13, [_Z17executeNinthLayerPdS_S_S_S_S_S__param_1];
	ld.param.u64 	%rd7, [_Z17executeNinthLayerPdS_S_S_S_S_S__param_2];
	ld.param.u64 	%rd8, [_Z17executeNinthLayerPdS_S_S_S_S_S__param_3];
	ld.param.u64 	%rd9, [_Z17executeNinthLayerPdS_S_S_S_S_S__param_4];
	ld.param.u64 	%rd10, [_Z17executeNinthLayerPdS_S_S_S_S_S__param_5];
	ld.param.u64 	%rd11, [_Z17executeNinthLayerPdS_S_S_S_S_S__param_6];
	cvta.to.global.u64 	%rd14, %rd13;
	cvta.to.global.u64 	%rd15, %rd12;
	mov.u32 	%r1, %ctaid.x;
	mov.u32 	%r2, %tid.x;
	mov.u32 	%r3, %tid.y;
	mul.wide.u32 	%rd16, %r2, 224;
	mul.wide.u32 	%rd17, %r3, 8;
	add.s64 	%rd18, %rd16, %rd17;
	add.s64 	%rd19, %rd18, %rd15;
	add.s64 	%rd35, %rd19, 50176;
	mul.wide.u32 	%rd20, %r1, 1024;
	add.s64 	%rd21, %rd20, %rd14;
	add.s64 	%rd34, %rd21, 64;
	mov.f64 	%fd60, 0d0000000000000000;
	mov.b32 	%r10, 0;
$L__BB26_1:
	ld.global.f64 	%fd4, [%rd35+-50176];
	ld.global.f64 	%fd5, [%rd34+-64];
	fma.rn.f64 	%fd6, %fd4, %fd5, %fd60;
	ld.global.f64 	%fd7, [%rd35+-43904];
	ld.global.f64 	%fd8, [%rd34+-56];
	fma.rn.f64 	%fd9, %fd7, %fd8, %fd6;
	ld.global.f64 	%fd10, [%rd35+-37632];
	ld.global.f64 	%fd11, [%rd34+-48];
	fma.rn.f64 	%fd12, %fd10, %fd11, %fd9;
	ld.global.f64 	%fd13, [%rd35+-31360];
	ld.global.f64 	%fd14, [%rd34+-40];
	fma.rn.f64 	%fd15, %fd13, %fd14, %fd12;
	ld.global.f64 	%fd16, [%rd35+-25088];
	ld.global.f64 	%fd17, [%rd34+-32];
	fma.rn.f64 	%fd18, %fd16, %fd17, %fd15;
	ld.global.f64 	%fd19, [%rd35+-18816];
	ld.global.f64 	%fd20, [%rd34+-24];
	fma.rn.f64 	%fd21, %fd19, %fd20, %fd18;
	ld.global.f64 	%fd22, [%rd35+-12544];
	ld.global.f64 	%fd23, [%rd34+-16];
	fma.rn.f64 	%fd24, %fd22, %fd23, %fd21;
	ld.global.f64 	%fd25, [%rd35+-6272];
	ld.global.f64 	%fd26, [%rd34+-8];
	fma.rn.f64 	%fd27, %fd25, %fd26, %fd24;
	ld.global.f64 	%fd28, [%rd35];
	ld.global.f64 	%fd29, [%rd34];
	fma.rn.f64 	%fd30, %fd28, %fd29, %fd27;
	ld.global.f64 	%fd31, [%rd35+6272];
	ld.global.f64 	%fd32, [%rd34+8];
	fma.rn.f64 	%fd33, %fd31, %fd32, %fd30;
	ld.global.f64 	%fd34, [%rd35+12544];
	ld.global.f64 	%fd35, [%rd34+16];
	fma.rn.f64 	%fd36, %fd34, %fd35, %fd33;
	ld.global.f64 	%fd37, [%rd35+18816];
	ld.global.f64 	%fd38, [%rd34+24];
	fma.rn.f64 	%fd39, %fd37, %fd38, %fd36;
	ld.global.f64 	%fd40, [%rd35+25088];
	ld.global.f64 	%fd41, [%rd34+32];
	fma.rn.f64 	%fd42, %fd40, %fd41, %fd39;
	ld.global.f64 	%fd43, [%rd35+31360];
	ld.global.f64 	%fd44, [%rd34+40];
	fma.rn.f64 	%fd45, %fd43, %fd44, %fd42;
	ld.global.f64 	%fd46, [%rd35+37632];
	ld.global.f64 	%fd47, [%rd34+48];
	fma.rn.f64 	%fd48, %fd46, %fd47, %fd45;
	ld.global.f64 	%fd49, [%rd35+43904];
	ld.global.f64 	%fd50, [%rd34+56];
	fma.rn.f64 	%fd60, %fd49, %fd50, %fd48;
	add.s32 	%r10, %r10, 16;
	add.s64 	%rd35, %rd35, 100352;
	add.s64 	%rd34, %rd34, 128;
	setp.ne.s32 	%p1, %r10, 128;
	@%p1 bra 	$L__BB26_1;
	cvta.to.global.u64 	%rd22, %rd8;
	cvta.to.global.u64 	%rd23, %rd9;
	cvta.to.global.u64 	%rd24, %rd10;
	cvta.to.global.u64 	%rd25, %rd11;
	cvta.to.global.u64 	%rd26, %rd7;
	mul.wide.u32 	%rd27, %r1, 8;
	add.s64 	%rd28, %rd22, %rd27;
	ld.global.f64 	%fd51, [%rd28];
	sub.f64 	%fd52, %fd60, %fd51;
	add.s64 	%rd29, %rd23, %rd27;
	ld.global.f64 	%fd53, [%rd29];
	div.rn.f64 	%fd54, %fd52, %fd53;
	add.s64 	%rd30, %rd24, %rd27;
	ld.global.f64 	%fd55, [%rd30];
	add.s64 	%rd31, %rd25, %rd27;
	ld.global.f64 	%fd56, [%rd31];
	fma.rn.f64 	%fd57, %fd54, %fd55, %fd56;
	setp.lt.f64 	%p2, %fd57, 0d0000000000000000;
	selp.f64 	%fd58, 0d0000000000000000, %fd57, %p2;
	setp.gt.f64 	%p3, %fd58, 0d4018000000000000;
	selp.f64 	%fd59, 0d4018000000000000, %fd58, %p3;
	mad.lo.s32 	%r7, %r2, 30, %r3;
	mad.lo.s32 	%r8, %r1, 900, %r7;
	add.s32 	%r9, %r8, 31;
	mul.wide.s32 	%rd32, %r9, 8;
	add.s64 	%rd33, %rd26, %rd32;
	st.global.f64 	[%rd33], %fd59;
	ret;

}
	// .globl	_Z17executeTenthLayerPdS_S_S_S_S_S_
.visible .entry _Z17executeTenthLayerPdS_S_S_S_S_S_(
	.param .u64 .ptr .align 1 _Z17executeTenthLayerPdS_S_S_S_S_S__param_0,
	.param .u64 .ptr .align 1 _Z17executeTenthLayerPdS_S_S_S_S_S__param_1,
	.param .u64 .ptr .align 1 _Z17executeTenthLayerPdS_S_S_S_S_S__param_2,
	.param .u64 .ptr .align 1 _Z17executeTenthLayerPdS_S_S_S_S_S__param_3,
	.param .u64 .ptr .align 1 _Z17executeTenthLayerPdS_S_S_S_S_S__param_4,
	.param .u64 .ptr .align 1 _Z17executeTenthLayerPdS_S_S_S_S_S__param_5,
	.param .u64 .ptr .align 1 _Z17executeTenthLayerPdS_S_S_S_S_S__param_6
)
{
	.reg .pred 	%p<3>;
	.reg .b32 	%r<9>;
	.reg .b64 	%rd<26>;
	.reg .b64 	%fd<40>;

	ld.param.u64 	%rd1, [_Z17executeTenthLayerPdS_S_S_S_S_S__param_0];
	ld.param.u64 	%rd2, [_Z17executeTenthLayerPdS_S_S_S_S_S__param_1];
	ld.param.u64 	%rd3, [_Z17executeTenthLayerPdS_S_S_S_S_S__param_2];
	ld.param.u64 	%rd4, [_Z17executeTenthLayerPdS_S_S_S_S_S__param_3];
	ld.param.u64 	%rd5, [_Z17executeTenthLayerPdS_S_S_S_S_S__param_4];
	ld.param.u64 	%rd6, [_Z17executeTenthLayerPdS_S_S_S_S_S__param_5];
	ld.param.u64 	%rd7, [_Z17executeTenthLayerPdS_S_S_S_S_S__param_6];
	mov.u32 	%r1, %ctaid.x;
	mov.u32 	%r2, %tid.x;
	mov.u32 	%r3, %tid.y;
	mad.lo.s32 	%r4, %r2, 28, %r3;
	mad.lo.s32 	%r5, %r1, 784, %r4;
	mad.lo.s32 	%r6, %r1, 900, %r3;
	mul.lo.s32 	%r7, %r1, 9;
	cvta.to.global.u64 	%rd8, %rd1;
	cvta.to.global.u64 	%rd9, %rd2;
	mad.lo.s32 	%r8, %r2, 30, %r6;
	mul.wide.u32 	%rd10, %r8, 8;
	add.s64 	%rd11, %rd8, %rd10;
	ld.global.f64 	%fd1, [%rd11];
	mul.wide.u32 	%rd12, %r7, 8;
	add.s64 	%rd13, %rd9, %rd12;
	ld.global.f64 	%fd2, [%rd13];
	ld.global.f64 	%fd3, [%rd11+8];
	ld.global.f64 	%fd4, [%rd13+8];
	mul.f64 	%fd5, %fd3, %fd4;
	fma.rn.f64 	%fd6, %fd1, %fd2, %fd5;
	ld.global.f64 	%fd7, [%rd11+16];
	ld.global.f64 	%fd8, [%rd13+16];
	fma.rn.f64 	%fd9, %fd7, %fd8, %fd6;
	add.f64 	%fd10, %fd9, 0d0000000000000000;
	ld.global.f64 	%fd11, [%rd11+240];
	ld.global.f64 	%fd12, [%rd13+24];
	ld.global.f64 	%fd13, [%rd11+248];
	ld.global.f64 	%fd14, [%rd13+32];
	mul.f64 	%fd15, %fd13, %fd14;
	fma.rn.f64 	%fd16, %fd11, %fd12, %fd15;
	ld.global.f64 	%fd17, [%rd11+256];
	ld.global.f64 	%fd18, [%rd13+40];
	fma.rn.f64 	%fd19, %fd17, %fd18, %fd16;
	add.f64 	%fd20, %fd10, %fd19;
	ld.global.f64 	%fd21, [%rd11+480];
	ld.global.f64 	%fd22, [%rd13+48];
	ld.global.f64 	%fd23, [%rd11+488];
	ld.global.f64 	%fd24, [%rd13+56];
	mul.f64 	%fd25, %fd23, %fd24;
	fma.rn.f64 	%fd26, %fd21, %fd22, %fd25;
	ld.global.f64 	%fd27, [%rd11+496];
	ld.global.f64 	%fd28, [%rd13+64];
	fma.rn.f64 	%fd29, %fd27, %fd28, %fd26;
	add.f64 	%fd30, %fd20, %fd29;
	cvta.to.global.u64 	%rd14, %rd4;
	cvta.to.global.u64 	%rd15, %rd5;
	cvta.to.global.u64 	%rd16, %rd6;
	cvta.to.global.u64 	%rd17, %rd7;
	cvta.to.global.u64 	%rd18, %rd3;
	mul.wide.u32 	%rd19, %r1, 8;
	add.s64 	%rd20, %rd14, %rd19;
	ld.global.f64 	%fd31, [%rd20];
	sub.f64 	%fd32, %fd30, %fd31;
	add.s64 	%rd21, %rd15, %rd19;
	ld.global.f64 	%fd33, [%rd21];
	div.rn.f64 	%fd34, %fd32, %fd33;
	add.s64 	%rd22, %rd16, %rd19;
	ld.global.f64 	%fd35, [%rd22];
	add.s64 	%rd23, %rd17, %rd19;
	ld.global.f64 	%fd36, [%rd23];
	fma.rn.f64 	%fd37, %fd34, %fd35, %fd36;
	setp.lt.f64 	%p1, %fd37, 0d0000000000000000;
	selp.f64 	%fd38, 0d0000000000000000, %fd37, %p1;
	setp.gt.f64 	%p2, %fd38, 0d4018000000000000;
	selp.f64 	%fd39, 0d4018000000000000, %fd38, %p2;
	mul.wide.s32 	%rd24, %r5, 8;
	add.s64 	%rd25, %rd18, %rd24;
	st.global.f64 	[%rd25], %fd39;
	ret;

}
	// .globl	_Z20executeEleventhLayerPdS_S_S_S_S_S_
.visible .entry _Z20executeEleventhLayerPdS_S_S_S_S_S_(
	.param .u64 .ptr .align 1 _Z20executeEleventhLayerPdS_S_S_S_S_S__param_0,
	.param .u64 .ptr .align 1 _Z20executeEleventhLayerPdS_S_S_S_S_S__param_1,
	.param .u64 .ptr .align 1 _Z20executeEleventhLayerPdS_S_S_S_S_S__param_2,
	.param .u64 .ptr .align 1 _Z20executeEleventhLayerPdS_S_S_S_S_S__param_3,
	.param .u64 .ptr .align 1 _Z20executeEleventhLayerPdS_S_S_S_S_S__param_4,
	.param .u64 .ptr .align 1 _Z20executeEleventhLayerPdS_S_S_S_S_S__param_5,
	.param .u64 .ptr .align 1 _Z20executeEleventhLayerPdS_S_S_S_S_S__param_6
)
{
	.reg .pred 	%p<4>;
	.reg .b32 	%r<25>;
	.reg .b64 	%rd<64>;
	.reg .b64 	%fd<61>;

	ld.param.u64 	%rd26, [_Z20executeEleventhLayerPdS_S_S_S_S_S__param_0];
	ld.param.u64 	%rd27, [_Z20executeEleventhLayerPdS_S_S_S_S_S__param_1];
	ld.param.u64 	%rd23, [_Z20executeEleventhLayerPdS_S_S_S_S_S__param_4];
	cvta.to.global.u64 	%rd28, %rd27;
	cvta.to.global.u64 	%rd63, %rd26;
	mov.u32 	%r1, %ctaid.x;
	mov.u32 	%r6, %tid.x;
	mov.u32 	%r7, %tid.y;
	mad.lo.s32 	%r2, %r6, 29, %r7;
	sub.s32 	%r8, %r2, %r6;
	mul.wide.u32 	%rd29, %r8, 8;
	add.s64 	%rd2, %rd29, 6272;
	mad.lo.s32 	%r9, %r6, 28, %r7;
	add.s32 	%r10, %r9, 11760;
	mul.wide.u32 	%rd3, %r10, 8;
	add.s32 	%r11, %r9, 10976;
	mul.wide.u32 	%rd4, %r11, 8;
	add.s32 	%r12, %r9, 10192;
	mul.wide.u32 	%rd5, %r12, 8;
	add.s32 	%r13, %r9, 9408;
	mul.wide.u32 	%rd6, %r13, 8;
	add.s32 	%r14, %r9, 8624;
	mul.wide.u32 	%rd7, %r14, 8;
	add.s32 	%r15, %r9, 7840;
	mul.wide.u32 	%rd8, %r15, 8;
	add.s32 	%r16, %r9, 7056;
	mul.wide.u32 	%rd9, %r16, 8;
	add.s32 	%r17, %r9, 6272;
	mul.wide.u32 	%rd10, %r17, 8;
	add.s32 	%r18, %r9, 5488;
	mul.wide.u32 	%rd11, %r18, 8;
	add.s32 	%r19, %r9, 4704;
	mul.wide.u32 	%rd12, %r19, 8;
	add.s32 	%r20, %r9, 3920;
	mul.wide.u32 	%rd13, %r20, 8;
	add.s32 	%r21, %r9, 3136;
	mul.wide.u32 	%rd14, %r21, 8;
	add.s32 	%r22, %r9, 2352;
	mul.wide.u32 	%rd15, %r22, 8;
	mul.wide.u32 	%rd30, %r1, 2048;
	add.s64 	%rd31, %rd30, %rd28;
	add.s64 	%rd62, %rd31, 64;
	mov.f64 	%fd60, 0d0000000000000000;
	mov.b32 	%r24, 0;
$L__BB28_1:
	add.s64 	%rd32, %rd63, %rd2;
	ld.global.f64 	%fd4, [%rd32+-6272];
	ld.global.f64 	%fd5, [%rd62+-64];
	fma.rn.f64 	%fd6, %fd4, %fd5, %fd60;
	ld.global.f64 	%fd7, [%rd32];
	ld.global.f64 	%fd8, [%rd62+-56];
	fma.rn.f64 	%fd9, %fd7, %fd8, %fd6;
	ld.global.f64 	%fd10, [%rd32+6272];
	ld.global.f64 	%fd11, [%rd62+-48];
	fma.rn.f64 	%fd12, %fd10, %fd11, %fd9;
	add.s64 	%rd33, %rd63, %rd15;
	ld.global.f64 	%fd13, [%rd33];
	ld.global.f64 	%fd14, [%rd62+-40];
	fma.rn.f64 	%fd15, %fd13, %fd14, %fd12;
	add.s64 	%rd34, %rd63, %rd14;
	ld.global.f64 	%fd16, [%rd34];
	ld.global.f64 	%fd17, [%rd62+-32];
	fma.rn.f64 	%fd18, %fd16, %fd17, %fd15;
	add.s64 	%rd35, %rd63, %rd13;
	ld.global.f64 	%fd19, [%rd35];
	ld.global.f64 	%fd20, [%rd62+-24];
	fma.rn.f64 	%fd21, %fd19, %fd20, %fd18;
	add.s64 	%rd36, %rd63, %rd12;
	ld.global.f64 	%fd22, [%rd36];
	ld.global.f64 	%fd23, [%rd62+-16];
	fma.rn.f64 	%fd24, %fd22, %fd23, %fd21;
	add.s64 	%rd37, %rd63, %rd11;
	ld.global.f64 	%fd25, [%rd37];
	ld.global.f64 	%fd26, [%rd62+-8];
	fma.rn.f64 	%fd27, %fd25, %fd26, %fd24;
	add.s64 	%rd38, %rd63, %rd10;
	ld.global.f64 	%fd28, [%rd38];
	ld.global.f64 	%fd29, [%rd62];
	fma.rn.f64 	%fd30, %fd28, %fd29, %fd27;
	add.s64 	%rd39, %rd63, %rd9;
	ld.global.f64 	%fd31, [%rd39];
	ld.global.f64 	%fd32, [%rd62+8];
	fma.rn.f64 	%fd33, %fd31, %fd32, %fd30;
	add.s64 	%rd40, %rd63, %rd8;
	ld.global.f64 	%fd34, [%rd40];
	ld.global.f64 	%fd35, [%rd62+16];
	fma.rn.f64 	%fd36, %fd34, %fd35, %fd33;
	add.s64 	%rd41, %rd63, %rd7;
	ld.global.f64 	%fd37, [%rd41];
	ld.global.f64 	%fd38, [%rd62+24];
	fma.rn.f64 	%fd39, %fd37, %fd38, %fd36;
	add.s64 	%rd42, %rd63, %rd6;
	ld.global.f64 	%fd40, [%rd42];
	ld.global.f64 	%fd41, [%rd62+32];
	fma.rn.f64 	%fd42, %fd40, %fd41, %fd39;
	add.s64 	%rd43, %rd63, %rd5;
	ld.global.f64 	%fd43, [%rd43];
	ld.global.f64 	%fd44, [%rd62+40];
	fma.rn.f64 	%fd45, %fd43, %fd44, %fd42;
	add.s64 	%rd44, %rd63, %rd4;
	ld.global.f64 	%fd46, [%rd44];
	ld.global.f64 	%fd47, [%rd62+48];
	fma.rn.f64 	%fd48, %fd46, %fd47, %fd45;
	add.s64 	%rd45, %rd63, %rd3;
	ld.global.f64 	%fd49, [%rd45];
	ld.global.f64 	%fd50, [%rd62+56];
	fma.rn.f64 	%fd60, %fd49, %fd50, %fd48;
	add.s32 	%r24, %r24, 16;
	add.s64 	%rd63, %rd63, 100352;
	add.s64 	%rd62, %rd62, 128;
	setp.ne.s32 	%p1, %r24, 256;
	@%p1 bra 	$L__BB28_1;
	ld.param.u64 	%rd61, [_Z20executeEleventhLayerPdS_S_S_S_S_S__param_6];
	ld.param.u64 	%rd60, [_Z20executeEleventhLayerPdS_S_S_S_S_S__param_5];
	ld.param.u64 	%rd59, [_Z20executeEleventhLayerPdS_S_S_S_S_S__param_3];
	ld.param.u64 	%rd58, [_Z20executeEleventhLayerPdS_S_S_S_S_S__param_2];
	cvta.to.global.u64 	%rd46, %rd59;
	cvta.to.global.u64 	%rd47, %rd23;
	cvta.to.global.u64 	%rd48, %rd60;
	cvta.to.global.u64 	%rd49, %rd61;
	cvta.to.global.u64 	%rd50, %rd58;
	mul.wide.u32 	%rd51, %r1, 8;
	add.s64 	%rd52, %rd46, %rd51;
	ld.global.f64 	%fd51, [%rd52];
	sub.f64 	%fd52, %fd60, %fd51;
	add.s64 	%rd53, %rd47, %rd51;
	ld.global.f64 	%fd53, [%rd53];
	div.rn.f64 	%fd54, %fd52, %fd53;
	add.s64 	%rd54, %rd48, %rd51;
	ld.global.f64 	%fd55, [%rd54];
	add.s64 	%rd55, %rd49, %rd51;
	ld.global.f64 	%fd56, [%rd55];
	fma.rn.f64 	%fd57, %fd54, %fd55, %fd56;
	setp.lt.f64 	%p2, %fd57, 0d0000000000000000;
	selp.f64 	%fd58, 0d0000000000000000, %fd57, %p2;
	setp.gt.f64 	%p3, %fd58, 0d4018000000000000;
	selp.f64 	%fd59, 0d4018000000000000, %fd58, %p3;
	mad.lo.s32 	%r23, %r1, 841, %r2;
	mul.wide.s32 	%rd56, %r23, 8;
	add.s64 	%rd57, %rd50, %rd56;
	st.global.f64 	[%rd57], %fd59;
	ret;

}
	// .globl	_Z19executeTwelfthLayerPdS_S_S_S_S_S_
.visible .entry _Z19executeTwelfthLayerPdS_S_S_S_S_S_(
	.param .u64 .ptr .align 1 _Z19executeTwelfthLayerPdS_S_S_S_S_S__param_0,
	.param .u64 .ptr .align 1 _Z19executeTwelfthLayerPdS_S_S_S_S_S__param_1,
	.param .u64 .ptr .align 1 _Z19executeTwelfthLayerPdS_S_S_S_S_S__param_2,
	.param .u64 .ptr .align 1 _Z19executeTwelfthLayerPdS_S_S_S_S_S__param_3,
	.param .u64 .ptr .align 1 _Z19executeTwelfthLayerPdS_S_S_S_S_S__param_4,
	.param .u64 .ptr .align 1 _Z19executeTwelfthLayerPdS_S_S_S_S_S__param_5,
	.param .u64 .ptr .align 1 _Z19executeTwelfthLayerPdS_S_S_S_S_S__param_6
)
{
	.reg .pred 	%p<3>;
	.reg .b32 	%r<10>;
	.reg .b64 	%rd<26>;
	.reg .b64 	%fd<40>;

	ld.param.u64 	%rd1, [_Z19executeTwelfthLayerPdS_S_S_S_S_S__param_0];
	ld.param.u64 	%rd2, [_Z19executeTwelfthLayerPdS_S_S_S_S_S__param_1];
	ld.param.u64 	%rd3, [_Z19executeTwelfthLayerPdS_S_S_S_S_S__param_2];
	ld.param.u64 	%rd4, [_Z19executeTwelfthLayerPdS_S_S_S_S_S__param_3];
	ld.param.u64 	%rd5, [_Z19executeTwelfthLayerPdS_S_S_S_S_S__param_4];
	ld.param.u64 	%rd6, [_Z19executeTwelfthLayerPdS_S_S_S_S_S__param_5];
	ld.param.u64 	%rd7, [_Z19executeTwelfthLayerPdS_S_S_S_S_S__param_6];
	mov.u32 	%r1, %ctaid.x;
	mov.u32 	%r2, %tid.x;
	mov.u32 	%r3, %tid.y;
	mad.lo.s32 	%r4, %r2, 14, %r3;
	mad.lo.s32 	%r5, %r1, 196, %r4;
	shl.b32 	%r6, %r3, 1;
	mad.lo.s32 	%r7, %r2, 58, %r6;
	mad.lo.s32 	%r8, %r1, 841, %r7;
	mul.lo.s32 	%r9, %r1, 9;
	cvta.to.global.u64 	%rd8, %rd1;
	cvta.to.global.u64 	%rd9, %rd2;
	mul.wide.u32 	%rd10, %r8, 8;
	add.s64 	%rd11, %rd8, %rd10;
	ld.global.f64 	%fd1, [%rd11];
	mul.wide.u32 	%rd12, %r9, 8;
	add.s64 	%rd13, %rd9, %rd12;
	ld.global.f64 	%fd2, [%rd13];
	ld.global.f64 	%fd3, [%rd11+8];
	ld.global.f64 	%fd4, [%rd13+8];
	mul.f64 	%fd5, %fd3, %fd4;
	fma.rn.f64 	%fd6, %fd1, %fd2, %fd5;
	ld.global.f64 	%fd7, [%rd11+16];
	ld.global.f64 	%fd8, [%rd13+16];
	fma.rn.f64 	%fd9, %fd7, %fd8, %fd6;
	add.f64 	%fd10, %fd9, 0d0000000000000000;
	ld.global.f64 	%fd11, [%rd11+232];
	ld.global.f64 	%fd12, [%rd13+24];
	ld.global.f64 	%fd13, [%rd11+240];
	ld.global.f64 	%fd14, [%rd13+32];
	mul.f64 	%fd15, %fd13, %fd14;
	fma.rn.f64 	%fd16, %fd11, %fd12, %fd15;
	ld.global.f64 	%fd17, [%rd11+248];
	ld.global.f64 	%fd18, [%rd13+40];
	fma.rn.f64 	%fd19, %fd17, %fd18, %fd16;
	add.f64 	%fd20, %fd10, %fd19;
	ld.global.f64 	%fd21, [%rd11+464];
	ld.global.f64 	%fd22, [%rd13+48];
	ld.global.f64 	%fd23, [%rd11+472];
	ld.global.f64 	%fd24, [%rd13+56];
	mul.f64 	%fd25, %fd23, %fd24;
	fma.rn.f64 	%fd26, %fd21, %fd22, %fd25;
	ld.global.f64 	%fd27, [%rd11+480];
	ld.global.f64 	%fd28, [%rd13+64];
	fma.rn.f64 	%fd29, %fd27, %fd28, %fd26;
	add.f64 	%fd30, %fd20, %fd29;
	cvta.to.global.u64 	%rd14, %rd4;
	cvta.to.global.u64 	%rd15, %rd5;
	cvta.to.global.u64 	%rd16, %rd6;
	cvta.to.global.u64 	%rd17, %rd7;
	cvta.to.global.u64 	%rd18, %rd3;
	mul.wide.u32 	%rd19, %r1, 8;
	add.s64 	%rd20, %rd14, %rd19;
	ld.global.f64 	%fd31, [%rd20];
	sub.f64 	%fd32, %fd30, %fd31;
	add.s64 	%rd21, %rd15, %rd19;
	ld.global.f64 	%fd33, [%rd21];
	div.rn.f64 	%fd34, %fd32, %fd33;
	add.s64 	%rd22, %rd16, %rd19;
	ld.global.f64 	%fd35, [%rd22];
	add.s64 	%rd23, %rd17, %rd19;
	ld.global.f64 	%fd36, [%rd23];
	fma.rn.f64 	%fd37, %fd34, %fd35, %fd36;
	setp.lt.f64 	%p1, %fd37, 0d0000000000000000;
	selp.f64 	%fd38, 0d0000000000000000, %fd37, %p1;
	setp.gt.f64 	%p2, %fd38, 0d4018000000000000;
	selp.f64 	%fd39, 0d4018000000000000, %fd38, %p2;
	mul.wide.s32 	%rd24, %r5, 8;
	add.s64 	%rd25, %rd18, %rd24;
	st.global.f64 	[%rd25], %fd39;
	ret;

}


// ===== COMPILED SASS (sm_100) =====

	.target	sm_100

	.elftype	@"ET_EXEC"


//--------------------- .note.nv.tkinfo           --------------------------
	.section	.note.nv.tkinfo,"",@"SHT_NOTE"
	.sectionflags	@"SHF_NOTE_NV_TKINFO"
	.tkinfo
        /*0018*/ 	.word	0x00000002
        /*0030*/ 	.string	""
        /*0030*/ 	.string	"ptxas"
        /*0030*/ 	.string	"Cuda compilation tools, release 13.0, V13.0.88"
        /*0030*/ 	.string	"Build cuda_13.0.r13.0/compiler.36424714_0"
        /*0030*/ 	.string	"-arch sm_100 -m 64 "



//--------------------- .note.nv.cuinfo           --------------------------
	.section	.note.nv.cuinfo,"",@"SHT_NOTE"
	.sectionflags	@"SHF_NOTE_NV_CUINFO"
        /*0018*/ 	.short	0x0002
        /*001a*/ 	.short	0x0064
        /*001c*/ 	.short	0x0082
	.zero		2


//--------------------- .nv.info                  --------------------------
	.section	.nv.info,"",@"SHT_CUDA_INFO"
	.align	4


	//----- nvinfo : EIATTR_REGCOUNT
	.align		4
        /*0000*/ 	.byte	0x04, 0x2f
        /*0002*/ 	.short	(.L_1 - .L_0)
	.align		4
.L_0:
        /*0004*/ 	.word	index@(_Z23executeFirstLayer_partAPdS_S_S_S_S_S_)
        /*0008*/ 	.word	0x00000028


	//----- nvinfo : EIATTR_FRAME_SIZE
	.align		4
.L_1:
        /*000c*/ 	.byte	0x04, 0x11
        /*000e*/ 	.short	(.L_3 - .L_2)
	.align		4
.L_2:
        /*0010*/ 	.word	index@($__internal_29_$__cuda_sm20_div_rn_f64_full)
        /*0014*/ 	.word	0x00000000


	//----- nvinfo : EIATTR_FRAME_SIZE
	.align		4
.L_3:
        /*0018*/ 	.byte	0x04, 0x11
        /*001a*/ 	.short	(.L_5 - .L_4)
	.align		4
.L_4:
        /*001c*/ 	.word	index@(_Z23executeFirstLayer_partAPdS_S_S_S_S_S_)
        /*0020*/ 	.word	0x00000000


	//----- nvinfo : EIATTR_REGCOUNT
	.align		4
.L_5:
        /*0024*/ 	.byte	0x04, 0x2f
        /*0026*/ 	.short	(.L_7 - .L_6)
	.align		4
.L_6:
        /*0028*/ 	.word	index@(_Z23executeFirstLayer_partBPdS_S_S_S_S_S_)
        /*002c*/ 	.word	0x00000028


	//----- nvinfo : EIATTR_FRAME_SIZE
	.align		4
.L_7:
        /*0030*/ 	.byte	0x04, 0x11
        /*0032*/ 	.short	(.L_9 - .L_8)
	.align		4
.L_8:
        /*0034*/ 	.word	index@($__internal_28_$__cuda_sm20_div_rn_f64_full)
        /*0038*/ 	.word	0x00000000


	//----- nvinfo : EIATTR_FRAME_SIZE
	.align		4
.L_9:
        /*003c*/ 	.byte	0x04, 0x11
        /*003e*/ 	.short	(.L_11 - .L_10)
	.align		4
.L_10:
        /*0040*/ 	.word	index@(_Z23executeFirstLayer_partBPdS_S_S_S_S_S_)
        /*0044*/ 	.word	0x00000000


	//----- nvinfo : EIATTR_REGCOUNT
	.align		4
.L_11:
        /*0048*/ 	.byte	0x04, 0x2f
        /*004a*/ 	.short	(.L_13 - .L_12)
	.align		4
.L_12:
        /*004c*/ 	.word	index@(_Z23executeFirstLayer_partCPdS_S_S_S_S_S_)
        /*0050*/ 	.word	0x00000028


	//----- nvinfo : EIATTR_FRAME_SIZE
	.align		4
.L_13:
        /*0054*/ 	.byte	0x04, 0x11
        /*0056*/ 	.short	(.L_15 - .L_14)
	.align		4
.L_14:
        /*0058*/ 	.word	index@($__internal_27_$__cuda_sm20_div_rn_f64_full)
        /*005c*/ 	.word	0x00000000


	//----- nvinfo : EIATTR_FRAME_SIZE
	.align		4
.L_15:
        /*0060*/ 	.byte	0x04, 0x11
        /*0062*/ 	.short	(.L_17 - .L_16)
	.align		4
.L_16:
        /*0064*/ 	.word	index@(_Z23executeFirstLayer_partCPdS_S_S_S_S_S_)
        /*0068*/ 	.word	0x00000000


	//----- nvinfo : EIATTR_REGCOUNT
	.align		4
.L_17:
        /*006c*/ 	.byte	0x04, 0x2f
        /*006e*/ 	.short	(.L_19 - .L_18)
	.align		4
.L_18:
        /*0070*/ 	.word	index@(_Z24executeSecondLayer_partAPdS_S_S_S_S_S_)
        /*0074*/ 	.word	0x00000020


	//----- nvinfo : EIATTR_FRAME_SIZE
	.align		4
.L_19:
        /*0078*/ 	.byte	0x04, 0x11
        /*007a*/ 	.short	(.L_21 - .L_20)
	.align		4
.L_20:
        /*007c*/ 	.word	index@($__internal_26_$__cuda_sm20_div_rn_f64_full)
        /*0080*/ 	.word	0x00000000


	//----- nvinfo : EIATTR_FRAME_SIZE
	.align		4
.L_21:
        /*0084*/ 	.byte	0x04, 0x11
        /*0086*/ 	.short	(.L_23 - .L_22)
	.align		4
.L_22:
        /*0088*/ 	.word	index@(_Z24executeSecondLayer_partAPdS_S_S_S_S_S_)
        /*008c*/ 	.word	0x00000000


	//----- nvinfo : EIATTR_REGCOUNT
	.align		4
.L_23:
        /*0090*/ 	.byte	0x04, 0x2f
        /*0092*/ 	.short	(.L_25 - .L_24)
	.align		4
.L_24:
        /*0094*/ 	.word	index@(_Z24executeSecondLayer_partBPdS_S_S_S_S_S_)
        /*0098*/ 	.word	0x00000020


	//----- nvinfo : EIATTR_FRAME_SIZE
	.align		4
.L_25:
        /*009c*/ 	.byte	0x04, 0x11
        /*009e*/ 	.short	(.L_27 - .L_26)
	.align		4
.L_26:
        /*00a0*/ 	.word	index@($__internal_25_$__cuda_sm20_div_rn_f64_full)
        /*00a4*/ 	.word	0x00000000


	//----- nvinfo : EIATTR_FRAME_SIZE
	.align		4
.L_27:
        /*00a8*/ 	.byte	0x04, 0x11
        /*00aa*/ 	.short	(.L_29 - .L_28)
	.align		4
.L_28:
        /*00ac*/ 	.word	index@(_Z24executeSecondLayer_partBPdS_S_S_S_S_S_)
        /*00b0*/ 	.word	0x00000000


	//----- nvinfo : EIATTR_REGCOUNT
	.align		4
.L_29:
        /*00b4*/ 	.byte	0x04, 0x2f
        /*00b6*/ 	.short	(.L_31 - .L_30)
	.align		4
.L_30:
        /*00b8*/ 	.word	index@(_Z24executeSecondLayer_partCPdS_S_S_S_S_S_)
        /*00bc*/ 	.word	0x00000020


	//----- nvinfo : EIATTR_FRAME_SIZE
	.align		4
.L_31:
        /*00c0*/ 	.byte	0x04, 0x11
        /*00c2*/ 	.short	(.L_33 - .L_32)
	.align		4
.L_32:
        /*00c4*/ 	.word	index@($__internal_24_$__cuda_sm20_div_rn_f64_full)
        /*00c8*/ 	.word	0x00000000


	//----- nvinfo : EIATTR_FRAME_SIZE
	.align		4
.L_33:
        /*00cc*/ 	.byte	0x04, 0x11
        /*00ce*/ 	.short	(.L_35 - .L_34)
	.align		4
.L_34:
        /*00d0*/ 	.word	index@(_Z24executeSecondLayer_partCPdS_S_S_S_S_S_)
        /*00d4*/ 	.word	0x00000000


	//----- nvinfo : EIATTR_REGCOUNT
	.align		4
.L_35:
        /*00d8*/ 	.byte	0x04, 0x2f
        /*00da*/ 	.short	(.L_37 - .L_36)
	.align		4
.L_36:
        /*00dc*/ 	.word	index@(_Z23executeThirdLayer_partAPdS_S_S_S_S_S_)
        /*00e0*/ 	.word	0x00000020


	//----- nvinfo : EIATTR_FRAME_SIZE
	.align		4
.L_37:
        /*00e4*/ 	.byte	0x04, 0x11
        /*00e6*/ 	.short	(.L_39 - .L_38)
	.align		4
.L_38:
        /*00e8*/ 	.word	index@($__internal_23_$__cuda_sm20_div_rn_f64_full)
        /*00ec*/ 	.word	0x00000000


	//----- nvinfo : EIATTR_FRAME_SIZE
	.align		4
.L_39:
        /*00f0*/ 	.byte	0x04, 0x11
        /*00f2*/ 	.short	(.L_41 - .L_40)
	.align		4
.L_40:
        /*00f4*/ 	.word	index@(_Z23executeThirdLayer_partAPdS_S_S_S_S_S_)
        /*00f8*/ 	.word	0x00000000


	//----- nvinfo : EIATTR_REGCOUNT
	.align		4
.L_41:
        /*00fc*/ 	.byte	0x04, 0x2f
        /*00fe*/ 	.short	(.L_43 - .L_42)
	.align		4
.L_42:
        /*0100*/ 	.word	index@(_Z23executeThirdLayer_partBPdS_S_S_S_S_S_)
        /*0104*/ 	.word	0x00000020


	//----- nvinfo : EIATTR_FRAME_SIZE
	.align		4
.L_43:
        /*0108*/ 	.byte	0x04, 0x11
        /*010a*/ 	.short	(.L_45 - .L_44)
	.align		4
.L_44:
        /*010c*/ 	.word	index@($__internal_22_$__cuda_sm20_div_rn_f64_full)
        /*0110*/ 	.word	0x00000000


	//----- nvinfo : EIATTR_FRAME_SIZE
	.align		4
.L_45:
        /*0114*/ 	.byte	0x04, 0x11
        /*0116*/ 	.short	(.L_47 - .L_46)
	.align		4
.L_46:
        /*0118*/ 	.word	index@(_Z23executeThirdLayer_partBPdS_S_S_S_S_S_)
        /*011c*/ 	.word	0x00000000


	//----- nvinfo : EIATTR_REGCOUNT
	.align		4
.L_47:
        /*0120*/ 	.byte	0x04, 0x2f
        /*0122*/ 	.short	(.L_49 - .L_48)
	.align		4
.L_48:
        /*0124*/ 	.word	index@(_Z23executeThirdLayer_partCPdS_S_S_S_S_S_)
        /*0128*/ 	.word	0x00000020


	//----- nvinfo : EIATTR_FRAME_SIZE
	.align		4
.L_49:
        /*012c*/ 	.byte	0x04, 0x11
        /*012e*/ 	.short	(.L_51 - .L_50)
	.align		4
.L_50:
        /*0130*/ 	.word	index@($__internal_21_$__cuda_sm20_div_rn_f64_full)
        /*0134*/ 	.word	0x00000000


	//----- nvinfo : EIATTR_FRAME_SIZE
	.align		4
.L_51:
        /*0138*/ 	.byte	0x04, 0x11
        /*013a*/ 	.short	(.L_53 - .L_52)
	.align		4
.L_52:
        /*013c*/ 	.word	index@(_Z23executeThirdLayer_partCPdS_S_S_S_S_S_)
        /*0140*/ 	.word	0x00000000


	//----- nvinfo : EIATTR_REGCOUNT
	.align		4
.L_53:
        /*0144*/ 	.byte	0x04, 0x2f
        /*0146*/ 	.short	(.L_55 - .L_54)
	.align		4
.L_54:
        /*0148*/ 	.word	index@(_Z24executeFourthLayer_partAPdS_S_S_S_S_S_)
        /*014c*/ 	.word	0x00000020


	//----- nvinfo : EIATTR_FRAME_SIZE
	.align		4
.L_55:
        /*0150*/ 	.byte	0x04, 0x11
        /*0152*/ 	.short	(.L_57 - .L_56)
	.align		4
.L_56:
        /*0154*/ 	.word	index@($__internal_20_$__cuda_sm20_div_rn_f64_full)
        /*0158*/ 	.word	0x00000000


	//----- nvinfo : EIATTR_FRAME_SIZE
	.align		4
.L_57:
        /*015c*/ 	.byte	0x04, 0x11
        /*015e*/ 	.short	(.L_59 - .L_58)
	.align		4
.L_58:
        /*0160*/ 	.word	index@(_Z24executeFourthLayer_partAPdS_S_S_S_S_S_)
        /*0164*/ 	.word	0x00000000


	//----- nvinfo : EIATTR_REGCOUNT
	.align		4
.L_59:
        /*0168*/ 	.byte	0x04, 0x2f
        /*016a*/ 	.short	(.L_61 - .L_60)
	.align		4
.L_60:
        /*016c*/ 	.word	index@(_Z24executeFourthLayer_partBPdS_S_S_S_S_S_)
        /*0170*/ 	.word	0x00000020


	//----- nvinfo : EIATTR_FRAME_SIZE
	.align		4
.L_61:
        /*0174*/ 	.byte	0x04, 0x11
        /*0176*/ 	.short	(.L_63 - .L_62)
	.align		4
.L_62:
        /*0178*/ 	.word	index@($__internal_19_$__cuda_sm20_div_rn_f64_full)
        /*017c*/ 	.word	0x00000000


	//----- nvinfo : EIATTR_FRAME_SIZE
	.align		4
.L_63:
        /*0180*/ 	.byte	0x04, 0x11
        /*0182*/ 	.short	(.L_65 - .L_64)
	.align		4
.L_64:
        /*0184*/ 	.word	index@(_Z24executeFourthLayer_partBPdS_S_S_S_S_S_)
        /*0188*/ 	.word	0x00000000


	//----- nvinfo : EIATTR_REGCOUNT
	.align		4
.L_65:
        /*018c*/ 	.byte	0x04, 0x2f
        /*018e*/ 	.short	(.L_67 - .L_66)
	.align		4
.L_66:
        /*0190*/ 	.word	index@(_Z24executeFourthLayer_partCPdS_S_S_S_S_S_)
        /*0194*/ 	.word	0x00000020


	//----- nvinfo : EIATTR_FRAME_SIZE
	.align		4
.L_67:
        /*0198*/ 	.byte	0x04, 0x11
        /*019a*/ 	.short	(.L_69 - .L_68)
	.align		4
.L_68:
        /*019c*/ 	.word	index@($__internal_18_$__cuda_sm20_div_rn_f64_full)
        /*01a0*/ 	.word	0x00000000


	//----- nvinfo : EIATTR_FRAME_SIZE
	.align		4
.L_69:
        /*01a4*/ 	.byte	0x04, 0x11
        /*01a6*/ 	.short	(.L_71 - .L_70)
	.align		4
.L_70:
        /*01a8*/ 	.word	index@(_Z24executeFourthLayer_partCPdS_S_S_S_S_S_)
        /*01ac*/ 	.word	0x00000000


	//----- nvinfo : EIATTR_REGCOUNT
	.align		4
.L_71:
        /*01b0*/ 	.byte	0x04, 0x2f
        /*01b2*/ 	.short	(.L_73 - .L_72)
	.align		4
.L_72:
        /*01b4*/ 	.word	index@(_Z24executeFourthLayer_partDPdS_S_S_S_S_S_)
        /*01b8*/ 	.word	0x00000020


	//----- nvinfo : EIATTR_FRAME_SIZE
	.align		4
.L_73:
        /*01bc*/ 	.byte	0x04, 0x11
        /*01be*/ 	.short	(.L_75 - .L_74)
	.align		4
.L_74:
        /*01c0*/ 	.word	index@($__internal_17_$__cuda_sm20_div_rn_f64_full)
        /*01c4*/ 	.word	0x00000000


	//----- nvinfo : EIATTR_FRAME_SIZE
	.align		4
.L_75:
        /*01c8*/ 	.byte	0x04, 0x11
        /*01ca*/ 	.short	(.L_77 - .L_76)
	.align		4
.L_76:
        /*01cc*/ 	.word	index@(_Z24executeFourthLayer_partDPdS_S_S_S_S_S_)
        /*01d0*/ 	.word	0x00000000


	//----- nvinfo : EIATTR_REGCOUNT
	.align		4
.L_77:
        /*01d4*/ 	.byte	0x04, 0x2f
        /*01d6*/ 	.short	(.L_79 - .L_78)
	.align		4
.L_78:
        /*01d8*/ 	.word	index@(_Z23executeFifthLayer_partAPdS_S_S_S_S_S_)
        /*01dc*/ 	.word	0x00000020


	//----- nvinfo : EIATTR_FRAME_SIZE
	.align		4
.L_79:
        /*01e0*/ 	.byte	0x04, 0x11
        /*01e2*/ 	.short	(.L_81 - .L_80)
	.align		4
.L_80:
        /*01e4*/ 	.word	index@($__internal_16_$__cuda_sm20_div_rn_f64_full)
        /*01e8*/ 	.word	0x00000000


	//----- nvinfo : EIATTR_FRAME_SIZE
	.align		4
.L_81:
        /*01ec*/ 	.byte	0x04, 0x11
        /*01ee*/ 	.short	(.L_83 - .L_82)
	.align		4
.L_82:
        /*01f0*/ 	.word	index@(_Z23executeFifthLayer_partAPdS_S_S_S_S_S_)
        /*01f4*/ 	.word	0x00000000


	//----- nvinfo : EIATTR_REGCOUNT
	.align		4
.L_83:
        /*01f8*/ 	.byte	0x04, 0x2f
        /*01fa*/ 	.short	(.L_85 - .L_84)
	.align		4
.L_84:
        /*01fc*/ 	.word	index@(_Z23executeFifthLayer_partBPdS_S_S_S_S_S_)
        /*0200*/ 	.word	0x00000020


	//----- nvinfo : EIATTR_FRAME_SIZE
	.align		4
.L_85:
        /*0204*/ 	.byte	0x04, 0x11
        /*0206*/ 	.short	(.L_87 - .L_86)
	.align		4
.L_86:
        /*0208*/ 	.word	index@($__internal_15_$__cuda_sm20_div_rn_f64_full)
        /*020c*/ 	.word	0x00000000


	//----- nvinfo : EIATTR_FRAME_SIZE
	.align		4
.L_87:
        /*0210*/ 	.byte	0x04, 0x11
        /*0212*/ 	.short	(.L_89 - .L_88)
	.align		4
.L_88:
        /*0214*/ 	.word	index@(_Z23executeFifthLayer_partBPdS_S_S_S_S_S_)
        /*0218*/ 	.word	0x00000000


	//----- nvinfo : EIATTR_REGCOUNT
	.align		4
.L_89:
        /*021c*/ 	.byte	0x04, 0x2f
        /*021e*/ 	.short	(.L_91 - .L_90)
	.align		4
.L_90:
        /*0220*/ 	.word	index@(_Z23executeFifthLayer_partCPdS_S_S_S_S_S_)
        /*0224*/ 	.word	0x00000020


	//----- nvinfo : EIATTR_FRAME_SIZE
	.align		4
.L_91:
        /*0228*/ 	.byte	0x04, 0x11
        /*022a*/ 	.short	(.L_93 - .L_92)
	.align		4
.L_92:
        /*022c*/ 	.word	index@($__internal_14_$__cuda_sm20_div_rn_f64_full)
        /*0230*/ 	.word	0x00000000


	//----- nvinfo : EIATTR_FRAME_SIZE
	.align		4
.L_93:
        /*0234*/ 	.byte	0x04, 0x11
        /*0236*/ 	.short	(.L_95 - .L_94)
	.align		4
.L_94:
        /*0238*/ 	.word	index@(_Z23executeFifthLayer_partCPdS_S_S_S_S_S_)
        /*023c*/ 	.word	0x00000000


	//----- nvinfo : EIATTR_REGCOUNT
	.align		4
.L_95:
        /*0240*/ 	.byte	0x04, 0x2f
        /*0242*/ 	.short	(.L_97 - .L_96)
	.align		4
.L_96:
        /*0244*/ 	.word	index@(_Z23executeFifthLayer_partDPdS_S_S_S_S_S_)
        /*0248*/ 	.word	0x00000020


	//----- nvinfo : EIATTR_FRAME_SIZE
	.align		4
.L_97:
        /*024c*/ 	.byte	0x04, 0x11
        /*024e*/ 	.short	(.L_99 - .L_98)
	.align		4
.L_98:
        /*0250*/ 	.word	index@($__internal_13_$__cuda_sm20_div_rn_f64_full)
        /*0254*/ 	.word	0x00000000


	//----- nvinfo : EIATTR_FRAME_SIZE
	.align		4
.L_99:
        /*0258*/ 	.byte	0x04, 0x11
        /*025a*/ 	.short	(.L_101 - .L_100)
	.align		4
.L_100:
        /*025c*/ 	.word	index@(_Z23executeFifthLayer_partDPdS_S_S_S_S_S_)
        /*0260*/ 	.word	0x00000000


	//----- nvinfo : EIATTR_REGCOUNT
	.align		4
.L_101:
        /*0264*/ 	.byte	0x04, 0x2f
        /*0266*/ 	.short	(.L_103 - .L_102)
	.align		4
.L_102:
        /*0268*/ 	.word	index@(_Z23executeSixthLayer_partAPdS_S_S_S_S_S_)
        /*026c*/ 	.word	0x00000020


	//----- nvinfo : EIATTR_FRAME_SIZE
	.align		4
.L_103:
        /*0270*/ 	.byte	0x04, 0x11
        /*0272*/ 	.short	(.L_105 - .L_104)
	.align		4
.L_104:
        /*0274*/ 	.word	index@($__internal_12_$__cuda_sm20_div_rn_f64_full)
        /*0278*/ 	.word	0x00000000


	//----- nvinfo : EIATTR_FRAME_SIZE
	.align		4
.L_105:
        /*027c*/ 	.byte	0x04, 0x11
        /*027e*/ 	.short	(.L_107 - .L_106)
	.align		4
.L_106:
        /*0280*/ 	.word	index@(_Z23executeSixthLayer_partAPdS_S_S_S_S_S_)
        /*0284*/ 	.word	0x00000000


	//----- nvinfo : EIATTR_REGCOUNT
	.align		4
.L_107:
        /*0288*/ 	.byte	0x04, 0x2f
        /*028a*/ 	.short	(.L_109 - .L_108)
	.align		4
.L_108:
        /*028c*/ 	.word	index@(_Z23executeSixthLayer_partBPdS_S_S_S_S_S_)
        /*0290*/ 	.word	0x00000020


	//----- nvinfo : EIATTR_FRAME_SIZE
	.align		4
.L_109:
        /*0294*/ 	.byte	0x04, 0x11
        /*0296*/ 	.short	(.L_111 - .L_110)
	.align		4
.L_110:
        /*0298*/ 	.word	index@($__internal_11_$__cuda_sm20_div_rn_f64_full)
        /*029c*/ 	.word	0x00000000


	//----- nvinfo : EIATTR_FRAME_SIZE
	.align		4
.L_111:
        /*02a0*/ 	.byte	0x04, 0x11
        /*02a2*/ 	.short	(.L_113 - .L_112)
	.align		4
.L_112:
        /*02a4*/ 	.word	index@(_Z23executeSixthLayer_partBPdS_S_S_S_S_S_)
        /*02a8*/ 	.word	0x00000000


	//----- nvinfo : EIATTR_REGCOUNT
	.align		4
.L_113:
        /*02ac*/ 	.byte	0x04, 0x2f
        /*02ae*/ 	.short	(.L_115 - .L_114)
	.align		4
.L_114:
        /*02b0*/ 	.word	index@(_Z23executeSixthLayer_partCPdS_S_S_S_S_S_)
        /*02b4*/ 	.word	0x00000020


	//----- nvinfo : EIATTR_FRAME_SIZE
	.align		4
.L_115:
        /*02b8*/ 	.byte	0x04, 0x11
        /*02ba*/ 	.short	(.L_117 - .L_116)
	.align		4
.L_116:
        /*02bc*/ 	.word	index@($__internal_10_$__cuda_sm20_div_rn_f64_full)
        /*02c0*/ 	.word	0x00000000


	//----- nvinfo : EIATTR_FRAME_SIZE
	.align		4
.L_117:
        /*02c4*/ 	.byte	0x04, 0x11
        /*02c6*/ 	.short	(.L_119 - .L_118)
	.align		4
.L_118:
        /*02c8*/ 	.word	index@(_Z23executeSixthLayer_partCPdS_S_S_S_S_S_)
        /*02cc*/ 	.word	0x00000000


	//----- nvinfo : EIATTR_REGCOUNT
	.align		4
.L_119:
        /*02d0*/ 	.byte	0x04, 0x2f
        /*02d2*/ 	.short	(.L_121 - .L_120)
	.align		4
.L_120:
        /*02d4*/ 	.word	index@(_Z23executeSixthLayer_partDPdS_S_S_S_S_S_)
        /*02d8*/ 	.word	0x00000020


	//----- nvinfo : EIATTR_FRAME_SIZE
	.align		4
.L_121:
        /*02dc*/ 	.byte	0x04, 0x11
        /*02de*/ 	.short	(.L_123 - .L_122)
	.align		4
.L_122:
        /*02e0*/ 	.word	index@($__internal_9_$__cuda_sm20_div_rn_f64_full)
        /*02e4*/ 	.word	0x00000000


	//----- nvinfo : EIATTR_FRAME_SIZE
	.align		4
.L_123:
        /*02e8*/ 	.byte	0x04, 0x11
        /*02ea*/ 	.short	(.L_125 - .L_124)
	.align		4
.L_124:
        /*02ec*/ 	.word	index@(_Z23executeSixthLayer_partDPdS_S_S_S_S_S_)
        /*02f0*/ 	.word	0x00000000


	//----- nvinfo : EIATTR_REGCOUNT
	.align		4
.L_125:
        /*02f4*/ 	.byte	0x04, 0x2f
        /*02f6*/ 	.short	(.L_127 - .L_126)
	.align		4
.L_126:
        /*02f8*/ 	.word	index@(_Z25executeSeventhLayer_partAPdS_S_S_S_S_S_)
        /*02fc*/ 	.word	0x00000028


	//----- nvinfo : EIATTR_FRAME_SIZE
	.align		4
.L_127:
        /*0300*/ 	.byte	0x04, 0x11
        /*0302*/ 	.short	(.L_129 - .L_128)
	.align		4
.L_128:
        /*0304*/ 	.word	index@($__internal_8_$__cuda_sm20_div_rn_f64_full)
        /*0308*/ 	.word	0x00000000


	//----- nvinfo : EIATTR_FRAME_SIZE
	.align		4
.L_129:
        /*030c*/ 	.byte	0x04, 0x11
        /*030e*/ 	.short	(.L_131 - .L_130)
	.align		4
.L_130:
        /*0310*/ 	.word	index@(_Z25executeSeventhLayer_partAPdS_S_S_S_S_S_)
        /*0314*/ 	.word	0x00000000


	//----- nvinfo : EIATTR_REGCOUNT
	.align		4
.L_131:
        /*0318*/ 	.byte	0x04, 0x2f
        /*031a*/ 	.short	(.L_133 - .L_132)
	.align		4
.L_132:
        /*031c*/ 	.word	index@(_Z25executeSeventhLayer_partBPdS_S_S_S_S_S_)
        /*0320*/ 	.word	0x0000001c


	//----- nvinfo : EIATTR_FRAME_SIZE
	.align		4
.L_133:
        /*0324*/ 	.byte	0x04, 0x11
        /*0326*/ 	.short	(.L_135 - .L_134)
	.align		4
.L_134:
        /*0328*/ 	.word	index@($__internal_7_$__cuda_sm20_div_rn_f64_full)
        /*032c*/ 	.word	0x00000000


	//----- nvinfo : EIATTR_FRAME_SIZE
	.align		4
.L_135:
        /*0330*/ 	.byte	0x04, 0x11
        /*0332*/ 	.short	(.L_137 - .L_136)
	.align		4
.L_136:
        /*0334*/ 	.word	index@(_Z25executeSeventhLayer_partBPdS_S_S_S_S_S_)
        /*0338*/ 	.word	0x00000000


	//----- nvinfo : EIATTR_REGCOUNT
	.align		4
.L_137:
        /*033c*/ 	.byte	0x04, 0x2f
        /*033e*/ 	.short	(.L_139 - .L_138)
	.align		4
.L_138:
        /*0340*/ 	.word	index@(_Z25executeSeventhLayer_partCPdS_S_S_S_S_S_)
        /*0344*/ 	.word	0x0000001c


	//----- nvinfo : EIATTR_FRAME_SIZE
	.align		4
.L_139:
        /*0348*/ 	.byte	0x04, 0x11
        /*034a*/ 	.short	(.L_141 - .L_140)
	.align		4
.L_140:
        /*034c*/ 	.word	index@($__internal_6_$__cuda_sm20_div_rn_f64_full)
        /*0350*/ 	.word	0x00000000


	//----- nvinfo : EIATTR_FRAME_SIZE
	.align		4
.L_141:
        /*0354*/ 	.byte	0x04, 0x11
        /*0356*/ 	.short	(.L_143 - .L_142)
	.align		4
.L_142:
        /*0358*/ 	.word	index@(_Z25executeSeventhLayer_partCPdS_S_S_S_S_S_)
        /*035c*/ 	.word	0x00000000


	//----- nvinfo : EIATTR_REGCOUNT
	.align		4
.L_143:
        /*0360*/ 	.byte	0x04, 0x2f
        /*0362*/ 	.short	(.L_145 - .L_144)
	.align		4
.L_144:
        /*0364*/ 	.word	index@(_Z25executeSeventhLayer_partDPdS_S_S_S_S_S_)
        /*0368*/ 	.word	0x0000001c


	//----- nvinfo : EIATTR_FRAME_SIZE
	.align		4
.L_145:
        /*036c*/ 	.byte	0x04, 0x11
        /*036e*/ 	.short	(.L_147 - .L_146)
	.align		4
.L_146:
        /*0370*/ 	.word	index@($__internal_5_$__cuda_sm20_div_rn_f64_full)
        /*0374*/ 	.word	0x00000000


	//----- nvinfo : EIATTR_FRAME_SIZE
	.align		4
.L_147:
        /*0378*/ 	.byte	0x04, 0x11
        /*037a*/ 	.short	(.L_149 - .L_148)
	.align		4
.L_148:
        /*037c*/ 	.word	index@(_Z25executeSeventhLayer_partDPdS_S_S_S_S_S_)
        /*0380*/ 	.word	0x00000000


	//----- nvinfo : EIATTR_REGCOUNT
	.align		4
.L_149:
        /*0384*/ 	.byte	0x04, 0x2f
        /*0386*/ 	.short	(.L_151 - .L_150)
	.align		4
.L_150:
        /*0388*/ 	.word	index@(_Z18executeEighthLayerPdS_S_S_S_S_S_)
        /*038c*/ 	.word	0x00000020


	//----- nvinfo : EIATTR_FRAME_SIZE
	.align		4
.L_151:
        /*0390*/ 	.byte	0x04, 0x11
        /*0392*/ 	.short	(.L_153 - .L_152)
	.align		4
.L_152:
        /*0394*/ 	.word	index@($__internal_4_$__cuda_sm20_div_rn_f64_full)
        /*0398*/ 	.word	0x00000000


	//----- nvinfo : EIATTR_FRAME_SIZE
	.align		4
.L_153:
        /*039c*/ 	.byte	0x04, 0x11
        /*039e*/ 	.short	(.L_155 - .L_154)
	.align		4
.L_154:
        /*03a0*/ 	.word	index@(_Z18executeEighthLayerPdS_S_S_S_S_S_)
        /*03a4*/ 	.word	0x00000000


	//----- nvinfo : EIATTR_REGCOUNT
	.align		4
.L_155:
        /*03a8*/ 	.byte	0x04, 0x2f
        /*03aa*/ 	.short	(.L_157 - .L_156)
	.align		4
.L_156:
        /*03ac*/ 	.word	index@(_Z17executeNinthLayerPdS_S_S_S_S_S_)
        /*03b0*/ 	.word	0x0000001c


	//----- nvinfo : EIATTR_FRAME_SIZE
	.align		4
.L_157:
        /*03b4*/ 	.byte	0x04, 0x11
        /*03b6*/ 	.short	(.L_159 - .L_158)
	.align		4
.L_158:
        /*03b8*/ 	.word	index@($__internal_3_$__cuda_sm20_div_rn_f64_full)
        /*03bc*/ 	.word	0x00000000


	//----- nvinfo : EIATTR_FRAME_SIZE
	.align		4
.L_159:
        /*03c0*/ 	.byte	0x04, 0x11
        /*03c2*/ 	.short	(.L_161 - .L_160)
	.align		4
.L_160:
        /*03c4*/ 	.word	index@(_Z17executeNinthLayerPdS_S_S_S_S_S_)
        /*03c8*/ 	.word	0x00000000


	//----- nvinfo : EIATTR_REGCOUNT
	.align		4
.L_161:
        /*03cc*/ 	.byte	0x04, 0x2f
        /*03ce*/ 	.short	(.L_163 - .L_162)
	.align		4
.L_162:
        /*03d0*/ 	.word	index@(_Z17executeTenthLayerPdS_S_S_S_S_S_)
        /*03d4*/ 	.word	0x00000020


	//----- nvinfo : EIATTR_FRAME_SIZE
	.align		4
.L_163:
        /*03d8*/ 	.byte	0x04, 0x11
        /*03da*/ 	.short	(.L_165 - .L_164)
	.align		4
.L_164:
        /*03dc*/ 	.word	index@($__internal_2_$__cuda_sm20_div_rn_f64_full)
        /*03e0*/ 	.word	0x00000000


	//----- nvinfo : EIATTR_FRAME_SIZE
	.align		4
.L_165:
        /*03e4*/ 	.byte	0x04, 0x11
        /*03e6*/ 	.short	(.L_167 - .L_166)
	.align		4
.L_166:
        /*03e8*/ 	.word	index@(_Z17executeTenthLayerPdS_S_S_S_S_S_)
        /*03ec*/ 	.word	0x00000000


	//----- nvinfo : EIATTR_REGCOUNT
	.align		4
.L_167:
        /*03f0*/ 	.byte	0x04, 0x2f
        /*03f2*/ 	.short	(.L_169 - .L_168)
	.align		4
.L_168:
        /*03f4*/ 	.word	index@(_Z20executeEleventhLayerPdS_S_S_S_S_S_)
        /*03f8*/ 	.word	0x00000028


	//----- nvinfo : EIATTR_FRAME_SIZE
	.align		4
.L_169:
        /*03fc*/ 	.byte	0x04, 0x11
        /*03fe*/ 	.short	(.L_171 - .L_170)
	.align		4
.L_170:
        /*0400*/ 	.word	index@($__internal_1_$__cuda_sm20_div_rn_f64_full)
        /*0404*/ 	.word	0x00000000


	//----- nvinfo : EIATTR_FRAME_SIZE
	.align		4
.L_171:
        /*0408*/ 	.byte	0x04, 0x11
        /*040a*/ 	.short	(.L_173 - .L_172)
	.align		4
.L_172:
        /*040c*/ 	.word	index@(_Z20executeEleventhLayerPdS_S_S_S_S_S_)
        /*0410*/ 	.word	0x00000000


	//----- nvinfo : EIATTR_REGCOUNT
	.align		4
.L_173:
        /*0414*/ 	.byte	0x04, 0x2f
        /*0416*/ 	.short	(.L_175 - .L_174)
	.align		4
.L_174:
        /*0418*/ 	.word	index@(_Z19executeTwelfthLayerPdS_S_S_S_S_S_)
        /*041c*/ 	.word	0x00000020


	//----- nvinfo : EIATTR_FRAME_SIZE
	.align		4
.L_175:
        /*0420*/ 	.byte	0x04, 0x11
        /*0422*/ 	.short	(.L_177 - .L_176)
	.align		4
.L_176:
        /*0424*/ 	.word	index@($__internal_0_$__cuda_sm20_div_rn_f64_full)
        /*0428*/ 	.word	0x00000000


	//----- nvinfo : EIATTR_FRAME_SIZE
	.align		4
.L_177:
        /*042c*/ 	.byte	0x04, 0x11
        /*042e*/ 	.short	(.L_179 - .L_178)
	.align		4
.L_178:
        /*0430*/ 	.word	index@(_Z19executeTwelfthLayerPdS_S_S_S_S_S_)
        /*0434*/ 	.word	0x00000000


	//----- nvinfo : EIATTR_MIN_STACK_SIZE
	.align		4
.L_179:
        /*0438*/ 	.byte	0x04, 0x12
        /*043a*/ 	.short	(.L_181 - .L_180)
	.align		4
.L_180:
        /*043c*/ 	.word	index@(_Z19executeTwelfthLayerPdS_S_S_S_S_S_)
        /*0440*/ 	.word	0x00000000


	//----- nvinfo : EIATTR_MIN_STACK_SIZE
	.align		4
.L_181:
        /*0444*/ 	.byte	0x04, 0x12
        /*0446*/ 	.short	(.L_183 - .L_182)
	.align		4
.L_182:
        /*0448*/ 	.word	index@(_Z20executeEleventhLayerPdS_S_S_S_S_S_)
        /*044c*/ 	.word	0x00000000


	//----- nvinfo : EIATTR_MIN_STACK_SIZE
	.align		4
.L_183:
        /*0450*/ 	.byte	0x04, 0x12
        /*0452*/ 	.short	(.L_185 - .L_184)
	.align		4
.L_184:
        /*0454*/ 	.word	index@(_Z17executeTenthLayerPdS_S_S_S_S_S_)
        /*0458*/ 	.word	0x00000000


	//----- nvinfo : EIATTR_MIN_STACK_SIZE
	.align		4
.L_185:
        /*045c*/ 	.byte	0x04, 0x12
        /*045e*/ 	.short	(.L_187 - .L_186)
	.align		4
.L_186:
        /*0460*/ 	.word	index@(_Z17executeNinthLayerPdS_S_S_S_S_S_)
        /*0464*/ 	.word	0x00000000


	//----- nvinfo : EIATTR_MIN_STACK_SIZE
	.align		4
.L_187:
        /*0468*/ 	.byte	0x04, 0x12
        /*046a*/ 	.short	(.L_189 - .L_188)
	.align		4
.L_188:
        /*046c*/ 	.word	index@(_Z18executeEighthLayerPdS_S_S_S_S_S_)
        /*0470*/ 	.word	0x00000000


	//----- nvinfo : EIATTR_MIN_STACK_SIZE
	.align		4
.L_189:
        /*0474*/ 	.byte	0x04, 0x12
        /*0476*/ 	.short	(.L_191 - .L_190)
	.align		4
.L_190:
        /*0478*/ 	.word	index@(_Z25executeSeventhLayer_partDPdS_S_S_S_S_S_)
        /*047c*/ 	.word	0x00000000


	//----- nvinfo : EIATTR_MIN_STACK_SIZE
	.align		4
.L_191:
        /*0480*/ 	.byte	0x04, 0x12
        /*0482*/ 	.short	(.L_193 - .L_192)
	.align		4
.L_192:
        /*0484*/ 	.word	index@(_Z25executeSeventhLayer_partCPdS_S_S_S_S_S_)
        /*0488*/ 	.word	0x00000000


	//----- nvinfo : EIATTR_MIN_STACK_SIZE
	.align		4
.L_193:
        /*048c*/ 	.byte	0x04, 0x12
        /*048e*/ 	.short	(.L_195 - .L_194)
	.align		4
.L_194:
        /*0490*/ 	.word	index@(_Z25executeSeventhLayer_partBPdS_S_S_S_S_S_)
        /*0494*/ 	.word	0x00000000


	//----- nvinfo : EIATTR_MIN_STACK_SIZE
	.align		4
.L_195:
        /*0498*/ 	.byte	0x04, 0x12
        /*049a*/ 	.short	(.L_197 - .L_196)
	.align		4
.L_196:
        /*049c*/ 	.word	index@(_Z25executeSeventhLayer_partAPdS_S_S_S_S_S_)
        /*04a0*/ 	.word	0x00000000


	//----- nvinfo : EIATTR_MIN_STACK_SIZE
	.align		4
.L_197:
        /*04a4*/ 	.byte	0x04, 0x12
        /*04a6*/ 	.short	(.L_199 - .L_198)
	.align		4
.L_198:
        /*04a8*/ 	.word	index@(_Z23executeSixthLayer_partDPdS_S_S_S_S_S_)
        /*04ac*/ 	.word	0x00000000


	//----- nvinfo : EIATTR_MIN_STACK_SIZE
	.align		4
.L_199:
        /*04b0*/ 	.byte	0x04, 0x12
        /*04b2*/ 	.short	(.L_201 - .L_200)
	.align		4
.L_200:
        /*04b4*/ 	.word	index@(_Z23executeSixthLayer_partCPdS_S_S_S_S_S_)
        /*04b8*/ 	.word	0x00000000


	//----- nvinfo : EIATTR_MIN_STACK_SIZE
	.align		4
.L_201:
        /*04bc*/ 	.byte	0x04, 0x12
        /*04be*/ 	.short	(.L_203 - .L_202)
	.align		4
.L_202:
        /*04c0*/ 	.word	index@(_Z23executeSixthLayer_partBPdS_S_S_S_S_S_)
        /*04c4*/ 	.word	0x00000000


	//----- nvinfo : EIATTR_MIN_STACK_SIZE
	.align		4
.L_203:
        /*04c8*/ 	.byte	0x04, 0x12
        /*04ca*/ 	.short	(.L_205 - .L_204)
	.align		4
.L_204:
        /*04cc*/ 	.word	index@(_Z23executeSixthLayer_partAPdS_S_S_S_S_S_)
        /*04d0*/ 	.word	0x00000000


	//----- nvinfo : EIATTR_MIN_STACK_SIZE
	.align		4
.L_205:
        /*04d4*/ 	.byte	0x04, 0x12
        /*04d6*/ 	.short	(.L_207 - .L_206)
	.align		4
.L_206:
        /*04d8*/ 	.word	index@(_Z23executeFifthLayer_partDPdS_S_S_S_S_S_)
        /*04dc*/ 	.word	0x00000000


	//----- nvinfo : EIATTR_MIN_STACK_SIZE
	.align		4
.L_207:
        /*04e0*/ 	.byte	0x04, 0x12
        /*04e2*/ 	.short	(.L_209 - .L_208)
	.align		4
.L_208:
        /*04e4*/ 	.word	index@(_Z23executeFifthLayer_partCPdS_S_S_S_S_S_)
        /*04e8*/ 	.word	0x00000000


	//----- nvinfo : EIATTR_MIN_STACK_SIZE
	.align		4
.L_209:
        /*04ec*/ 	.byte	0x04, 0x12
        /*04ee*/ 	.short	(.L_211 - .L_210)
	.align		4
.L_210:
        /*04f0*/ 	.word	index@(_Z23executeFifthLayer_partBPdS_S_S_S_S_S_)
        /*04f4*/ 	.word	0x00000000


	//----- nvinfo : EIATTR_MIN_STACK_SIZE
	.align		4
.L_211:
        /*04f8*/ 	.byte	0x04, 0x12
        /*04fa*/ 	.short	(.L_213 - .L_212)
	.align		4
.L_212:
        /*04fc*/ 	.word	index@(_Z23executeFifthLayer_partAPdS_S_S_S_S_S_)
        /*0500*/ 	.word	0x00000000


	//----- nvinfo : EIATTR_MIN_STACK_SIZE
	.align		4
.L_213:
        /*0504*/ 	.byte	0x04, 0x12
        /*0506*/ 	.short	(.L_215 - .L_214)
	.align		4
.L_214:
        /*0508*/ 	.word	index@(_Z24executeFourthLayer_partDPdS_S_S_S_S_S_)
        /*050c*/ 	.word	0x00000000


	//----- nvinfo : EIATTR_MIN_STACK_SIZE
	.align		4
.L_215:
        /*0510*/ 	.byte	0x04, 0x12
        /*0512*/ 	.short	(.L_217 - .L_216)
	.align		4
.L_216:
        /*0514*/ 	.word	index@(_Z24executeFourthLayer_partCPdS_S_S_S_S_S_)
        /*0518*/ 	.word	0x00000000


	//----- nvinfo : EIATTR_MIN_STACK_SIZE
	.align		4
.L_217:
        /*051c*/ 	.byte	0x04, 0x12
        /*051e*/ 	.short	(.L_219 - .L_218)
	.align		4
.L_218:
        /*0520*/ 	.word	index@(_Z24executeFourthLayer_partBPdS_S_S_S_S_S_)
        /*0524*/ 	.word	0x00000000


	//----- nvinfo : EIATTR_MIN_STACK_SIZE
	.align		4
.L_219:
        /*0528*/ 	.byte	0x04, 0x12
        /*052a*/ 	.short	(.L_221 - .L_220)
	.align		4
.L_220:
        /*052c*/ 	.word	index@(_Z24executeFourthLayer_partAPdS_S_S_S_S_S_)
        /*0530*/ 	.word	0x00000000


	//----- nvinfo : EIATTR_MIN_STACK_SIZE
	.align		4
.L_221:
        /*0534*/ 	.byte	0x04, 0x12
        /*0536*/ 	.short	(.L_223 - .L_222)
	.align		4
.L_222:
        /*0538*/ 	.word	index@(_Z23executeThirdLayer_partCPdS_S_S_S_S_S_)
        /*053c*/ 	.word	0x00000000


	//----- nvinfo : EIATTR_MIN_STACK_SIZE
	.align		4
.L_223:
        /*0540*/ 	.byte	0x04, 0x12
        /*0542*/ 	.short	(.L_225 - .L_224)
	.align		4
.L_224:
        /*0544*/ 	.word	index@(_Z23executeThirdLayer_partBPdS_S_S_S_S_S_)
        /*0548*/ 	.word	0x00000000


	//----- nvinfo : EIATTR_MIN_STACK_SIZE
	.align		4
.L_225:
        /*054c*/ 	.byte	0x04, 0x12
        /*054e*/ 	.short	(.L_227 - .L_226)
	.align		4
.L_226:
        /*0550*/ 	.word	index@(_Z23executeThirdLayer_partAPdS_S_S_S_S_S_)
        /*0554*/ 	.word	0x00000000


	//----- nvinfo : EIATTR_MIN_STACK_SIZE
	.align		4
.L_227:
        /*0558*/ 	.byte	0x04, 0x12
        /*055a*/ 	.short	(.L_229 - .L_228)
	.align		4
.L_228:
        /*055c*/ 	.word	index@(_Z24executeSecondLayer_partCPdS_S_S_S_S_S_)
        /*0560*/ 	.word	0x00000000


	//----- nvinfo : EIATTR_MIN_STACK_SIZE
	.align		4
.L_229:
        /*0564*/ 	.byte	0x04, 0x12
        /*0566*/ 	.short	(.L_231 - .L_230)
	.align		4
.L_230:
        /*0568*/ 	.word	index@(_Z24executeSecondLayer_partBPdS_S_S_S_S_S_)
        /*056c*/ 	.word	0x00000000


	//----- nvinfo : EIATTR_MIN_STACK_SIZE
	.align		4
.L_231:
        /*0570*/ 	.byte	0x04, 0x12
        /*0572*/ 	.short	(.L_233 - .L_232)
	.align		4
.L_232:
        /*0574*/ 	.word	index@(_Z24executeSecondLayer_partAPdS_S_S_S_S_S_)
        /*0578*/ 	.word	0x00000000


	//----- nvinfo : EIATTR_MIN_STACK_SIZE
	.align		4
.L_233:
        /*057c*/ 	.byte	0x04, 0x12
        /*057e*/ 	.short	(.L_235 - .L_234)
	.align		4
.L_234:
        /*0580*/ 	.word	index@(_Z23executeFirstLayer_partCPdS_S_S_S_S_S_)
        /*0584*/ 	.word	0x00000000


	//----- nvinfo : EIATTR_MIN_STACK_SIZE
	.align		4
.L_235:
        /*0588*/ 	.byte	0x04, 0x12
        /*058a*/ 	.short	(.L_237 - .L_236)
	.align		4
.L_236:
        /*058c*/ 	.word	index@(_Z23executeFirstLayer_partBPdS_S_S_S_S_S_)
        /*0590*/ 	.word	0x00000000


	//----- nvinfo : EIATTR_MIN_STACK_SIZE
	.align		4
.L_237:
        /*0594*/ 	.byte	0x04, 0x12
        /*0596*/ 	.short	(.L_239 - .L_238)
	.align		4
.L_238:
        /*0598*/ 	.word	index@(_Z23executeFirstLayer_partAPdS_S_S_S_S_S_)
        /*059c*/ 	.word	0x00000000
.L_239:


//--------------------- .nv.compat                --------------------------
	.section	.nv.compat,"",@"SHT_CUDA_COMPAT_INFO"
	.align	4
        /*0000*/ 	.byte	0x02, 0x09, 0x00, 0x00, 0x02, 0x02, 0x01, 0x00, 0x02, 0x05, 0x05, 0x00, 0x03, 0x07, 0x01, 0x01
        /*0010*/ 	.byte	0x02, 0x03, 0x00, 0x00, 0x02, 0x06, 0x01, 0x00, 0x04, 0x0b, 0x08, 0x00, 0x01, 0x00, 0x00, 0x00
        /*0020*/ 	.byte	0x00, 0x00, 0x00, 0x00


//--------------------- .nv.info._Z19executeTwelfthLayerPdS_S_S_S_S_S_ --------------------------
	.section	.nv.info._Z19executeTwelfthLayerPdS_S_S_S_S_S_,"",@"SHT_CUDA_INFO"
	.sectionflags	@""
	.align	4


	//----- nvinfo : EIATTR_CUDA_API_VERSION
	.align		4
        /*0000*/ 	.byte	0x04, 0x37
        /*0002*/ 	.short	(.L_241 - .L_240)
.L_240:
        /*0004*/ 	.word	0x00000082


	//----- nvinfo : EIATTR_KPARAM_INFO
	.align		4
.L_241:
        /*0008*/ 	.byte	0x04, 0x17
        /*000a*/ 	.short	(.L_243 - .L_242)
.L_242:
        /*000c*/ 	.word	0x00000000
        /*0010*/ 	.short	0x0006
        /*0012*/ 	.short	0x0030
        /*0014*/ 	.byte	0x00, 0xf5, 0x21, 0x00


	//----- nvinfo : EIATTR_KPARAM_INFO
	.align		4
.L_243:
        /*0018*/ 	.byte	0x04, 0x17
        /*001a*/ 	.short	(.L_245 - .L_244)
.L_244:
        /*001c*/ 	.word	0x00000000
        /*0020*/ 	.short	0x0005
        /*0022*/ 	.short	0x0028
        /*0024*/ 	.byte	0x00, 0xf5, 0x21, 0x00


	//----- nvinfo : EIATTR_KPARAM_INFO
	.align		4
.L_245:
        /*0028*/ 	.byte	0x04, 0x17
        /*002a*/ 	.short	(.L_247 - .L_246)
.L_246:
        /*002c*/ 	.word	0x00000000
        /*0030*/ 	.short	0x0004
        /*0032*/ 	.short	0x0020
        /*0034*/ 	.byte	0x00, 0xf5, 0x21, 0x00


	//----- nvinfo : EIATTR_KPARAM_INFO
	.align		4
.L_247:
        /*0038*/ 	.byte	0x04, 0x17
        /*003a*/ 	.short	(.L_249 - .L_248)
.L_248:
        /*003c*/ 	.word	0x00000000
        /*0040*/ 	.short	0x0003
        /*0042*/ 	.short	0x0018
        /*0044*/ 	.byte	0x00, 0xf5, 0x21, 0x00


	//----- nvinfo : EIATTR_KPARAM_INFO
	.align		4
.L_249:
        /*0048*/ 	.byte	0x04, 0x17
        /*004a*/ 	.short	(.L_251 - .L_250)
.L_250:
        /*004c*/ 	.word	0x00000000
        /*0050*/ 	.short	0x0002
        /*0052*/ 	.short	0x0010
        /*0054*/ 	.byte	0x00, 0xf5, 0x21, 0x00


	//----- nvinfo : EIATTR_KPARAM_INFO
	.align		4
.L_251:
        /*0058*/ 	.byte	0x04, 0x17
        /*005a*/ 	.short	(.L_253 - .L_252)
.L_252:
        /*005c*/ 	.word	0x00000000
        /*0060*/ 	.short	0x0001
        /*0062*/ 	.short	0x0008
        /*0064*/ 	.byte	0x00, 0xf5, 0x21, 0x00


	//----- nvinfo : EIATTR_KPARAM_INFO
	.align		4
.L_253:
        /*0068*/ 	.byte	0x04, 0x17
        /*006a*/ 	.short	(.L_255 - .L_254)
.L_254:
        /*006c*/ 	.word	0x00000000
        /*0070*/ 	.short	0x0000
        /*0072*/ 	.short	0x0000
        /*0074*/ 	.byte	0x00, 0xf5, 0x21, 0x00


	//----- nvinfo : EIATTR_SPARSE_MMA_MASK
	.align		4
.L_255:
        /*0078*/ 	.byte	0x03, 0x50
        /*007a*/ 	.short	0x0000


	//----- nvinfo : EIATTR_MAXREG_COUNT
	.align		4
        /*007c*/ 	.byte	0x03, 0x1b
        /*007e*/ 	.short	0x00ff


	//----- nvinfo : EIATTR_MERCURY_ISA_VERSION
	.align		4
        /*0080*/ 	.byte	0x03, 0x5f
        /*0082*/ 	.short	0x0101


	//----- nvinfo : EIATTR_VRC_CTA_INIT_COUNT
	.align		4
        /*0084*/ 	.byte	0x02, 0x4a
	.zero		1
	.zero		1


	//----- nvinfo : EIATTR_EXIT_INSTR_OFFSETS
	.align		4
        /*0088*/ 	.byte	0x04, 0x1c
        /*008a*/ 	.short	(.L_257 - .L_256)


	//   ....[0]....
.L_256:
        /*008c*/ 	.word	0x00000560


	//----- nvinfo : EIATTR_CRS_STACK_SIZE
	.align		4
.L_257:
        /*0090*/ 	.byte	0x04, 0x1e
        /*0092*/ 	.short	(.L_259 - .L_258)
.L_258:
        /*0094*/ 	.word	0x00000000


	//----- nvinfo : EIATTR_CBANK_PARAM_SIZE
	.align		4
.L_259:
        /*0098*/ 	.byte	0x03, 0x19
        /*009a*/ 	.short	0x0038


	//----- nvinfo : EIATTR_PARAM_CBANK
	.align		4
        /*009c*/ 	.byte	0x04, 0x0a
        /*009e*/ 	.short	(.L_261 - .L_260)
	.align		4
.L_260:
        /*00a0*/ 	.word	index@(.nv.constant0._Z19executeTwelfthLayerPdS_S_S_S_S_S_)
        /*00a4*/ 	.short	0x0380
        /*00a6*/ 	.short	0x0038


	//----- nvinfo : EIATTR_SW_WAR
	.align		4
.L_261:
        /*00a8*/ 	.byte	0x04, 0x36
        /*00aa*/ 	.short	(.L_263 - .L_262)
.L_262:
        /*00ac*/ 	.word	0x00000008
.L_263:


//--------------------- .nv.info._Z20executeEleventhLayerPdS_S_S_S_S_S_ --------------------------
	.section	.nv.info._Z20executeEleventhLayerPdS_S_S_S_S_S_,"",@"SHT_CUDA_INFO"
	.sectionflags	@""
	.align	4


	//----- nvinfo : EIATTR_CUDA_API_VERSION
	.align		4
        /*0000*/ 	.byte	0x04, 0x37
        /*0002*/ 	.short	(.L_265 - .L_264)
.L_264:
        /*0004*/ 	.word	0x00000082


	//----- nvinfo : EIATTR_KPARAM_INFO
	.align		4
.L_265:
        /*0008*/ 	.byte	0x04, 0x17
        /*000a*/ 	.short	(.L_267 - .L_266)
.L_266:
        /*000c*/ 	.word	0x00000000
        /*0010*/ 	.short	0x0006
        /*0012*/ 	.short	0x0030
        /*0014*/ 	.byte	0x00, 0xf5, 0x21, 0x00


	//----- nvinfo : EIATTR_KPARAM_INFO
	.align		4
.L_267:
        /*0018*/ 	.byte	0x04, 0x17
        /*001a*/ 	.short	(.L_269 - .L_268)
.L_268:
        /*001c*/ 	.word	0x00000000
        /*0020*/ 	.short	0x0005
        /*0022*/ 	.short	0x0028
        /*0024*/ 	.byte	0x00, 0xf5, 0x21, 0x00


	//----- nvinfo : EIATTR_KPARAM_INFO
	.align		4
.L_269:
        /*0028*/ 	.byte	0x04, 0x17
        /*002a*/ 	.short	(.L_271 - .L_270)
.L_270:
        /*002c*/ 	.word	0x00000000
        /*0030*/ 	.short	0x0004
        /*0032*/ 	.short	0x0020
        /*0034*/ 	.byte	0x00, 0xf5, 0x21, 0x00


	//----- nvinfo : EIATTR_KPARAM_INFO
	.align		4
.L_271:
        /*0038*/ 	.byte	0x04, 0x17
        /*003a*/ 	.short	(.L_273 - .L_272)
.L_272:
        /*003c*/ 	.word	0x00000000
        /*0040*/ 	.short	0x0003
        /*0042*/ 	.short	0x0018
        /*0044*/ 	.byte	0x00, 0xf5, 0x21, 0x00


	//----- nvinfo : EIATTR_KPARAM_INFO
	.align		4
.L_273:
        /*0048*/ 	.byte	0x04, 0x17
        /*004a*/ 	.short	(.L_275 - .L_274)
.L_274:
        /*004c*/ 	.word	0x00000000
        /*0050*/ 	.short	0x0002
        /*0052*/ 	.short	0x0010
        /*0054*/ 	.byte	0x00, 0xf5, 0x21, 0x00


	//----- nvinfo : EIATTR_KPARAM_INFO
	.align		4
.L_275:
        /*0058*/ 	.byte	0x04, 0x17
        /*005a*/ 	.short	(.L_277 - .L_276)
.L_276:
        /*005c*/ 	.word	0x00000000
        /*0060*/ 	.short	0x0001
        /*0062*/ 	.short	0x0008
        /*0064*/ 	.byte	0x00, 0xf5, 0x21, 0x00


	//----- nvinfo : EIATTR_KPARAM_INFO
	.align		4
.L_277:
        /*0068*/ 	.byte	0x04, 0x17
        /*006a*/ 	.short	(.L_279 - .L_278)
.L_278:
        /*006c*/ 	.word	0x00000000
        /*0070*/ 	.short	0x0000
        /*0072*/ 	.short	0x0000
        /*0074*/ 	.byte	0x00, 0xf5, 0x21, 0x00


	//----- nvinfo : EIATTR_SPARSE_MMA_MASK
	.align		4
.L_279:
        /*0078*/ 	.byte	0x03, 0x50
        /*007a*/ 	.short	0x0000


	//----- nvinfo : EIATTR_MAXREG_COUNT
	.align		4
        /*007c*/ 	.byte	0x03, 0x1b
        /*007e*/ 	.short	0x00ff


	//----- nvinfo : EIATTR_MERCURY_ISA_VERSION
	.align		4
        /*0080*/ 	.byte	0x03, 0x5f
        /*0082*/ 	.short	0x0101


	//----- nvinfo : EIATTR_VRC_CTA_INIT_COUNT
	.align		4
        /*0084*/ 	.byte	0x02, 0x4a
	.zero		1
	.zero		1


	//----- nvinfo : EIATTR_EXIT_INSTR_OFFSETS
	.align		4
        /*0088*/ 	.byte	0x04, 0x1c
        /*008a*/ 	.short	(.L_281 - .L_280)


	//   ....[0]....
.L_280:
        /*008c*/ 	.word	0x00000950


	//----- nvinfo : EIATTR_CRS_STACK_SIZE
	.align		4
.L_281:
        /*0090*/ 	.byte	0x04, 0x1e
        /*0092*/ 	.short	(.L_283 - .L_282)
.L_282:
        /*0094*/ 	.word	0x00000000


	//----- nvinfo : EIATTR_CBANK_PARAM_SIZE
	.align		4
.L_283:
        /*0098*/ 	.byte	0x03, 0x19
        /*009a*/ 	.short	0x0038


	//----- nvinfo : EIATTR_PARAM_CBANK
	.align		4
        /*009c*/ 	.byte	0x04, 0x0a
        /*009e*/ 	.short	(.L_285 - .L_284)
	.align		4
.L_284:
        /*00a0*/ 	.word	index@(.nv.constant0._Z20executeEleventhLayerPdS_S_S_S_S_S_)
        /*00a4*/ 	.short	0x0380
        /*00a6*/ 	.short	0x0038


	//----- nvinfo : EIATTR_SW_WAR
	.align		4
.L_285:
        /*00a8*/ 	.byte	0x04, 0x36
        /*00aa*/ 	.short	(.L_287 - .L_286)
.L_286:
        /*00ac*/ 	.word	0x00000008
.L_287:


//--------------------- .nv.info._Z17executeTenthLayerPdS_S_S_S_S_S_ --------------------------
	.section	.nv.info._Z17executeTenthLayerPdS_S_S_S_S_S_,"",@"SHT_CUDA_INFO"
	.sectionflags	@""
	.align	4


	//----- nvinfo : EIATTR_CUDA_API_VERSION
	.align		4
        /*0000*/ 	.byte	0x04, 0x37
        /*0002*/ 	.short	(.L_289 - .L_288)
.L_288:
        /*0004*/ 	.word	0x00000082


	//----- nvinfo : EIATTR_KPARAM_INFO
	.align		4
.L_289:
        /*0008*/ 	.byte	0x04, 0x17
        /*000a*/ 	.short	(.L_291 - .L_290)
.L_290:
        /*000c*/ 	.word	0x00000000
        /*0010*/ 	.short	0x0006
        /*0012*/ 	.short	0x0030
        /*0014*/ 	.byte	0x00, 0xf5, 0x21, 0x00


	//----- nvinfo : EIATTR_KPARAM_INFO
	.align		4
.L_291:
        /*0018*/ 	.byte	0x04, 0x17
        /*001a*/ 	.short	(.L_293 - .L_292)
.L_292:
        /*001c*/ 	.word	0x00000000
        /*0020*/ 	.short	0x0005
        /*0022*/ 	.short	0x0028
        /*0024*/ 	.byte	0x00, 0xf5, 0x21, 0x00


	//----- nvinfo : EIATTR_KPARAM_INFO
	.align		4
.L_293:
        /*0028*/ 	.byte	0x04, 0x17
        /*002a*/ 	.short	(.L_295 - .L_294)
.L_294:
        /*002c*/ 	.word	0x00000000
        /*0030*/ 	.short	0x0004
        /*0032*/ 	.short	0x0020
        /*0034*/ 	.byte	0x00, 0xf5, 0x21, 0x00


	//----- nvinfo : EIATTR_KPARAM_INFO
	.align		4
.L_295:
        /*0038*/ 	.byte	0x04, 0x17
        /*003a*/ 	.short	(.L_297 - .L_296)
.L_296:
        /*003c*/ 	.word	0x00000000
        /*0040*/ 	.short	0x0003
        /*0042*/ 	.short	0x0018
        /*0044*/ 	.byte	0x00, 0xf5, 0x21, 0x00


	//----- nvinfo : EIATTR_KPARAM_INFO
	.align		4
.L_297:
        /*0048*/ 	.byte	0x04, 0x17
        /*004a*/ 	.short	(.L_299 - .L_298)
.L_298:
        /*004c*/ 	.word	0x00000000
        /*0050*/ 	.short	0x0002
        /*0052*/ 	.short	0x0010
        /*0054*/ 	.byte	0x00, 0xf5, 0x21, 0x00


	//----- nvinfo : EIATTR_KPARAM_INFO
	.align		4
.L_299:
        /*0058*/ 	.byte	0x04, 0x17
        /*005a*/ 	.short	(.L_301 - .L_300)
.L_300:
        /*005c*/ 	.word	0x00000000
        /*0060*/ 	.short	0x0001
        /*0062*/ 	.short	0x0008
        /*0064*/ 	.byte	0x00, 0xf5, 0x21, 0x00


	//----- nvinfo : EIATTR_KPARAM_INFO
	.align		4
.L_301:
        /*0068*/ 	.byte	0x04, 0x17
        /*006a*/ 	.short	(.L_303 - .L_302)
.L_302:
        /*006c*/ 	.word	0x00000000
        /*0070*/ 	.short	0x0000
        /*0072*/ 	.short	0x0000
        /*0074*/ 	.byte	0x00, 0xf5, 0x21, 0x00


	//----- nvinfo : EIATTR_SPARSE_MMA_MASK
	.align		4
.L_303:
        /*0078*/ 	.byte	0x03, 0x50
        /*007a*/ 	.short	0x0000


	//----- nvinfo : EIATTR_MAXREG_COUNT
	.align		4
        /*007c*/ 	.byte	0x03, 0x1b
        /*007e*/ 	.short	0x00ff


	//----- nvinfo : EIATTR_MERCURY_ISA_VERSION
	.align		4
        /*0080*/ 	.byte	0x03, 0x5f
        /*0082*/ 	.short	0x0101


	//----- nvinfo : EIATTR_VRC_CTA_INIT_COUNT
	.align		4
        /*0084*/ 	.byte	0x02, 0x4a
	.zero		1
	.zero		1


	//----- nvinfo : EIATTR_EXIT_INSTR_OFFSETS
	.align		4
        /*0088*/ 	.byte	0x04, 0x1c
        /*008a*/ 	.short	(.L_305 - .L_304)


	//   ....[0]....
.L_304:
        /*008c*/ 	.word	0x00000550


	//----- nvinfo : EIATTR_CRS_STACK_SIZE
	.align		4
.L_305:
        /*0090*/ 	.byte	0x04, 0x1e
        /*0092*/ 	.short	(.L_307 - .L_306)
.L_306:
        /*0094*/ 	.word	0x00000000


	//----- nvinfo : EIATTR_CBANK_PARAM_SIZE
	.align		4
.L_307:
        /*0098*/ 	.byte	0x03, 0x19
        /*009a*/ 	.short	0x0038


	//----- nvinfo : EIATTR_PARAM_CBANK
	.align		4
        /*009c*/ 	.byte	0x04, 0x0a
        /*009e*/ 	.short	(.L_309 - .L_308)
	.align		4
.L_308:
        /*00a0*/ 	.word	index@(.nv.constant0._Z17executeTenthLayerPdS_S_S_S_S_S_)
        /*00a4*/ 	.short	0x0380
        /*00a6*/ 	.short	0x0038


	//----- nvinfo : EIATTR_SW_WAR
	.align		4
.L_309:
        /*00a8*/ 	.byte	0x04, 0x36
        /*00aa*/ 	.short	(.L_311 - .L_310)
.L_310:
        /*00ac*/ 	.word	0x00000008
.L_311:


//--------------------- .nv.info._Z17executeNinthLayerPdS_S_S_S_S_S_ --------------------------
	.section	.nv.info._Z17executeNinthLayerPdS_S_S_S_S_S_,"",@"SHT_CUDA_INFO"
	.sectionflags	@""
	.align	4


	//----- nvinfo : EIATTR_CUDA_API_VERSION
	.align		4
        /*0000*/ 	.byte	0x04, 0x37
        /*0002*/ 	.short	(.L_313 - .L_312)
.L_312:
        /*0004*/ 	.word	0x00000082


	//----- nvinfo : EIATTR_KPARAM_INFO
	.align		4
.L_313:
        /*0008*/ 	.byte	0x04, 0x17
        /*000a*/ 	.short	(.L_315 - .L_314)
.L_314:
        /*000c*/ 	.word	0x00000000
        /*0010*/ 	.short	0x0006
        /*0012*/ 	.short	0x0030
        /*0014*/ 	.byte	0x00, 0xf5, 0x21, 0x00


	//----- nvinfo : EIATTR_KPARAM_INFO
	.align		4
.L_315:
        /*0018*/ 	.byte	0x04, 0x17
        /*001a*/ 	.short	(.L_317 - .L_316)
.L_316:
        /*001c*/ 	.word	0x00000000
        /*0020*/ 	.short	0x0005
        /*0022*/ 	.short	0x0028
        /*0024*/ 	.byte	0x00, 0xf5, 0x21, 0x00


	//----- nvinfo : EIATTR_KPARAM_INFO
	.align		4
.L_317:
        /*0028*/ 	.byte	0x04, 0x17
        /*002a*/ 	.short	(.L_319 - .L_318)
.L_318:
        /*002c*/ 	.word	0x00000000
        /*0030*/ 	.short	0x0004
        /*0032*/ 	.short	0x0020
        /*0034*/ 	.byte	0x00, 0xf5, 0x21, 0x00


	//----- nvinfo : EIATTR_KPARAM_INFO
	.align		4
.L_319:
        /*0038*/ 	.byte	0x04, 0x17
        /*003a*/ 	.short	(.L_321 - .L_320)
.L_320:
        /*003c*/ 	.word	0x00000000
        /*0040*/ 	.short	0x0003
        /*0042*/ 	.short	0x0018
        /*0044*/ 	.byte	0x00, 0xf5, 0x21, 0x00


	//----- nvinfo : EIATTR_KPARAM_INFO
	.align		4
.L_321:
        /*0048*/ 	.byte	0x04, 0x17
        /*004a*/ 	.short	(.L_323 - .L_322)
.L_322:
        /*004c*/ 	.word	0x00000000
        /*0050*/ 	.short	0x0002
        /*0052*/ 	.short	0x0010
        /*0054*/ 	.byte	0x00, 0xf5, 0x21, 0x00


	//----- nvinfo : EIATTR_KPARAM_INFO
	.align		4
.L_323:
        /*0058*/ 	.byte	0x04, 0x17
        /*005a*/ 	.short	(.L_325 - .L_324)
.L_324:
        /*005c*/ 	.word	0x00000000
        /*0060*/ 	.short	0x0001
        /*0062*/ 	.short	0x0008
        /*0064*/ 	.byte	0x00, 0xf5, 0x21, 0x00


	//----- nvinfo : EIATTR_KPARAM_INFO
	.align		4
.L_325:
        /*0068*/ 	.byte	0x04, 0x17
        /*006a*/ 	.short	(.L_327 - .L_326)
.L_326:
        /*006c*/ 	.word	0x00000000
        /*0070*/ 	.short	0x0000
        /*0072*/ 	.short	0x0000
        /*0074*/ 	.byte	0x00, 0xf5, 0x21, 0x00


	//----- nvinfo : EIATTR_SPARSE_MMA_MASK
	.align		4
.L_327:
        /*0078*/ 	.byte	0x03, 0x50
        /*007a*/ 	.short	0x0000


	//----- nvinfo : EIATTR_MAXREG_COUNT
	.align		4
        /*007c*/ 	.byte	0x03, 0x1b
        /*007e*/ 	.short	0x00ff


	//----- nvinfo : EIATTR_MERCURY_ISA_VERSION
	.align		4
        /*0080*/ 	.byte	0x03, 0x5f
        /*0082*/ 	.short	0x0101


	//----- nvinfo : EIATTR_VRC_CTA_INIT_COUNT
	.align		4
        /*0084*/ 	.byte	0x02, 0x4a
	.zero		1
	.zero		1


	//----- nvinfo : EIATTR_EXIT_INSTR_OFFSETS
	.align		4
        /*0088*/ 	.byte	0x04, 0x1c
        /*008a*/ 	.short	(.L_329 - .L_328)


	//   ....[0]....
.L_328:
        /*008c*/ 	.word	0x00000780


	//----- nvinfo : EIATTR_CRS_STACK_SIZE
	.align		4
.L_329:
        /*0090*/ 	.byte	0x04, 0x1e
        /*0092*/ 	.short	(.L_331 - .L_330)
.L_330:
        /*0094*/ 	.word	0x00000000


	//----- nvinfo : EIATTR_CBANK_PARAM_SIZE
	.align		4
.L_331:
        /*0098*/ 	.byte	0x03, 0x19
        /*009a*/ 	.short	0x0038


	//----- nvinfo : EIATTR_PARAM_CBANK
	.align		4
        /*009c*/ 	.byte	0x04, 0x0a
        /*009e*/ 	.short	(.L_333 - .L_332)
	.align		4
.L_332:
        /*00a0*/ 	.word	index@(.nv.constant0._Z17executeNinthLayerPdS_S_S_S_S_S_)
        /*00a4*/ 	.short	0x0380
        /*00a6*/ 	.short	0x0038


	//----- nvinfo : EIATTR_SW_WAR
	.align		4
.L_333:
        /*00a8*/ 	.byte	0x04, 0x36
        /*00aa*/ 	.short	(.L_335 - .L_334)
.L_334:
        /*00ac*/ 	.word	0x00000008
.L_335:


//--------------------- .nv.info._Z18executeEighthLayerPdS_S_S_S_S_S_ --------------------------
	.section	.nv.info._Z18executeEighthLayerPdS_S_S_S_S_S_,"",@"SHT_CUDA_INFO"
	.sectionflags	@""
	.align	4


	//----- nvinfo : EIATTR_CUDA_API_VERSION
	.align		4
        /*0000*/ 	.byte	0x04, 0x37
        /*0002*/ 	.short	(.L_337 - .L_336)
.L_336:
        /*0004*/ 	.word	0x00000082


	//----- nvinfo : EIATTR_KPARAM_INFO
	.align		4
.L_337:
        /*0008*/ 	.byte	0x04, 0x17
        /*000a*/ 	.short	(.L_339 - .L_338)
.L_338:
        /*000c*/ 	.word	0x00000000
        /*0010*/ 	.short	0x0006
        /*0012*/ 	.short	0x0030
        /*0014*/ 	.byte	0x00, 0xf5, 0x21, 0x00


	//----- nvinfo : EIATTR_KPARAM_INFO
	.align		4
.L_339:
        /*0018*/ 	.byte	0x04, 0x17
        /*001a*/ 	.short	(.L_341 - .L_340)
.L_340:
        /*001c*/ 	.word	0x00000000
        /*0020*/ 	.short	0x0005
        /*0022*/ 	.short	0x0028
        /*0024*/ 	.byte	0x00, 0xf5, 0x21, 0x00


	//----- nvinfo : EIATTR_KPARAM_INFO
	.align		4
.L_341:
        /*0028*/ 	.byte	0x04, 0x17
        /*002a*/ 	.short	(.L_343 - .L_342)
.L_342:
        /*002c*/ 	.word	0x00000000
        /*0030*/ 	.short	0x0004
        /*0032*/ 	.short	0x0020
        /*0034*/ 	.byte	0x00, 0xf5, 0x21, 0x00


	//----- nvinfo : EIATTR_KPARAM_INFO
	.align		4
.L_343:
        /*0038*/ 	.byte	0x04, 0x17
        /*003a*/ 	.short	(.L_345 - .L_344)
.L_344:
        /*003c*/ 	.word	0x00000000
        /*0040*/ 	.short	0x0003
        /*0042*/ 	.short	0x0018
        /*0044*/ 	.byte	0x00, 0xf5, 0x21, 0x00


	//----- nvinfo : EIATTR_KPARAM_INFO
	.align		4
.L_345:
        /*0048*/ 	.byte	0x04, 0x17
        /*004a*/ 	.short	(.L_347 - .L_346)
.L_346:
        /*004c*/ 	.word	0x00000000
        /*0050*/ 	.short	0x0002
        /*0052*/ 	.short	0x0010
        /*0054*/ 	.byte	0x00, 0xf5, 0x21, 0x00


	//----- nvinfo : EIATTR_KPARAM_INFO
	.align		4
.L_347:
        /*0058*/ 	.byte	0x04, 0x17
        /*005a*/ 	.short	(.L_349 - .L_348)
.L_348:
        /*005c*/ 	.word	0x00000000
        /*0060*/ 	.short	0x0001
        /*0062*/ 	.short	0x0008
        /*0064*/ 	.byte	0x00, 0xf5, 0x21, 0x00


	//----- nvinfo : EIATTR_KPARAM_INFO
	.align		4
.L_349:
        /*0068*/ 	.byte	0x04, 0x17
        /*006a*/ 	.short	(.L_351 - .L_350)
.L_350:
        /*006c*/ 	.word	0x00000000
        /*0070*/ 	.short	0x0000
        /*0072*/ 	.short	0x0000
        /*0074*/ 	.byte	0x00, 0xf5, 0x21, 0x00


	//----- nvinfo : EIATTR_SPARSE_MMA_MASK
	.align		4
.L_351:
        /*0078*/ 	.byte	0x03, 0x50
        /*007a*/ 	.short	0x0000


	//----- nvinfo : EIATTR_MAXREG_COUNT
	.align		4
        /*007c*/ 	.byte	0x03, 0x1b
        /*007e*/ 	.short	0x00ff


	//----- nvinfo : EIATTR_MERCURY_ISA_VERSION
	.align		4
        /*0080*/ 	.byte	0x03, 0x5f
        /*0082*/ 	.short	0x0101


	//----- nvinfo : EIATTR_VRC_CTA_INIT_COUNT
	.align		4
        /*0084*/ 	.byte	0x02, 0x4a
	.zero		1
	.zero		1


	//----- nvinfo : EIATTR_EXIT_INSTR_OFFSETS
	.align		4
        /*0088*/ 	.byte	0x04, 0x1c
        /*008a*/ 	.short	(.L_353 - .L_352)


	//   ....[0]....
.L_352:
        /*008c*/ 	.word	0x00000560


	//----- nvinfo : EIATTR_CRS_STACK_SIZE
	.align		4
.L_353:
        /*0090*/ 	.byte	0x04, 0x1e
        /*0092*/ 	.short	(.L_355 - .L_354)
.L_354:
        /*0094*/ 	.word	0x00000000


	//----- nvinfo : EIATTR_CBANK_PARAM_SIZE
	.align		4
.L_355:
        /*0098*/ 	.byte	0x03, 0x19
        /*009a*/ 	.short	0x0038


	//----- nvinfo : EIATTR_PARAM_CBANK
	.align		4
        /*009c*/ 	.byte	0x04, 0x0a
        /*009e*/ 	.short	(.L_357 - .L_356)
	.align		4
.L_356:
        /*00a0*/ 	.word	index@(.nv.constant0._Z18executeEighthLayerPdS_S_S_S_S_S_)
        /*00a4*/ 	.short	0x0380
        /*00a6*/ 	.short	0x0038


	//----- nvinfo : EIATTR_SW_WAR
	.align		4
.L_357:
        /*00a8*/ 	.byte	0x04, 0x36
        /*00aa*/ 	.short	(.L_359 - .L_358)
.L_358:
        /*00ac*/ 	.word	0x00000008
.L_359:


//--------------------- .nv.info._Z25executeSeventhLayer_partDPdS_S_S_S_S_S_ --------------------------
	.section	.nv.info._Z25executeSeventhLayer_partDPdS_S_S_S_S_S_,"",@"SHT_CUDA_INFO"
	.sectionflags	@""
	.align	4


	//----- nvinfo : EIATTR_CUDA_API_VERSION
	.align		4
        /*0000*/ 	.byte	0x04, 0x37
        /*0002*/ 	.short	(.L_361 - .L_360)
.L_360:
        /*0004*/ 	.word	0x00000082


	//----- nvinfo : EIATTR_KPARAM_INFO
	.align		4
.L_361:
        /*0008*/ 	.byte	0x04, 0x17
        /*000a*/ 	.short	(.L_363 - .L_362)
.L_362:
        /*000c*/ 	.word	0x00000000
        /*0010*/ 	.short	0x0006
        /*0012*/ 	.short	0x0030
        /*0014*/ 	.byte	0x00, 0xf5, 0x21, 0x00


	//----- nvinfo : EIATTR_KPARAM_INFO
	.align		4
.L_363:
        /*0018*/ 	.byte	0x04, 0x17
        /*001a*/ 	.short	(.L_365 - .L_364)
.L_364:
        /*001c*/ 	.word	0x00000000
        /*0020*/ 	.short	0x0005
        /*0022*/ 	.short	0x0028
        /*0024*/ 	.byte	0x00, 0xf5, 0x21, 0x00


	//----- nvinfo : EIATTR_KPARAM_INFO
	.align		4
.L_365:
        /*0028*/ 	.byte	0x04, 0x17
        /*002a*/ 	.short	(.L_367 - .L_366)
.L_366:
        /*002c*/ 	.word	0x00000000
        /*0030*/ 	.short	0x0004
        /*0032*/ 	.short	0x0020
        /*0034*/ 	.byte	0x00, 0xf5, 0x21, 0x00


	//----- nvinfo : EIATTR_KPARAM_INFO
	.align		4
.L_367:
        /*0038*/ 	.byte	0x04, 0x17
        /*003a*/ 	.short	(.L_369 - .L_368)
.L_368:
        /*003c*/ 	.word	0x00000000
        /*0040*/ 	.short	0x0003
        /*0042*/ 	.short	0x0018
        /*0044*/ 	.byte	0x00, 0xf5, 0x21, 0x00


	//----- nvinfo : EIATTR_KPARAM_INFO
	.align		4
.L_369:
        /*0048*/ 	.byte	0x04, 0x17
        /*004a*/ 	.short	(.L_371 - .L_370)
.L_370:
        /*004c*/ 	.word	0x00000000
        /*0050*/ 	.short	0x0002
        /*0052*/ 	.short	0x0010
        /*0054*/ 	.byte	0x00, 0xf5, 0x21, 0x00


	//----- nvinfo : EIATTR_KPARAM_INFO
	.align		4
.L_371:
        /*0058*/ 	.byte	0x04, 0x17
        /*005a*/ 	.short	(.L_373 - .L_372)
.L_372:
        /*005c*/ 	.word	0x00000000
        /*0060*/ 	.short	0x0001
        /*0062*/ 	.short	0x0008
        /*0064*/ 	.byte	0x00, 0xf5, 0x21, 0x00


	//----- nvinfo : EIATTR_KPARAM_INFO
	.align		4
.L_373:
        /*0068*/ 	.byte	0x04, 0x17
        /*006a*/ 	.short	(.L_375 - .L_374)
.L_374:
        /*006c*/ 	.word	0x00000000
        /*0070*/ 	.short	0x0000
        /*0072*/ 	.short	0x0000
        /*0074*/ 	.byte	0x00, 0xf5, 0x21, 0x00


	//----- nvinfo : EIATTR_SPARSE_MMA_MASK
	.align		4
.L_375:
        /*0078*/ 	.byte	0x03, 0x50
        /*007a*/ 	.short	0x0000


	//----- nvinfo : EIATTR_MAXREG_COUNT
	.align		4
        /*007c*/ 	.byte	0x03, 0x1b
        /*007e*/ 	.short	0x00ff


	//----- nvinfo : EIATTR_MERCURY_ISA_VERSION
	.align		4
        /*0080*/ 	.byte	0x03, 0x5f
        /*0082*/ 	.short	0x0101


	//----- nvinfo : EIATTR_VRC_CTA_INIT_COUNT
	.align		4
        /*0084*/ 	.byte	0x02, 0x4a
	.zero		1
	.zero		1


	//----- nvinfo : EIATTR_EXIT_INSTR_OFFSETS
	.align		4
        /*0088*/ 	.byte	0x04, 0x1c
        /*008a*/ 	.short	(.L_377 - .L_376)


	//   ....[0]....
.L_376:
        /*008c*/ 	.word	0x00000780


	//----- nvinfo : EIATTR_CRS_STACK_SIZE
	.align		4
.L_377:
        /*0090*/ 	.byte	0x04, 0x1e
        /*0092*/ 	.short	(.L_379 - .L_378)
.L_378:
        /*0094*/ 	.word	0x00000000


	//----- nvinfo : EIATTR_CBANK_PARAM_SIZE
	.align		4
.L_379:
        /*0098*/ 	.byte	0x03, 0x19
        /*009a*/ 	.short	0x0038


	//----- nvinfo : EIATTR_PARAM_CBANK
	.align		4
        /*009c*/ 	.byte	0x04, 0x0a
        /*009e*/ 	.short	(.L_381 - .L_380)
	.align		4
.L_380:
        /*00a0*/ 	.word	index@(.nv.constant0._Z25executeSeventhLayer_partDPdS_S_S_S_S_S_)
        /*00a4*/ 	.short	0x0380
        /*00a6*/ 	.short	0x0038


	//----- nvinfo : EIATTR_SW_WAR
	.align		4
.L_381:
        /*00a8*/ 	.byte	0x04, 0x36
        /*00aa*/ 	.short	(.L_383 - .L_382)
.L_382:
        /*00ac*/ 	.word	0x00000008
.L_383:


//--------------------- .nv.info._Z25executeSeventhLayer_partCPdS_S_S_S_S_S_ --------------------------
	.section	.nv.info._Z25executeSeventhLayer_partCPdS_S_S_S_S_S_,"",@"SHT_CUDA_INFO"
	.sectionflags	@""
	.align	4


	//----- nvinfo : EIATTR_CUDA_API_VERSION
	.align		4
        /*0000*/ 	.byte	0x04, 0x37
        /*0002*/ 	.short	(.L_385 - .L_384)
.L_384:
        /*0004*/ 	.word	0x00000082


	//----- nvinfo : EIATTR_KPARAM_INFO
	.align		4
.L_385:
        /*0008*/ 	.byte	0x04, 0x17
        /*000a*/ 	.short	(.L_387 - .L_386)
.L_386:
        /*000c*/ 	.word	0x00000000
        /*0010*/ 	.short	0x0006
        /*0012*/ 	.short	0x0030
        /*0014*/ 	.byte	0x00, 0xf5, 0x21, 0x00


	//----- nvinfo : EIATTR_KPARAM_INFO
	.align		4
.L_387:
        /*0018*/ 	.byte	0x04, 0x17
        /*001a*/ 	.short	(.L_389 - .L_388)
.L_388:
        /*001c*/ 	.word	0x00000000
        /*0020*/ 	.short	0x0005
        /*0022*/ 	.short	0x0028
        /*0024*/ 	.byte	0x00, 0xf5, 0x21, 0x00


	//----- nvinfo : EIATTR_KPARAM_INFO
	.align		4
.L_389:
        /*0028*/ 	.byte	0x04, 0x17
        /*002a*/ 	.short	(.L_391 - .L_390)
.L_390:
        /*002c*/ 	.word	0x00000000
        /*0030*/ 	.short	0x0004
        /*0032*/ 	.short	0x0020
        /*0034*/ 	.byte	0x00, 0xf5, 0x21, 0x00


	//----- nvinfo : EIATTR_KPARAM_INFO
	.align		4
.L_391:
        /*0038*/ 	.byte	0x04, 0x17
        /*003a*/ 	.short	(.L_393 - .L_392)
.L_392:
        /*003c*/ 	.word	0x00000000
        /*0040*/ 	.short	0x0003
        /*0042*/ 	.short	0x0018
        /*0044*/ 	.byte	0x00, 0xf5, 0x21, 0x00


	//----- nvinfo : EIATTR_KPARAM_INFO
	.align		4
.L_393:
        /*0048*/ 	.byte	0x04, 0x17
        /*004a*/ 	.short	(.L_395 - .L_394)
.L_394:
        /*004c*/ 	.word	0x00000000
        /*0050*/ 	.short	0x0002
        /*0052*/ 	.short	0x0010
        /*0054*/ 	.byte	0x00, 0xf5, 0x21, 0x00


	//----- nvinfo : EIATTR_KPARAM_INFO
	.align		4
.L_395:
        /*0058*/ 	.byte	0x04, 0x17
        /*005a*/ 	.short	(.L_397 - .L_396)
.L_396:
        /*005c*/ 	.word	0x00000000
        /*0060*/ 	.short	0x0001
        /*0062*/ 	.short	0x0008
        /*0064*/ 	.byte	0x00, 0xf5, 0x21, 0x00


	//----- nvinfo : EIATTR_KPARAM_INFO
	.align		4
.L_397:
        /*0068*/ 	.byte	0x04, 0x17
        /*006a*/ 	.short	(.L_399 - .L_398)
.L_398:
        /*006c*/ 	.word	0x00000000
        /*0070*/ 	.short	0x0000
        /*0072*/ 	.short	0x0000
        /*0074*/ 	.byte	0x00, 0xf5, 0x21, 0x00


	//----- nvinfo : EIATTR_SPARSE_MMA_MASK
	.align		4
.L_399:
        /*0078*/ 	.byte	0x03, 0x50
        /*007a*/ 	.short	0x0000


	//----- nvinfo : EIATTR_MAXREG_COUNT
	.align		4
        /*007c*/ 	.byte	0x03, 0x1b
        /*007e*/ 	.short	0x00ff


	//----- nvinfo : EIATTR_MERCURY_ISA_VERSION
	.align		4
        /*0080*/ 	.byte	0x03, 0x5f
        /*0082*/ 	.short	0x0101


	//----- nvinfo : EIATTR_VRC_CTA_INIT_COUNT
	.align		4
        /*0084*/ 	.byte	0x02, 0x4a
	.zero		1
	.zero		1


	//----- nvinfo : EIATTR_EXIT_INSTR_OFFSETS
	.align		4
        /*0088*/ 	.byte	0x04, 0x1c
        /*008a*/ 	.short	(.L_401 - .L_400)


	//   ....[0]....
.L_400:
        /*008c*/ 	.word	0x00000780


	//----- nvinfo : EIATTR_CRS_STACK_SIZE
	.align		4
.L_401:
        /*0090*/ 	.byte	0x04, 0x1e
        /*0092*/ 	.short	(.L_403 - .L_402)
.L_402:
        /*0094*/ 	.word	0x00000000


	//----- nvinfo : EIATTR_CBANK_PARAM_SIZE
	.align		4
.L_403:
        /*0098*/ 	.byte	0x03, 0x19
        /*009a*/ 	.short	0x0038


	//----- nvinfo : EIATTR_PARAM_CBANK
	.align		4
        /*009c*/ 	.byte	0x04, 0x0a
        /*009e*/ 	.short	(.L_405 - .L_404)
	.align		4
.L_404:
        /*00a0*/ 	.word	index@(.nv.constant0._Z25executeSeventhLayer_partCPdS_S_S_S_S_S_)
        /*00a4*/ 	.short	0x0380
        /*00a6*/ 	.short	0x0038


	//----- nvinfo : EIATTR_SW_WAR
	.align		4
.L_405:
        /*00a8*/ 	.byte	0x04, 0x36
        /*00aa*/ 	.short	(.L_407 - .L_406)
.L_406:
        /*00ac*/ 	.word	0x00000008
.L_407:


//--------------------- .nv.info._Z25executeSeventhLayer_partBPdS_S_S_S_S_S_ --------------------------
	.section	.nv.info._Z25executeSeventhLayer_partBPdS_S_S_S_S_S_,"",@"SHT_CUDA_INFO"
	.sectionflags	@""
	.align	4


	//----- nvinfo : EIATTR_CUDA_API_VERSION
	.align		4
        /*0000*/ 	.byte	0x04, 0x37
        /*0002*/ 	.short	(.L_409 - .L_408)
.L_408:
        /*0004*/ 	.word	0x00000082


	//----- nvinfo : EIATTR_KPARAM_INFO
	.align		4
.L_409:
        /*0008*/ 	.byte	0x04, 0x17
        /*000a*/ 	.short	(.L_411 - .L_410)
.L_410:
        /*000c*/ 	.word	0x00000000
        /*0010*/ 	.short	0x0006
        /*0012*/ 	.short	0x0030
        /*0014*/ 	.byte	0x00, 0xf5, 0x21, 0x00


	//----- nvinfo : EIATTR_KPARAM_INFO
	.align		4
.L_411:
        /*0018*/ 	.byte	0x04, 0x17
        /*001a*/ 	.short	(.L_413 - .L_412)
.L_412:
        /*001c*/ 	.word	0x00000000
        /*0020*/ 	.short	0x0005
        /*0022*/ 	.short	0x0028
        /*0024*/ 	.byte	0x00, 0xf5, 0x21, 0x00


	//----- nvinfo : EIATTR_KPARAM_INFO
	.align		4
.L_413:
        /*0028*/ 	.byte	0x04, 0x17
        /*002a*/ 	.short	(.L_415 - .L_414)
.L_414:
        /*002c*/ 	.word	0x00000000
        /*0030*/ 	.short	0x0004
        /*0032*/ 	.short	0x0020
        /*0034*/ 	.byte	0x00, 0xf5, 0x21, 0x00


	//----- nvinfo : EIATTR_KPARAM_INFO
	.align		4
.L_415:
        /*0038*/ 	.byte	0x04, 0x17
        /*003a*/ 	.short	(.L_417 - .L_416)
.L_416:
        /*003c*/ 	.word	0x00000000
        /*0040*/ 	.short	0x0003
        /*0042*/ 	.short	0x0018
        /*0044*/ 	.byte	0x00, 0xf5, 0x21, 0x00


	//----- nvinfo : EIATTR_KPARAM_INFO
	.align		4
.L_417:
        /*0048*/ 	.byte	0x04, 0x17
        /*004a*/ 	.short	(.L_419 - .L_418)
.L_418:
        /*004c*/ 	.word	0x00000000
        /*0050*/ 	.short	0x0002
        /*0052*/ 	.short	0x0010
        /*0054*/ 	.byte	0x00, 0xf5, 0x21, 0x00


	//----- nvinfo : EIATTR_KPARAM_INFO
	.align		4
.L_419:
        /*0058*/ 	.byte	0x04, 0x17
        /*005a*/ 	.short	(.L_421 - .L_420)
.L_420:
        /*005c*/ 	.word	0x00000000
        /*0060*/ 	.short	0x0001
        /*0062*/ 	.short	0x0008
        /*0064*/ 	.byte	0x00, 0xf5, 0x21, 0x00


	//----- nvinfo : EIATTR_KPARAM_INFO
	.align		4
.L_421:
        /*0068*/ 	.byte	0x04, 0x17
        /*006a*/ 	.short	(.L_423 - .L_422)
.L_422:
        /*006c*/ 	.word	0x00000000
        /*0070*/ 	.short	0x0000
        /*0072*/ 	.short	0x0000
        /*0074*/ 	.byte	0x00, 0xf5, 0x21, 0x00


	//----- nvinfo : EIATTR_SPARSE_MMA_MASK
	.align		4
.L_423:
        /*0078*/ 	.byte	0x03, 0x50
        /*007a*/ 	.short	0x0000


	//----- nvinfo : EIATTR_MAXREG_COUNT
	.align		4
        /*007c*/ 	.byte	0x03, 0x1b
        /*007e*/ 	.short	0x00ff


	//----- nvinfo : EIATTR_MERCURY_ISA_VERSION
	.align		4
        /*0080*/ 	.byte	0x03, 0x5f
        /*0082*/ 	.short	0x0101


	//----- nvinfo : EIATTR_VRC_CTA_INIT_COUNT
	.align		4
        /*0084*/ 	.byte	0x02, 0x4a
	.zero		1
	.zero		1


	//----- nvinfo : EIATTR_EXIT_INSTR_OFFSETS
	.align		4
        /*0088*/ 	.byte	0x04, 0x1c
        /*008a*/ 	.short	(.L_425 - .L_424)


	//   ....[0]....
.L_424:
        /*008c*/ 	.word	0x00000780


	//----- nvinfo : EIATTR_CRS_STACK_SIZE
	.align		4
.L_425:
        /*0090*/ 	.byte	0x04, 0x1e
        /*0092*/ 	.short	(.L_427 - .L_426)
.L_426:
        /*0094*/ 	.word	0x00000000


	//----- nvinfo : EIATTR_CBANK_PARAM_SIZE
	.align		4
.L_427:
        /*0098*/ 	.byte	0x03, 0x19
        /*009a*/ 	.short	0x0038


	//----- nvinfo : EIATTR_PARAM_CBANK
	.align		4
        /*009c*/ 	.byte	0x04, 0x0a
        /*009e*/ 	.short	(.L_429 - .L_428)
	.align		4
.L_428:
        /*00a0*/ 	.word	index@(.nv.constant0._Z25executeSeventhLayer_partBPdS_S_S_S_S_S_)
        /*00a4*/ 	.short	0x0380
        /*00a6*/ 	.short	0x0038


	//----- nvinfo : EIATTR_SW_WAR
	.align		4
.L_429:
        /*00a8*/ 	.byte	0x04, 0x36
        /*00aa*/ 	.short	(.L_431 - .L_430)
.L_430:
        /*00ac*/ 	.word	0x00000008
.L_431:


//--------------------- .nv.info._Z25executeSeventhLayer_partAPdS_S_S_S_S_S_ --------------------------
	.section	.nv.info._Z25executeSeventhLayer_partAPdS_S_S_S_S_S_,"",@"SHT_CUDA_INFO"
	.sectionflags	@""
	.align	4


	//----- nvinfo : EIATTR_CUDA_API_VERSION
	.align		4
        /*0000*/ 	.byte	0x04, 0x37
        /*0002*/ 	.short	(.L_433 - .L_432)
.L_432:
        /*0004*/ 	.word	0x00000082


	//----- nvinfo : EIATTR_KPARAM_INFO
	.align		4
.L_433:
        /*0008*/ 	.byte	0x04, 0x17
        /*000a*/ 	.short	(.L_435 - .L_434)
.L_434:
        /*000c*/ 	.word	0x00000000
        /*0010*/ 	.short	0x0006
        /*0012*/ 	.short	0x0030
        /*0014*/ 	.byte	0x00, 0xf5, 0x21, 0x00


	//----- nvinfo : EIATTR_KPARAM_INFO
	.align		4
.L_435:
        /*0018*/ 	.byte	0x04, 0x17
        /*001a*/ 	.short	(.L_437 - .L_436)
.L_436:
        /*001c*/ 	.word	0x00000000
        /*0020*/ 	.short	0x0005
        /*0022*/ 	.short	0x0028
        /*0024*/ 	.byte	0x00, 0xf5, 0x21, 0x00


	//----- nvinfo : EIATTR_KPARAM_INFO
	.align		4
.L_437:
        /*0028*/ 	.byte	0x04, 0x17
        /*002a*/ 	.short	(.L_439 - .L_438)
.L_438:
        /*002c*/ 	.word	0x00000000
        /*0030*/ 	.short	0x0004
        /*0032*/ 	.short	0x0020
        /*0034*/ 	.byte	0x00, 0xf5, 0x21, 0x00


	//----- nvinfo : EIATTR_KPARAM_INFO
	.align		4
.L_439:
        /*0038*/ 	.byte	0x04, 0x17
        /*003a*/ 	.short	(.L_441 - .L_440)
.L_440:
        /*003c*/ 	.word	0x00000000
        /*0040*/ 	.short	0x0003
        /*0042*/ 	.short	0x0018
        /*0044*/ 	.byte	0x00, 0xf5, 0x21, 0x00


	//----- nvinfo : EIATTR_KPARAM_INFO
	.align		4
.L_441:
        /*0048*/ 	.byte	0x04, 0x17
        /*004a*/ 	.short	(.L_443 - .L_442)
.L_442:
        /*004c*/ 	.word	0x00000000
        /*0050*/ 	.short	0x0002
        /*0052*/ 	.short	0x0010
        /*0054*/ 	.byte	0x00, 0xf5, 0x21, 0x00


	//----- nvinfo : EIATTR_KPARAM_INFO
	.align		4
.L_443:
        /*0058*/ 	.byte	0x04, 0x17
        /*005a*/ 	.short	(.L_445 - .L_444)
.L_444:
        /*005c*/ 	.word	0x00000000
        /*0060*/ 	.short	0x0001
        /*0062*/ 	.short	0x0008
        /*0064*/ 	.byte	0x00, 0xf5, 0x21, 0x00


	//----- nvinfo : EIATTR_KPARAM_INFO
	.align		4
.L_445:
        /*0068*/ 	.byte	0x04, 0x17
        /*006a*/ 	.short	(.L_447 - .L_446)
.L_446:
        /*006c*/ 	.word	0x00000000
        /*0070*/ 	.short	0x0000
        /*0072*/ 	.short	0x0000
        /*0074*/ 	.byte	0x00, 0xf5, 0x21, 0x00


	//----- nvinfo : EIATTR_SPARSE_MMA_MASK
	.align		4
.L_447:
        /*0078*/ 	.byte	0x03, 0x50
        /*007a*/ 	.short	0x0000


	//----- nvinfo : EIATTR_MAXREG_COUNT
	.align		4
        /*007c*/ 	.byte	0x03, 0x1b
        /*007e*/ 	.short	0x00ff


	//----- nvinfo : EIATTR_MERCURY_ISA_VERSION
	.align		4
        /*0080*/ 	.byte	0x03, 0x5f
        /*0082*/ 	.short	0x0101


	//----- nvinfo : EIATTR_VRC_CTA_INIT_COUNT
	.align		4
        /*0084*/ 	.byte	0x02, 0x4a
	.zero		1
	.zero		1


	//----- nvinfo : EIATTR_EXIT_INSTR_OFFSETS
	.align		4
        /*0088*/ 	.byte	0x04, 0x1c
        /*008a*/ 	.short	(.L_449 - .L_448)


	//   ....[0]....
.L_448:
        /*008c*/ 	.word	0x00000950


	//----- nvinfo : EIATTR_CRS_STACK_SIZE
	.align		4
.L_449:
        /*0090*/ 	.byte	0x04, 0x1e
        /*0092*/ 	.short	(.L_451 - .L_450)
.L_450:
        /*0094*/ 	.word	0x00000000


	//----- nvinfo : EIATTR_CBANK_PARAM_SIZE
	.align		4
.L_451:
        /*0098*/ 	.byte	0x03, 0x19
        /*009a*/ 	.short	0x0038


	//----- nvinfo : EIATTR_PARAM_CBANK
	.align		4
        /*009c*/ 	.byte	0x04, 0x0a
        /*009e*/ 	.short	(.L_453 - .L_452)
	.align		4
.L_452:
        /*00a0*/ 	.word	index@(.nv.constant0._Z25executeSeventhLayer_partAPdS_S_S_S_S_S_)
        /*00a4*/ 	.short	0x0380
        /*00a6*/ 	.short	0x0038


	//----- nvinfo : EIATTR_SW_WAR
	.align		4
.L_453:
        /*00a8*/ 	.byte	0x04, 0x36
        /*00aa*/ 	.short	(.L_455 - .L_454)
.L_454:
        /*00ac*/ 	.word	0x00000008
.L_455:


//--------------------- .nv.info._Z23executeSixthLayer_partDPdS_S_S_S_S_S_ --------------------------
	.section	.nv.info._Z23executeSixthLayer_partDPdS_S_S_S_S_S_,"",@"SHT_CUDA_INFO"
	.sectionflags	@""
	.align	4


	//----- nvinfo : EIATTR_CUDA_API_VERSION
	.align		4
        /*0000*/ 	.byte	0x04, 0x37
        /*0002*/ 	.short	(.L_457 - .L_456)
.L_456:
        /*0004*/ 	.word	0x00000082


	//----- nvinfo : EIATTR_KPARAM_INFO
	.align		4
.L_457:
        /*0008*/ 	.byte	0x04, 0x17
        /*000a*/ 	.short	(.L_459 - .L_458)
.L_458:
        /*000c*/ 	.word	0x00000000
        /*0010*/ 	.short	0x0006
        /*0012*/ 	.short	0x0030
        /*0014*/ 	.byte	0x00, 0xf5, 0x21, 0x00


	//----- nvinfo : EIATTR_KPARAM_INFO
	.align		4
.L_459:
        /*0018*/ 	.byte	0x04, 0x17
        /*001a*/ 	.short	(.L_461 - .L_460)
.L_460:
        /*001c*/ 	.word	0x00000000
        /*0020*/ 	.short	0x0005
        /*0022*/ 	.short	0x0028
        /*0024*/ 	.byte	0x00, 0xf5, 0x21, 0x00


	//----- nvinfo : EIATTR_KPARAM_INFO
	.align		4
.L_461:
        /*0028*/ 	.byte	0x04, 0x17
        /*002a*/ 	.short	(.L_463 - .L_462)
.L_462:
        /*002c*/ 	.word	0x00000000
        /*0030*/ 	.short	0x0004
        /*0032*/ 	.short	0x0020
        /*0034*/ 	.byte	0x00, 0xf5, 0x21, 0x00


	//----- nvinfo : EIATTR_KPARAM_INFO
	.align		4
.L_463:
        /*0038*/ 	.byte	0x04, 0x17
        /*003a*/ 	.short	(.L_465 - .L_464)
.L_464:
        /*003c*/ 	.word	0x00000000
        /*0040*/ 	.short	0x0003
        /*0042*/ 	.short	0x0018
        /*0044*/ 	.byte	0x00, 0xf5, 0x21, 0x00


	//----- nvinfo : EIATTR_KPARAM_INFO
	.align		4
.L_465:
        /*0048*/ 	.byte	0x04, 0x17
        /*004a*/ 	.short	(.L_467 - .L_466)
.L_466:
        /*004c*/ 	.word	0x00000000
        /*0050*/ 	.short	0x0002
        /*0052*/ 	.short	0x0010
        /*0054*/ 	.byte	0x00, 0xf5, 0x21, 0x00


	//----- nvinfo : EIATTR_KPARAM_INFO
	.align		4
.L_467:
        /*0058*/ 	.byte	0x04, 0x17
        /*005a*/ 	.short	(.L_469 - .L_468)
.L_468:
        /*005c*/ 	.word	0x00000000
        /*0060*/ 	.short	0x0001
        /*0062*/ 	.short	0x0008
        /*0064*/ 	.byte	0x00, 0xf5, 0x21, 0x00


	//----- nvinfo : EIATTR_KPARAM_INFO
	.align		4
.L_469:
        /*0068*/ 	.byte	0x04, 0x17
        /*006a*/ 	.short	(.L_471 - .L_470)
.L_470:
        /*006c*/ 	.word	0x00000000
        /*0070*/ 	.short	0x0000
        /*0072*/ 	.short	0x0000
        /*0074*/ 	.byte	0x00, 0xf5, 0x21, 0x00


	//----- nvinfo : EIATTR_SPARSE_MMA_MASK
	.align		4
.L_471:
        /*0078*/ 	.byte	0x03, 0x50
        /*007a*/ 	.short	0x0000


	//----- nvinfo : EIATTR_MAXREG_COUNT
	.align		4
        /*007c*/ 	.byte	0x03, 0x1b
        /*007e*/ 	.short	0x00ff


	//----- nvinfo : EIATTR_MERCURY_ISA_VERSION
	.align		4
        /*0080*/ 	.byte	0x03, 0x5f
        /*0082*/ 	.short	0x0101


	//----- nvinfo : EIATTR_VRC_CTA_INIT_COUNT
	.align		4
        /*0084*/ 	.byte	0x02, 0x4a
	.zero		1
	.zero		1


	//----- nvinfo : EIATTR_EXIT_INSTR_OFFSETS
	.align		4
        /*0088*/ 	.byte	0x04, 0x1c
        /*008a*/ 	.short	(.L_473 - .L_472)


	//   ....[0]....
.L_472:
        /*008c*/ 	.word	0x00000590


	//----- nvinfo : EIATTR_CRS_STACK_SIZE
	.align		4
.L_473:
        /*0090*/ 	.byte	0x04, 0x1e
        /*0092*/ 	.short	(.L_475 - .L_474)
.L_474:
        /*0094*/ 	.word	0x00000000


	//----- nvinfo : EIATTR_CBANK_PARAM_SIZE
	.align		4
.L_475:
        /*0098*/ 	.byte	0x03, 0x19
        /*009a*/ 	.short	0x0038


	//----- nvinfo : EIATTR_PARAM_CBANK
	.align		4
        /*009c*/ 	.byte	0x04, 0x0a
        /*009e*/ 	.short	(.L_477 - .L_476)
	.align		4
.L_476:
        /*00a0*/ 	.word	index@(.nv.constant0._Z23executeSixthLayer_partDPdS_S_S_S_S_S_)
        /*00a4*/ 	.short	0x0380
        /*00a6*/ 	.short	0x0038


	//----- nvinfo : EIATTR_SW_WAR
	.align		4
.L_477:
        /*00a8*/ 	.byte	0x04, 0x36
        /*00aa*/ 	.short	(.L_479 - .L_478)
.L_478:
        /*00ac*/ 	.word	0x00000008
.L_479:


//--------------------- .nv.info._Z23executeSixthLayer_partCPdS_S_S_S_S_S_ --------------------------
	.section	.nv.info._Z23executeSixthLayer_partCPdS_S_S_S_S_S_,"",@"SHT_CUDA_INFO"
	.sectionflags	@""
	.align	4


	//----- nvinfo : EIATTR_CUDA_API_VERSION
	.align		4
        /*0000*/ 	.byte	0x04, 0x37
        /*0002*/ 	.short	(.L_481 - .L_480)
.L_480:
        /*0004*/ 	.word	0x00000082


	//----- nvinfo : EIATTR_KPARAM_INFO
	.align		4
.L_481:
        /*0008*/ 	.byte	0x04, 0x17
        /*000a*/ 	.short	(.L_483 - .L_482)
.L_482:
        /*000c*/ 	.word	0x00000000
        /*0010*/ 	.short	0x0006
        /*0012*/ 	.short	0x0030
        /*0014*/ 	.byte	0x00, 0xf5, 0x21, 0x00


	//----- nvinfo : EIATTR_KPARAM_INFO
	.align		4
.L_483:
        /*0018*/ 	.byte	0x04, 0x17
        /*001a*/ 	.short	(.L_485 - .L_484)
.L_484:
        /*001c*/ 	.word	0x00000000
        /*0020*/ 	.short	0x0005
        /*0022*/ 	.short	0x0028
        /*0024*/ 	.byte	0x00, 0xf5, 0x21, 0x00


	//----- nvinfo : EIATTR_KPARAM_INFO
	.align		4
.L_485:
        /*0028*/ 	.byte	0x04, 0x17
        /*002a*/ 	.short	(.L_487 - .L_486)
.L_486:
        /*002c*/ 	.word	0x00000000
        /*0030*/ 	.short	0x0004
        /*0032*/ 	.short	0x0020
        /*0034*/ 	.byte	0x00, 0xf5, 0x21, 0x00


	//----- nvinfo : EIATTR_KPARAM_INFO
	.align		4
.L_487:
        /*0038*/ 	.byte	0x04, 0x17
        /*003a*/ 	.short	(.L_489 - .L_488)
.L_488:
        /*003c*/ 	.word	0x00000000
        /*0040*/ 	.short	0x0003
        /*0042*/ 	.short	0x0018
        /*0044*/ 	.byte	0x00, 0xf5, 0x21, 0x00


	//----- nvinfo : EIATTR_KPARAM_INFO
	.align		4
.L_489:
        /*0048*/ 	.byte	0x04, 0x17
        /*004a*/ 	.short	(.L_491 - .L_490)
.L_490:
        /*004c*/ 	.word	0x00000000
        /*0050*/ 	.short	0x0002
        /*0052*/ 	.short	0x0010
        /*0054*/ 	.byte	0x00, 0xf5, 0x21, 0x00


	//----- nvinfo : EIATTR_KPARAM_INFO
	.align		4
.L_491:
        /*0058*/ 	.byte	0x04, 0x17
        /*005a*/ 	.short	(.L_493 - .L_492)
.L_492:
        /*005c*/ 	.word	0x00000000
        /*0060*/ 	.short	0x0001
        /*0062*/ 	.short	0x0008
        /*0064*/ 	.byte	0x00, 0xf5, 0x21, 0x00


	//----- nvinfo : EIATTR_KPARAM_INFO
	.align		4
.L_493:
        /*0068*/ 	.byte	0x04, 0x17
        /*006a*/ 	.short	(.L_495 - .L_494)
.L_494:
        /*006c*/ 	.word	0x00000000
        /*0070*/ 	.short	0x0000
        /*0072*/ 	.short	0x0000
        /*0074*/ 	.byte	0x00, 0xf5, 0x21, 0x00


	//----- nvinfo : EIATTR_SPARSE_MMA_MASK
	.align		4
.L_495:
        /*0078*/ 	.byte	0x03, 0x50
        /*007a*/ 	.short	0x0000


	//----- nvinfo : EIATTR_MAXREG_COUNT
	.align		4
        /*007c*/ 	.byte	0x03, 0x1b
        /*007e*/ 	.short	0x00ff


	//----- nvinfo : EIATTR_MERCURY_ISA_VERSION
	.align		4
        /*0080*/ 	.byte	0x03, 0x5f
        /*0082*/ 	.short	0x0101


	//----- nvinfo : EIATTR_VRC_CTA_INIT_COUNT
	.align		4
        /*0084*/ 	.byte	0x02, 0x4a
	.zero		1
	.zero		1


	//----- nvinfo : EIATTR_EXIT_INSTR_OFFSETS
	.align		4
        /*0088*/ 	.byte	0x04, 0x1c
        /*008a*/ 	.short	(.L_497 - .L_496)


	//   ....[0]....
.L_496:
        /*008c*/ 	.word	0x00000590


	//----- nvinfo : EIATTR_CRS_STACK_SIZE
	.align		4
.L_497:
        /*0090*/ 	.byte	0x04, 0x1e
        /*0092*/ 	.short	(.L_499 - .L_498)
.L_498:
        /*0094*/ 	.word	0x00000000


	//----- nvinfo : EIATTR_CBANK_PARAM_SIZE
	.align		4
.L_499:
        /*0098*/ 	.byte	0x03, 0x19
        /*009a*/ 	.short	0x0038


	//----- nvinfo : EIATTR_PARAM_CBANK
	.align		4
        /*009c*/ 	.byte	0x04, 0x0a
        /*009e*/ 	.short	(.L_501 - .L_500)
	.align		4
.L_500:
        /*00a0*/ 	.word	index@(.nv.constant0._Z23executeSixthLayer_partCPdS_S_S_S_S_S_)
        /*00a4*/ 	.short	0x0380
        /*00a6*/ 	.short	0x0038


	//----- nvinfo : EIATTR_SW_WAR
	.align		4
.L_501:
        /*00a8*/ 	.byte	0x04, 0x36
        /*00aa*/ 	.short	(.L_503 - .L_502)
.L_502:
        /*00ac*/ 	.word	0x00000008
.L_503:


//--------------------- .nv.info._Z23executeSixthLayer_partBPdS_S_S_S_S_S_ --------------------------
	.section	.nv.info._Z23executeSixthLayer_partBPdS_S_S_S_S_S_,"",@"SHT_CUDA_INFO"
	.sectionflags	@""
	.align	4


	//----- nvinfo : EIATTR_CUDA_API_VERSION
	.align		4
        /*0000*/ 	.byte	0x04, 0x37
        /*0002*/ 	.short	(.L_505 - .L_504)
.L_504:
        /*0004*/ 	.word	0x00000082


	//----- nvinfo : EIATTR_KPARAM_INFO
	.align		4
.L_505:
        /*0008*/ 	.byte	0x04, 0x17
        /*000a*/ 	.short	(.L_507 - .L_506)
.L_506:
        /*000c*/ 	.word	0x00000000
        /*0010*/ 	.short	0x0006
        /*0012*/ 	.short	0x0030
        /*0014*/ 	.byte	0x00, 0xf5, 0x21, 0x00


	//----- nvinfo : EIATTR_KPARAM_INFO
	.align		4
.L_507:
        /*0018*/ 	.byte	0x04, 0x17
        /*001a*/ 	.short	(.L_509 - .L_508)
.L_508:
        /*001c*/ 	.word	0x00000000
        /*0020*/ 	.short	0x0005
        /*0022*/ 	.short	0x0028
        /*0024*/ 	.byte	0x00, 0xf5, 0x21, 0x00


	//----- nvinfo : EIATTR_KPARAM_INFO
	.align		4
.L_509:
        /*0028*/ 	.byte	0x04, 0x17
        /*002a*/ 	.short	(.L_511 - .L_510)
.L_510:
        /*002c*/ 	.word	0x00000000
        /*0030*/ 	.short	0x0004
        /*0032*/ 	.short	0x0020
        /*0034*/ 	.byte	0x00, 0xf5, 0x21, 0x00


	//----- nvinfo : EIATTR_KPARAM_INFO
	.align		4
.L_511:
        /*0038*/ 	.byte	0x04, 0x17
        /*003a*/ 	.short	(.L_513 - .L_512)
.L_512:
        /*003c*/ 	.word	0x00000000
        /*0040*/ 	.short	0x0003
        /*0042*/ 	.short	0x0018
        /*0044*/ 	.byte	0x00, 0xf5, 0x21, 0x00


	//----- nvinfo : EIATTR_KPARAM_INFO
	.align		4
.L_513:
        /*0048*/ 	.byte	0x04, 0x17
        /*004a*/ 	.short	(.L_515 - .L_514)
.L_514:
        /*004c*/ 	.word	0x00000000
        /*0050*/ 	.short	0x0002
        /*0052*/ 	.short	0x0010
        /*0054*/ 	.byte	0x00, 0xf5, 0x21, 0x00


	//----- nvinfo : EIATTR_KPARAM_INFO
	.align		4
.L_515:
        /*0058*/ 	.byte	0x04, 0x17
        /*005a*/ 	.short	(.L_517 - .L_516)
.L_516:
        /*005c*/ 	.word	0x00000000
        /*0060*/ 	.short	0x0001
        /*0062*/ 	.short	0x0008
        /*0064*/ 	.byte	0x00, 0xf5, 0x21, 0x00


	//----- nvinfo : EIATTR_KPARAM_INFO
	.align		4
.L_517:
        /*0068*/ 	.byte	0x04, 0x17
        /*006a*/ 	.short	(.L_519 - .L_518)
.L_518:
        /*006c*/ 	.word	0x00000000
        /*0070*/ 	.short	0x0000
        /*0072*/ 	.short	0x0000
        /*0074*/ 	.byte	0x00, 0xf5, 0x21, 0x00


	//----- nvinfo : EIATTR_SPARSE_MMA_MASK
	.align		4
.L_519:
        /*0078*/ 	.byte	0x03, 0x50
        /*007a*/ 	.short	0x0000


	//----- nvinfo : EIATTR_MAXREG_COUNT
	.align		4
        /*007c*/ 	.byte	0x03, 0x1b
        /*007e*/ 	.short	0x00ff


	//----- nvinfo : EIATTR_MERCURY_ISA_VERSION
	.align		4
        /*0080*/ 	.byte	0x03, 0x5f
        /*0082*/ 	.short	0x0101


	//----- nvinfo : EIATTR_VRC_CTA_INIT_COUNT
	.align		4
        /*0084*/ 	.byte	0x02, 0x4a
	.zero		1
	.zero		1


	//----- nvinfo : EIATTR_EXIT_INSTR_OFFSETS
	.align		4
        /*0088*/ 	.byte	0x04, 0x1c
        /*008a*/ 	.short	(.L_521 - .L_520)


	//   ....[0]....
.L_520:
        /*008c*/ 	.word	0x00000590


	//----- nvinfo : EIATTR_CRS_STACK_SIZE
	.align		4
.L_521:
        /*0090*/ 	.byte	0x04, 0x1e
        /*0092*/ 	.short	(.L_523 - .L_522)
.L_522:
        /*0094*/ 	.word	0x00000000


	//----- nvinfo : EIATTR_CBANK_PARAM_SIZE
	.align		4
.L_523:
        /*0098*/ 	.byte	0x03, 0x19
        /*009a*/ 	.short	0x0038


	//----- nvinfo : EIATTR_PARAM_CBANK
	.align		4
        /*009c*/ 	.byte	0x04, 0x0a
        /*009e*/ 	.short	(.L_525 - .L_524)
	.align		4
.L_524:
        /*00a0*/ 	.word	index@(.nv.constant0._Z23executeSixthLayer_partBPdS_S_S_S_S_S_)
        /*00a4*/ 	.short	0x0380
        /*00a6*/ 	.short	0x0038


	//----- nvinfo : EIATTR_SW_WAR
	.align		4
.L_525:
        /*00a8*/ 	.byte	0x04, 0x36
        /*00aa*/ 	.short	(.L_527 - .L_526)
.L_526:
        /*00ac*/ 	.word	0x00000008
.L_527:


//--------------------- .nv.info._Z23executeSixthLayer_partAPdS_S_S_S_S_S_ --------------------------
	.section	.nv.info._Z23executeSixthLayer_partAPdS_S_S_S_S_S_,"",@"SHT_CUDA_INFO"
	.sectionflags	@""
	.align	4


	//----- nvinfo : EIATTR_CUDA_API_VERSION
	.align		4
        /*0000*/ 	.byte	0x04, 0x37
        /*0002*/ 	.short	(.L_529 - .L_528)
.L_528:
        /*0004*/ 	.word	0x00000082


	//----- nvinfo : EIATTR_KPARAM_INFO
	.align		4
.L_529:
        /*0008*/ 	.byte	0x04, 0x17
        /*000a*/ 	.short	(.L_531 - .L_530)
.L_530:
        /*000c*/ 	.word	0x00000000
        /*0010*/ 	.short	0x0006
        /*0012*/ 	.short	0x0030
        /*0014*/ 	.byte	0x00, 0xf5, 0x21, 0x00


	//----- nvinfo : EIATTR_KPARAM_INFO
	.align		4
.L_531:
        /*0018*/ 	.byte	0x04, 0x17
        /*001a*/ 	.short	(.L_533 - .L_532)
.L_532:
        /*001c*/ 	.word	0x00000000
        /*0020*/ 	.short	0x0005
        /*0022*/ 	.short	0x0028
        /*0024*/ 	.byte	0x00, 0xf5, 0x21, 0x00


	//----- nvinfo : EIATTR_KPARAM_INFO
	.align		4
.L_533:
        /*0028*/ 	.byte	0x04, 0x17
        /*002a*/ 	.short	(.L_535 - .L_534)
.L_534:
        /*002c*/ 	.word	0x00000000
        /*0030*/ 	.short	0x0004
        /*0032*/ 	.short	0x0020
        /*0034*/ 	.byte	0x00, 0xf5, 0x21, 0x00


	//----- nvinfo : EIATTR_KPARAM_INFO
	.align		4
.L_535:
        /*0038*/ 	.byte	0x04, 0x17
        /*003a*/ 	.short	(.L_537 - .L_536)
.L_536:
        /*003c*/ 	.word	0x00000000
        /*0040*/ 	.short	0x0003
        /*0042*/ 	.short	0x0018
        /*0044*/ 	.byte	0x00, 0xf5, 0x21, 0x00


	//----- nvinfo : EIATTR_KPARAM_INFO
	.align		4
.L_537:
        /*0048*/ 	.byte	0x04, 0x17
        /*004a*/ 	.short	(.L_539 - .L_538)
.L_538:
        /*004c*/ 	.word	0x00000000
        /*0050*/ 	.short	0x0002
        /*0052*/ 	.short	0x0010
        /*0054*/ 	.byte	0x00, 0xf5, 0x21, 0x00


	//----- nvinfo : EIATTR_KPARAM_INFO
	.align		4
.L_539:
        /*0058*/ 	.byte	0x04, 0x17
        /*005a*/ 	.short	(.L_541 - .L_540)
.L_540:
        /*005c*/ 	.word	0x00000000
        /*0060*/ 	.short	0x0001
        /*0062*/ 	.short	0x0008
        /*0064*/ 	.byte	0x00, 0xf5, 0x21, 0x00


	//----- nvinfo : EIATTR_KPARAM_INFO
	.align		4
.L_541:
        /*0068*/ 	.byte	0x04, 0x17
        /*006a*/ 	.short	(.L_543 - .L_542)
.L_542:
        /*006c*/ 	.word	0x00000000
        /*0070*/ 	.short	0x0000
        /*0072*/ 	.short	0x0000
        /*0074*/ 	.byte	0x00, 0xf5, 0x21, 0x00


	//----- nvinfo : EIATTR_SPARSE_MMA_MASK
	.align		4
.L_543:
        /*0078*/ 	.byte	0x03, 0x50
        /*007a*/ 	.short	0x0000


	//----- nvinfo : EIATTR_MAXREG_COUNT
	.align		4
        /*007c*/ 	.byte	0x03, 0x1b
        /*007e*/ 	.short	0x00ff


	//----- nvinfo : EIATTR_MERCURY_ISA_VERSION
	.align		4
        /*0080*/ 	.byte	0x03, 0x5f
        /*0082*/ 	.short	0x0101


	//----- nvinfo : EIATTR_VRC_CTA_INIT_COUNT
	.align		4
        /*0084*/ 	.byte	0x02, 0x4a
	.zero		1
	.zero		1


	//----- nvinfo : EIATTR_EXIT_INSTR_OFFSETS
	.align		4
        /*0088*/ 	.byte	0x04, 0x1c
        /*008a*/ 	.short	(.L_545 - .L_544)


	//   ....[0]....
.L_544:
        /*008c*/ 	.word	0x00000550


	//----- nvinfo : EIATTR_CRS_STACK_SIZE
	.align		4
.L_545:
        /*0090*/ 	.byte	0x04, 0x1e
        /*0092*/ 	.short	(.L_547 - .L_546)
.L_546:
        /*0094*/ 	.word	0x00000000


	//----- nvinfo : EIATTR_CBANK_PARAM_SIZE
	.align		4
.L_547:
        /*0098*/ 	.byte	0x03, 0x19
        /*009a*/ 	.short	0x0038


	//----- nvinfo : EIATTR_PARAM_CBANK
	.align		4
        /*009c*/ 	.byte	0x04, 0x0a
        /*009e*/ 	.short	(.L_549 - .L_548)
	.align		4
.L_548:
        /*00a0*/ 	.word	index@(.nv.constant0._Z23executeSixthLayer_partAPdS_S_S_S_S_S_)
        /*00a4*/ 	.short	0x0380
        /*00a6*/ 	.short	0x0038


	//----- nvinfo : EIATTR_SW_WAR
	.align		4
.L_549:
        /*00a8*/ 	.byte	0x04, 0x36
        /*00aa*/ 	.short	(.L_551 - .L_550)
.L_550:
        /*00ac*/ 	.word	0x00000008
.L_551:


//--------------------- .nv.info._Z23executeFifthLayer_partDPdS_S_S_S_S_S_ --------------------------
	.section	.nv.info._Z23executeFifthLayer_partDPdS_S_S_S_S_S_,"",@"SHT_CUDA_INFO"
	.sectionflags	@""
	.align	4


	//----- nvinfo : EIATTR_CUDA_API_VERSION
	.align		4
        /*0000*/ 	.byte	0x04, 0x37
        /*0002*/ 	.short	(.L_553 - .L_552)
.L_552:
        /*0004*/ 	.word	0x00000082


	//----- nvinfo : EIATTR_KPARAM_INFO
	.align		4
.L_553:
        /*0008*/ 	.byte	0x04, 0x17
        /*000a*/ 	.short	(.L_555 - .L_554)
.L_554:
        /*000c*/ 	.word	0x00000000
        /*0010*/ 	.short	0x0006
        /*0012*/ 	.short	0x0030
        /*0014*/ 	.byte	0x00, 0xf5, 0x21, 0x00


	//----- nvinfo : EIATTR_KPARAM_INFO
	.align		4
.L_555:
        /*0018*/ 	.byte	0x04, 0x17
        /*001a*/ 	.short	(.L_557 - .L_556)
.L_556:
        /*001c*/ 	.word	0x00000000
        /*0020*/ 	.short	0x0005
        /*0022*/ 	.short	0x0028
        /*0024*/ 	.byte	0x00, 0xf5, 0x21, 0x00


	//----- nvinfo : EIATTR_KPARAM_INFO
	.align		4
.L_557:
        /*0028*/ 	.byte	0x04, 0x17
        /*002a*/ 	.short	(.L_559 - .L_558)
.L_558:
        /*002c*/ 	.word	0x00000000
        /*0030*/ 	.short	0x0004
        /*0032*/ 	.short	0x0020
        /*0034*/ 	.byte	0x00, 0xf5, 0x21, 0x00


	//----- nvinfo : EIATTR_KPARAM_INFO
	.align		4
.L_559:
        /*0038*/ 	.byte	0x04, 0x17
        /*003a*/ 	.short	(.L_561 - .L_560)
.L_560:
        /*003c*/ 	.word	0x00000000
        /*0040*/ 	.short	0x0003
        /*0042*/ 	.short	0x0018
        /*0044*/ 	.byte	0x00, 0xf5, 0x21, 0x00


	//----- nvinfo : EIATTR_KPARAM_INFO
	.align		4
.L_561:
        /*0048*/ 	.byte	0x04, 0x17
        /*004a*/ 	.short	(.L_563 - .L_562)
.L_562:
        /*004c*/ 	.word	0x00000000
        /*0050*/ 	.short	0x0002
        /*0052*/ 	.short	0x0010
        /*0054*/ 	.byte	0x00, 0xf5, 0x21, 0x00


	//----- nvinfo : EIATTR_KPARAM_INFO
	.align		4
.L_563:
        /*0058*/ 	.byte	0x04, 0x17
        /*005a*/ 	.short	(.L_565 - .L_564)
.L_564:
        /*005c*/ 	.word	0x00000000
        /*0060*/ 	.short	0x0001
        /*0062*/ 	.short	0x0008
        /*0064*/ 	.byte	0x00, 0xf5, 0x21, 0x00


	//----- nvinfo : EIATTR_KPARAM_INFO
	.align		4
.L_565:
        /*0068*/ 	.byte	0x04, 0x17
        /*006a*/ 	.short	(.L_567 - .L_566)
.L_566:
        /*006c*/ 	.word	0x00000000
        /*0070*/ 	.short	0x0000
        /*0072*/ 	.short	0x0000
        /*0074*/ 	.byte	0x00, 0xf5, 0x21, 0x00


	//----- nvinfo : EIATTR_SPARSE_MMA_MASK
	.align		4
.L_567:
        /*0078*/ 	.byte	0x03, 0x50
        /*007a*/ 	.short	0x0000


	//----- nvinfo : EIATTR_MAXREG_COUNT
	.align		4
        /*007c*/ 	.byte	0x03, 0x1b
        /*007e*/ 	.short	0x00ff


	//----- nvinfo : EIATTR_MERCURY_ISA_VERSION
	.align		4
        /*0080*/ 	.byte	0x03, 0x5f
        /*0082*/ 	.short	0x0101


	//----- nvinfo : EIATTR_VRC_CTA_INIT_COUNT
	.align		4
        /*0084*/ 	.byte	0x02, 0x4a
	.zero		1
	.zero		1


	//----- nvinfo : EIATTR_EXIT_INSTR_OFFSETS
	.align		4
        /*0088*/ 	.byte	0x04, 0x1c
        /*008a*/ 	.short	(.L_569 - .L_568)


	//   ....[0]....
.L_568:
        /*008c*/ 	.word	0x00000f80


	//----- nvinfo : EIATTR_CRS_STACK_SIZE
	.align		4
.L_569:
        /*0090*/ 	.byte	0x04, 0x1e
        /*0092*/ 	.short	(.L_571 - .L_570)
.L_570:
        /*0094*/ 	.word	0x00000000


	//----- nvinfo : EIATTR_CBANK_PARAM_SIZE
	.align		4
.L_571:
        /*0098*/ 	.byte	0x03, 0x19
        /*009a*/ 	.short	0x0038


	//----- nvinfo : EIATTR_PARAM_CBANK
	.align		4
        /*009c*/ 	.byte	0x04, 0x0a
        /*009e*/ 	.short	(.L_573 - .L_572)
	.align		4
.L_572:
        /*00a0*/ 	.word	index@(.nv.constant0._Z23executeFifthLayer_partDPdS_S_S_S_S_S_)
        /*00a4*/ 	.short	0x0380
        /*00a6*/ 	.short	0x0038


	//----- nvinfo : EIATTR_SW_WAR
	.align		4
.L_573:
        /*00a8*/ 	.byte	0x04, 0x36
        /*00aa*/ 	.short	(.L_575 - .L_574)
.L_574:
        /*00ac*/ 	.word	0x00000008
.L_575:


//--------------------- .nv.info._Z23executeFifthLayer_partCPdS_S_S_S_S_S_ --------------------------
	.section	.nv.info._Z23executeFifthLayer_partCPdS_S_S_S_S_S_,"",@"SHT_CUDA_INFO"
	.sectionflags	@""
	.align	4


	//----- nvinfo : EIATTR_CUDA_API_VERSION
	.align		4
        /*0000*/ 	.byte	0x04, 0x37
        /*0002*/ 	.short	(.L_577 - .L_576)
.L_576:
        /*0004*/ 	.word	0x00000082


	//----- nvinfo : EIATTR_KPARAM_INFO
	.align		4
.L_577:
        /*0008*/ 	.byte	0x04, 0x17
        /*000a*/ 	.short	(.L_579 - .L_578)
.L_578:
        /*000c*/ 	.word	0x00000000
        /*0010*/ 	.short	0x0006
        /*0012*/ 	.short	0x0030
        /*0014*/ 	.byte	0x00, 0xf5, 0x21, 0x00


	//----- nvinfo : EIATTR_KPARAM_INFO
	.align		4
.L_579:
        /*0018*/ 	.byte	0x04, 0x17
        /*001a*/ 	.short	(.L_581 - .L_580)
.L_580:
        /*001c*/ 	.word	0x00000000
        /*0020*/ 	.short	0x0005
        /*0022*/ 	.short	0x0028
        /*0024*/ 	.byte	0x00, 0xf5, 0x21, 0x00


	//----- nvinfo : EIATTR_KPARAM_INFO
	.align		4
.L_581:
        /*0028*/ 	.byte	0x04, 0x17
        /*002a*/ 	.short	(.L_583 - .L_582)
.L_582:
        /*002c*/ 	.word	0x00000000
        /*0030*/ 	.short	0x0004
        /*0032*/ 	.short	0x0020
        /*0034*/ 	.byte	0x00, 0xf5, 0x21, 0x00


	//----- nvinfo : EIATTR_KPARAM_INFO
	.align		4
.L_583:
        /*0038*/ 	.byte	0x04, 0x17
        /*003a*/ 	.short	(.L_585 - .L_584)
.L_584:
        /*003c*/ 	.word	0x00000000
        /*0040*/ 	.short	0x0003
        /*0042*/ 	.short	0x0018
        /*0044*/ 	.byte	0x00, 0xf5, 0x21, 0x00


	//----- nvinfo : EIATTR_KPARAM_INFO
	.align		4
.L_585:
        /*0048*/ 	.byte	0x04, 0x17
        /*004a*/ 	.short	(.L_587 - .L_586)
.L_586:
        /*004c*/ 	.word	0x00000000
        /*0050*/ 	.short	0x0002
        /*0052*/ 	.short	0x0010
        /*0054*/ 	.byte	0x00, 0xf5, 0x21, 0x00


	//----- nvinfo : EIATTR_KPARAM_INFO
	.align		4
.L_587:
        /*0058*/ 	.byte	0x04, 0x17
        /*005a*/ 	.short	(.L_589 - .L_588)
.L_588:
        /*005c*/ 	.word	0x00000000
        /*0060*/ 	.short	0x0001
        /*0062*/ 	.short	0x0008
        /*0064*/ 	.byte	0x00, 0xf5, 0x21, 0x00


	//----- nvinfo : EIATTR_KPARAM_INFO
	.align		4
.L_589:
        /*0068*/ 	.byte	0x04, 0x17
        /*006a*/ 	.short	(.L_591 - .L_590)
.L_590:
        /*006c*/ 	.word	0x00000000
        /*0070*/ 	.short	0x0000
        /*0072*/ 	.short	0x0000
        /*0074*/ 	.byte	0x00, 0xf5, 0x21, 0x00


	//----- nvinfo : EIATTR_SPARSE_MMA_MASK
	.align		4
.L_591:
        /*0078*/ 	.byte	0x03, 0x50
        /*007a*/ 	.short	0x0000


	//----- nvinfo : EIATTR_MAXREG_COUNT
	.align		4
        /*007c*/ 	.byte	0x03, 0x1b
        /*007e*/ 	.short	0x00ff


	//----- nvinfo : EIATTR_MERCURY_ISA_VERSION
	.align		4
        /*0080*/ 	.byte	0x03, 0x5f
        /*0082*/ 	.short	0x0101


	//----- nvinfo : EIATTR_VRC_CTA_INIT_COUNT
	.align		4
        /*0084*/ 	.byte	0x02, 0x4a
	.zero		1
	.zero		1


	//----- nvinfo : EIATTR_EXIT_INSTR_OFFSETS
	.align		4
        /*0088*/ 	.byte	0x04, 0x1c
        /*008a*/ 	.short	(.L_593 - .L_592)


	//   ....[0]....
.L_592:
        /*008c*/ 	.word	0x00000f80


	//----- nvinfo : EIATTR_CRS_STACK_SIZE
	.align		4
.L_593:
        /*0090*/ 	.byte	0x04, 0x1e
        /*0092*/ 	.short	(.L_595 - .L_594)
.L_594:
        /*0094*/ 	.word	0x00000000


	//----- nvinfo : EIATTR_CBANK_PARAM_SIZE
	.align		4
.L_595:
        /*0098*/ 	.byte	0x03, 0x19
        /*009a*/ 	.short	0x0038


	//----- nvinfo : EIATTR_PARAM_CBANK
	.align		4
        /*009c*/ 	.byte	0x04, 0x0a
        /*009e*/ 	.short	(.L_597 - .L_596)
	.align		4
.L_596:
        /*00a0*/ 	.word	index@(.nv.constant0._Z23executeFifthLayer_partCPdS_S_S_S_S_S_)
        /*00a4*/ 	.short	0x0380
        /*00a6*/ 	.short	0x0038


	//----- nvinfo : EIATTR_SW_WAR
	.align		4
.L_597:
        /*00a8*/ 	.byte	0x04, 0x36
        /*00aa*/ 	.short	(.L_599 - .L_598)
.L_598:
        /*00ac*/ 	.word	0x00000008
.L_599:


//--------------------- .nv.info._Z23executeFifthLayer_partBPdS_S_S_S_S_S_ --------------------------
	.section	.nv.info._Z23executeFifthLayer_partBPdS_S_S_S_S_S_,"",@"SHT_CUDA_INFO"
	.sectionflags	@""
	.align	4


	//----- nvinfo : EIATTR_CUDA_API_VERSION
	.align		4
        /*0000*/ 	.byte	0x04, 0x37
        /*0002*/ 	.short	(.L_601 - .L_600)
.L_600:
        /*0004*/ 	.word	0x00000082


	//----- nvinfo : EIATTR_KPARAM_INFO
	.align		4
.L_601:
        /*0008*/ 	.byte	0x04, 0x17
        /*000a*/ 	.short	(.L_603 - .L_602)
.L_602:
        /*000c*/ 	.word	0x00000000
        /*0010*/ 	.short	0x0006
        /*0012*/ 	.short	0x0030
        /*0014*/ 	.byte	0x00, 0xf5, 0x21, 0x00


	//----- nvinfo : EIATTR_KPARAM_INFO
	.align		4
.L_603:
        /*0018*/ 	.byte	0x04, 0x17
        /*001a*/ 	.short	(.L_605 - .L_604)
.L_604:
        /*001c*/ 	.word	0x00000000
        /*0020*/ 	.short	0x0005
        /*0022*/ 	.short	0x0028
        /*0024*/ 	.byte	0x00, 0xf5, 0x21, 0x00


	//----- nvinfo : EIATTR_KPARAM_INFO
	.align		4
.L_605:
        /*0028*/ 	.byte	0x04, 0x17
        /*002a*/ 	.short	(.L_607 - .L_606)
.L_606:
        /*002c*/ 	.word	0x00000000
        /*0030*/ 	.short	0x0004
        /*0032*/ 	.short	0x0020
        /*0034*/ 	.byte	0x00, 0xf5, 0x21, 0x00


	//----- nvinfo : EIATTR_KPARAM_INFO
	.align		4
.L_607:
        /*0038*/ 	.byte	0x04, 0x17
        /*003a*/ 	.short	(.L_609 - .L_608)
.L_608:
        /*003c*/ 	.word	0x00000000
        /*0040*/ 	.short	0x0003
        /*0042*/ 	.short	0x0018
        /*0044*/ 	.byte	0x00, 0xf5, 0x21, 0x00


	//----- nvinfo : EIATTR_KPARAM_INFO
	.align		4
.L_609:
        /*0048*/ 	.byte	0x04, 0x17
        /*004a*/ 	.short	(.L_611 - .L_610)
.L_610:
        /*004c*/ 	.word	0x00000000
        /*0050*/ 	.short	0x0002
        /*0052*/ 	.short	0x0010
        /*0054*/ 	.byte	0x00, 0xf5, 0x21, 0x00


	//----- nvinfo : EIATTR_KPARAM_INFO
	.align		4
.L_611:
        /*0058*/ 	.byte	0x04, 0x17
        /*005a*/ 	.short	(.L_613 - .L_612)
.L_612:
        /*005c*/ 	.word	0x00000000
        /*0060*/ 	.short	0x0001
        /*0062*/ 	.short	0x0008
        /*0064*/ 	.byte	0x00, 0xf5, 0x21, 0x00


	//----- nvinfo : EIATTR_KPARAM_INFO
	.align		4
.L_613:
        /*0068*/ 	.byte	0x04, 0x17
        /*006a*/ 	.short	(.L_615 - .L_614)
.L_614:
        /*006c*/ 	.word	0x00000000
        /*0070*/ 	.short	0x0000
        /*0072*/ 	.short	0x0000
        /*0074*/ 	.byte	0x00, 0xf5, 0x21, 0x00


	//----- nvinfo : EIATTR_SPARSE_MMA_MASK
	.align		4
.L_615:
        /*0078*/ 	.byte	0x03, 0x50
        /*007a*/ 	.short	0x0000


	//----- nvinfo : EIATTR_MAXREG_COUNT
	.align		4
        /*007c*/ 	.byte	0x03, 0x1b
        /*007e*/ 	.short	0x00ff


	//----- nvinfo : EIATTR_MERCURY_ISA_VERSION
	.align		4
        /*0080*/ 	.byte	0x03, 0x5f
        /*0082*/ 	.short	0x0101


	//----- nvinfo : EIATTR_VRC_CTA_INIT_COUNT
	.align		4
        /*0084*/ 	.byte	0x02, 0x4a
	.zero		1
	.zero		1


	//----- nvinfo : EIATTR_EXIT_INSTR_OFFSETS
	.align		4
        /*0088*/ 	.byte	0x04, 0x1c
        /*008a*/ 	.short	(.L_617 - .L_616)


	//   ....[0]....
.L_616:
        /*008c*/ 	.word	0x00000f80


	//----- nvinfo : EIATTR_CRS_STACK_SIZE
	.align		4
.L_617:
        /*0090*/ 	.byte	0x04, 0x1e
        /*0092*/ 	.short	(.L_619 - .L_618)
.L_618:
        /*0094*/ 	.word	0x00000000


	//----- nvinfo : EIATTR_CBANK_PARAM_SIZE
	.align		4
.L_619:
        /*0098*/ 	.byte	0x03, 0x19
        /*009a*/ 	.short	0x0038


	//----- nvinfo : EIATTR_PARAM_CBANK
	.align		4
        /*009c*/ 	.byte	0x04, 0x0a
        /*009e*/ 	.short	(.L_621 - .L_620)
	.align		4
.L_620:
        /*00a0*/ 	.word	index@(.nv.constant0._Z23executeFifthLayer_partBPdS_S_S_S_S_S_)
        /*00a4*/ 	.short	0x0380
        /*00a6*/ 	.short	0x0038


	//----- nvinfo : EIATTR_SW_WAR
	.align		4
.L_621:
        /*00a8*/ 	.byte	0x04, 0x36
        /*00aa*/ 	.short	(.L_623 - .L_622)
.L_622:
        /*00ac*/ 	.word	0x00000008
.L_623:


//--------------------- .nv.info._Z23executeFifthLayer_partAPdS_S_S_S_S_S_ --------------------------
	.section	.nv.info._Z23executeFifthLayer_partAPdS_S_S_S_S_S_,"",@"SHT_CUDA_INFO"
	.sectionflags	@""
	.align	4


	//----- nvinfo : EIATTR_CUDA_API_VERSION
	.align		4
        /*0000*/ 	.byte	0x04, 0x37
        /*0002*/ 	.short	(.L_625 - .L_624)
.L_624:
        /*0004*/ 	.word	0x00000082


	//----- nvinfo : EIATTR_KPARAM_INFO
	.align		4
.L_625:
        /*0008*/ 	.byte	0x04, 0x17
        /*000a*/ 	.short	(.L_627 - .L_626)
.L_626:
        /*000c*/ 	.word	0x00000000
        /*0010*/ 	.short	0x0006
        /*0012*/ 	.short	0x0030
        /*0014*/ 	.byte	0x00, 0xf5, 0x21, 0x00


	//----- nvinfo : EIATTR_KPARAM_INFO
	.align		4
.L_627:
        /*0018*/ 	.byte	0x04, 0x17
        /*001a*/ 	.short	(.L_629 - .L_628)
.L_628:
        /*001c*/ 	.word	0x00000000
        /*0020*/ 	.short	0x0005
        /*0022*/ 	.short	0x0028
        /*0024*/ 	.byte	0x00, 0xf5, 0x21, 0x00


	//----- nvinfo : EIATTR_KPARAM_INFO
	.align		4
.L_629:
        /*0028*/ 	.byte	0x04, 0x17
        /*002a*/ 	.short	(.L_631 - .L_630)
.L_630:
        /*002c*/ 	.word	0x00000000
        /*0030*/ 	.short	0x0004
        /*0032*/ 	.short	0x0020
        /*0034*/ 	.byte	0x00, 0xf5, 0x21, 0x00


	//----- nvinfo : EIATTR_KPARAM_INFO
	.align		4
.L_631:
        /*0038*/ 	.byte	0x04, 0x17
        /*003a*/ 	.short	(.L_633 - .L_632)
.L_632:
        /*003c*/ 	.word	0x00000000
        /*0040*/ 	.short	0x0003
        /*0042*/ 	.short	0x0018
        /*0044*/ 	.byte	0x00, 0xf5, 0x21, 0x00


	//----- nvinfo : EIATTR_KPARAM_INFO
	.align		4
.L_633:
        /*0048*/ 	.byte	0x04, 0x17
        /*004a*/ 	.short	(.L_635 - .L_634)
.L_634:
        /*004c*/ 	.word	0x00000000
        /*0050*/ 	.short	0x0002
        /*0052*/ 	.short	0x0010
        /*0054*/ 	.byte	0x00, 0xf5, 0x21, 0x00


	//----- nvinfo : EIATTR_KPARAM_INFO
	.align		4
.L_635:
        /*0058*/ 	.byte	0x04, 0x17
        /*005a*/ 	.short	(.L_637 - .L_636)
.L_636:
        /*005c*/ 	.word	0x00000000
        /*0060*/ 	.short	0x0001
        /*0062*/ 	.short	0x0008
        /*0064*/ 	.byte	0x00, 0xf5, 0x21, 0x00


	//----- nvinfo : EIATTR_KPARAM_INFO
	.align		4
.L_637:
        /*0068*/ 	.byte	0x04, 0x17
        /*006a*/ 	.short	(.L_639 - .L_638)
.L_638:
        /*006c*/ 	.word	0x00000000
        /*0070*/ 	.short	0x0000
        /*0072*/ 	.short	0x0000
        /*0074*/ 	.byte	0x00, 0xf5, 0x21, 0x00


	//----- nvinfo : EIATTR_SPARSE_MMA_MASK
	.align		4
.L_639:
        /*0078*/ 	.byte	0x03, 0x50
        /*007a*/ 	.short	0x0000


	//----- nvinfo : EIATTR_MAXREG_COUNT
	.align		4
        /*007c*/ 	.byte	0x03, 0x1b
        /*007e*/ 	.short	0x00ff


	//----- nvinfo : EIATTR_MERCURY_ISA_VERSION
	.align		4
        /*0080*/ 	.byte	0x03, 0x5f
        /*0082*/ 	.short	0x0101


	//----- nvinfo : EIATTR_VRC_CTA_INIT_COUNT
	.align		4
        /*0084*/ 	.byte	0x02, 0x4a
	.zero		1
	.zero		1


	//----- nvinfo : EIATTR_EXIT_INSTR_OFFSETS
	.align		4
        /*0088*/ 	.byte	0x04, 0x1c
        /*008a*/ 	.short	(.L_641 - .L_640)


	//   ....[0]....
.L_640:
        /*008c*/ 	.word	0x00000f80


	//----- nvinfo : EIATTR_CRS_STACK_SIZE
	.align		4
.L_641:
        /*0090*/ 	.byte	0x04, 0x1e
        /*0092*/ 	.short	(.L_643 - .L_642)
.L_642:
        /*0094*/ 	.word	0x00000000


	//----- nvinfo : EIATTR_CBANK_PARAM_SIZE
	.align		4
.L_643:
        /*0098*/ 	.byte	0x03, 0x19
        /*009a*/ 	.short	0x0038


	//----- nvinfo : EIATTR_PARAM_CBANK
	.align		4
        /*009c*/ 	.byte	0x04, 0x0a
        /*009e*/ 	.short	(.L_645 - .L_644)
	.align		4
.L_644:
        /*00a0*/ 	.word	index@(.nv.constant0._Z23executeFifthLayer_partAPdS_S_S_S_S_S_)
        /*00a4*/ 	.short	0x0380
        /*00a6*/ 	.short	0x0038


	//----- nvinfo : EIATTR_SW_WAR
	.align		4
.L_645:
        /*00a8*/ 	.byte	0x04, 0x36
        /*00aa*/ 	.short	(.L_647 - .L_646)
.L_646:
        /*00ac*/ 	.word	0x00000008
.L_647:


//--------------------- .nv.info._Z24executeFourthLayer_partDPdS_S_S_S_S_S_ --------------------------
	.section	.nv.info._Z24executeFourthLayer_partDPdS_S_S_S_S_S_,"",@"SHT_CUDA_INFO"
	.sectionflags	@""
	.align	4


	//----- nvinfo : EIATTR_CUDA_API_VERSION
	.align		4
        /*0000*/ 	.byte	0x04, 0x37
        /*0002*/ 	.short	(.L_649 - .L_648)
.L_648:
        /*0004*/ 	.word	0x00000082


	//----- nvinfo : EIATTR_KPARAM_INFO
	.align		4
.L_649:
        /*0008*/ 	.byte	0x04, 0x17
        /*000a*/ 	.short	(.L_651 - .L_650)
.L_650:
        /*000c*/ 	.word	0x00000000
        /*0010*/ 	.short	0x0006
        /*0012*/ 	.short	0x0030
        /*0014*/ 	.byte	0x00, 0xf5, 0x21, 0x00


	//----- nvinfo : EIATTR_KPARAM_INFO
	.align		4
.L_651:
        /*0018*/ 	.byte	0x04, 0x17
        /*001a*/ 	.short	(.L_653 - .L_652)
.L_652:
        /*001c*/ 	.word	0x00000000
        /*0020*/ 	.short	0x0005
        /*0022*/ 	.short	0x0028
        /*0024*/ 	.byte	0x00, 0xf5, 0x21, 0x00


	//----- nvinfo : EIATTR_KPARAM_INFO
	.align		4
.L_653:
        /*0028*/ 	.byte	0x04, 0x17
        /*002a*/ 	.short	(.L_655 - .L_654)
.L_654:
        /*002c*/ 	.word	0x00000000
        /*0030*/ 	.short	0x0004
        /*0032*/ 	.short	0x0020
        /*0034*/ 	.byte	0x00, 0xf5, 0x21, 0x00


	//----- nvinfo : EIATTR_KPARAM_INFO
	.align		4
.L_655:
        /*0038*/ 	.byte	0x04, 0x17
        /*003a*/ 	.short	(.L_657 - .L_656)
.L_656:
        /*003c*/ 	.word	0x00000000
        /*0040*/ 	.short	0x0003
        /*0042*/ 	.short	0x0018
        /*0044*/ 	.byte	0x00, 0xf5, 0x21, 0x00


	//----- nvinfo : EIATTR_KPARAM_INFO
	.align		4
.L_657:
        /*0048*/ 	.byte	0x04, 0x17
        /*004a*/ 	.short	(.L_659 - .L_658)
.L_658:
        /*004c*/ 	.word	0x00000000
        /*0050*/ 	.short	0x0002
        /*0052*/ 	.short	0x0010
        /*0054*/ 	.byte	0x00, 0xf5, 0x21, 0x00


	//----- nvinfo : EIATTR_KPARAM_INFO
	.align		4
.L_659:
        /*0058*/ 	.byte	0x04, 0x17
        /*005a*/ 	.short	(.L_661 - .L_660)
.L_660:
        /*005c*/ 	.word	0x00000000
        /*0060*/ 	.short	0x0001
        /*0062*/ 	.short	0x0008
        /*0064*/ 	.byte	0x00, 0xf5, 0x21, 0x00


	//----- nvinfo : EIATTR_KPARAM_INFO
	.align		4
.L_661:
        /*0068*/ 	.byte	0x04, 0x17
        /*006a*/ 	.short	(.L_663 - .L_662)
.L_662:
        /*006c*/ 	.word	0x00000000
        /*0070*/ 	.short	0x0000
        /*0072*/ 	.short	0x0000
        /*0074*/ 	.byte	0x00, 0xf5, 0x21, 0x00


	//----- nvinfo : EIATTR_SPARSE_MMA_MASK
	.align		4
.L_663:
        /*0078*/ 	.byte	0x03, 0x50
        /*007a*/ 	.short	0x0000


	//----- nvinfo : EIATTR_MAXREG_COUNT
	.align		4
        /*007c*/ 	.byte	0x03, 0x1b
        /*007e*/ 	.short	0x00ff


	//----- nvinfo : EIATTR_MERCURY_ISA_VERSION
	.align		4
        /*0080*/ 	.byte	0x03, 0x5f
        /*0082*/ 	.short	0x0101


	//----- nvinfo : EIATTR_VRC_CTA_INIT_COUNT
	.align		4
        /*0084*/ 	.byte	0x02, 0x4a
	.zero		1
	.zero		1


	//----- nvinfo : EIATTR_EXIT_INSTR_OFFSETS
	.align		4
        /*0088*/ 	.byte	0x04, 0x1c
        /*008a*/ 	.short	(.L_665 - .L_664)


	//   ....[0]....
.L_664:
        /*008c*/ 	.word	0x00000570


	//----- nvinfo : EIATTR_CRS_STACK_SIZE
	.align		4
.L_665:
        /*0090*/ 	.byte	0x04, 0x1e
        /*0092*/ 	.short	(.L_667 - .L_666)
.L_666:
        /*0094*/ 	.word	0x00000000


	//----- nvinfo : EIATTR_CBANK_PARAM_SIZE
	.align		4
.L_667:
        /*0098*/ 	.byte	0x03, 0x19
        /*009a*/ 	.short	0x0038


	//----- nvinfo : EIATTR_PARAM_CBANK
	.align		4
        /*009c*/ 	.byte	0x04, 0x0a
        /*009e*/ 	.short	(.L_669 - .L_668)
	.align		4
.L_668:
        /*00a0*/ 	.word	index@(.nv.constant0._Z24executeFourthLayer_partDPdS_S_S_S_S_S_)
        /*00a4*/ 	.short	0x0380
        /*00a6*/ 	.short	0x0038


	//----- nvinfo : EIATTR_SW_WAR
	.align		4
.L_669:
        /*00a8*/ 	.byte	0x04, 0x36
        /*00aa*/ 	.short	(.L_671 - .L_670)
.L_670:
        /*00ac*/ 	.word	0x00000008
.L_671:


//--------------------- .nv.info._Z24executeFourthLayer_partCPdS_S_S_S_S_S_ --------------------------
	.section	.nv.info._Z24executeFourthLayer_partCPdS_S_S_S_S_S_,"",@"SHT_CUDA_INFO"
	.sectionflags	@""
	.align	4


	//----- nvinfo : EIATTR_CUDA_API_VERSION
	.align		4
        /*0000*/ 	.byte	0x04, 0x37
        /*0002*/ 	.short	(.L_673 - .L_672)
.L_672:
        /*0004*/ 	.word	0x00000082


	//----- nvinfo : EIATTR_KPARAM_INFO
	.align		4
.L_673:
        /*0008*/ 	.byte	0x04, 0x17
        /*000a*/ 	.short	(.L_675 - .L_674)
.L_674:
        /*000c*/ 	.word	0x00000000
        /*0010*/ 	.short	0x0006
        /*0012*/ 	.short	0x0030
        /*0014*/ 	.byte	0x00, 0xf5, 0x21, 0x00


	//----- nvinfo : EIATTR_KPARAM_INFO
	.align		4
.L_675:
        /*0018*/ 	.byte	0x04, 0x17
        /*001a*/ 	.short	(.L_677 - .L_676)
.L_676:
        /*001c*/ 	.word	0x00000000
        /*0020*/ 	.short	0x0005
        /*0022*/ 	.short	0x0028
        /*0024*/ 	.byte	0x00, 0xf5, 0x21, 0x00


	//----- nvinfo : EIATTR_KPARAM_INFO
	.align		4
.L_677:
        /*0028*/ 	.byte	0x04, 0x17
        /*002a*/ 	.short	(.L_679 - .L_678)
.L_678:
        /*002c*/ 	.word	0x00000000
        /*0030*/ 	.short	0x0004
        /*0032*/ 	.short	0x0020
        /*0034*/ 	.byte	0x00, 0xf5, 0x21, 0x00


	//----- nvinfo : EIATTR_KPARAM_INFO
	.align		4
.L_679:
        /*0038*/ 	.byte	0x04, 0x17
        /*003a*/ 	.short	(.L_681 - .L_680)
.L_680:
        /*003c*/ 	.word	0x00000000
        /*0040*/ 	.short	0x0003
        /*0042*/ 	.short	0x0018
        /*0044*/ 	.byte	0x00, 0xf5, 0x21, 0x00


	//----- nvinfo : EIATTR_KPARAM_INFO
	.align		4
.L_681:
        /*0048*/ 	.byte	0x04, 0x17
        /*004a*/ 	.short	(.L_683 - .L_682)
.L_682:
        /*004c*/ 	.word	0x00000000
        /*0050*/ 	.short	0x0002
        /*0052*/ 	.short	0x0010
        /*0054*/ 	.byte	0x00, 0xf5, 0x21, 0x00


	//----- nvinfo : EIATTR_KPARAM_INFO
	.align		4
.L_683:
        /*0058*/ 	.byte	0x04, 0x17
        /*005a*/ 	.short	(.L_685 - .L_684)
.L_684:
        /*005c*/ 	.word	0x00000000
        /*0060*/ 	.short	0x0001
        /*0062*/ 	.short	0x0008
        /*0064*/ 	.byte	0x00, 0xf5, 0x21, 0x00


	//----- nvinfo : EIATTR_KPARAM_INFO
	.align		4
.L_685:
        /*0068*/ 	.byte	0x04, 0x17
        /*006a*/ 	.short	(.L_687 - .L_686)
.L_686:
        /*006c*/ 	.word	0x00000000
        /*0070*/ 	.short	0x0000
        /*0072*/ 	.short	0x0000
        /*0074*/ 	.byte	0x00, 0xf5, 0x21, 0x00


	//----- nvinfo : EIATTR_SPARSE_MMA_MASK
	.align		4
.L_687:
        /*0078*/ 	.byte	0x03, 0x50
        /*007a*/ 	.short	0x0000


	//----- nvinfo : EIATTR_MAXREG_COUNT
	.align		4
        /*007c*/ 	.byte	0x03, 0x1b
        /*007e*/ 	.short	0x00ff


	//----- nvinfo : EIATTR_MERCURY_ISA_VERSION
	.align		4
        /*0080*/ 	.byte	0x03, 0x5f
        /*0082*/ 	.short	0x0101


	//----- nvinfo : EIATTR_VRC_CTA_INIT_COUNT
	.align		4
        /*0084*/ 	.byte	0x02, 0x4a
	.zero		1
	.zero		1


	//----- nvinfo : EIATTR_EXIT_INSTR_OFFSETS
	.align		4
        /*0088*/ 	.byte	0x04, 0x1c
        /*008a*/ 	.short	(.L_689 - .L_688)


	//   ....[0]....
.L_688:
        /*008c*/ 	.word	0x00000570


	//----- nvinfo : EIATTR_CRS_STACK_SIZE
	.align		4
.L_689:
        /*0090*/ 	.byte	0x04, 0x1e
        /*0092*/ 	.short	(.L_691 - .L_690)
.L_690:
        /*0094*/ 	.word	0x00000000


	//----- nvinfo : EIATTR_CBANK_PARAM_SIZE
	.align		4
.L_691:
        /*0098*/ 	.byte	0x03, 0x19
        /*009a*/ 	.short	0x0038


	//----- nvinfo : EIATTR_PARAM_CBANK
	.align		4
        /*009c*/ 	.byte	0x04, 0x0a
        /*009e*/ 	.short	(.L_693 - .L_692)
	.align		4
.L_692:
        /*00a0*/ 	.word	index@(.nv.constant0._Z24executeFourthLayer_partCPdS_S_S_S_S_S_)
        /*00a4*/ 	.short	0x0380
        /*00a6*/ 	.short	0x0038


	//----- nvinfo : EIATTR_SW_WAR
	.align		4
.L_693:
        /*00a8*/ 	.byte	0x04, 0x36
        /*00aa*/ 	.short	(.L_695 - .L_694)
.L_694:
        /*00ac*/ 	.word	0x00000008
.L_695:


//--------------------- .nv.info._Z24executeFourthLayer_partBPdS_S_S_S_S_S_ --------------------------
	.section	.nv.info._Z24executeFourthLayer_partBPdS_S_S_S_S_S_,"",@"SHT_CUDA_INFO"
	.sectionflags	@""
	.align	4


	//----- nvinfo : EIATTR_CUDA_API_VERSION
	.align		4
        /*0000*/ 	.byte	0x04, 0x37
        /*0002*/ 	.short	(.L_697 - .L_696)
.L_696:
        /*0004*/ 	.word	0x00000082


	//----- nvinfo : EIATTR_KPARAM_INFO
	.align		4
.L_697:
        /*0008*/ 	.byte	0x04, 0x17
        /*000a*/ 	.short	(.L_699 - .L_698)
.L_698:
        /*000c*/ 	.word	0x00000000
        /*0010*/ 	.short	0x0006
        /*0012*/ 	.short	0x0030
        /*0014*/ 	.byte	0x00, 0xf5, 0x21, 0x00


	//----- nvinfo : EIATTR_KPARAM_INFO
	.align		4
.L_699:
        /*0018*/ 	.byte	0x04, 0x17
        /*001a*/ 	.short	(.L_701 - .L_700)
.L_700:
        /*001c*/ 	.word	0x00000000
        /*0020*/ 	.short	0x0005
        /*0022*/ 	.short	0x0028
        /*0024*/ 	.byte	0x00, 0xf5, 0x21, 0x00


	//----- nvinfo : EIATTR_KPARAM_INFO
	.align		4
.L_701:
        /*0028*/ 	.byte	0x04, 0x17
        /*002a*/ 	.short	(.L_703 - .L_702)
.L_702:
        /*002c*/ 	.word	0x00000000
        /*0030*/ 	.short	0x0004
        /*0032*/ 	.short	0x0020
        /*0034*/ 	.byte	0x00, 0xf5, 0x21, 0x00


	//----- nvinfo : EIATTR_KPARAM_INFO
	.align		4
.L_703:
        /*0038*/ 	.byte	0x04, 0x17
        /*003a*/ 	.short	(.L_705 - .L_704)
.L_704:
        /*003c*/ 	.word	0x00000000
        /*0040*/ 	.short	0x0003
        /*0042*/ 	.short	0x0018
        /*0044*/ 	.byte	0x00, 0xf5, 0x21, 0x00


	//----- nvinfo : EIATTR_KPARAM_INFO
	.align		4
.L_705:
        /*0048*/ 	.byte	0x04, 0x17
        /*004a*/ 	.short	(.L_707 - .L_706)
.L_706:
        /*004c*/ 	.word	0x00000000
        /*0050*/ 	.short	0x0002
        /*0052*/ 	.short	0x0010
        /*0054*/ 	.byte	0x00, 0xf5, 0x21, 0x00


	//----- nvinfo : EIATTR_KPARAM_INFO
	.align		4
.L_707:
        /*0058*/ 	.byte	0x04, 0x17
        /*005a*/ 	.short	(.L_709 - .L_708)
.L_708:
        /*005c*/ 	.word	0x00000000
        /*0060*/ 	.short	0x0001
        /*0062*/ 	.short	0x0008
        /*0064*/ 	.byte	0x00, 0xf5, 0x21, 0x00


	//----- nvinfo : EIATTR_KPARAM_INFO
	.align		4
.L_709:
        /*0068*/ 	.byte	0x04, 0x17
        /*006a*/ 	.short	(.L_711 - .L_710)
.L_710:
        /*006c*/ 	.word	0x00000000
        /*0070*/ 	.short	0x0000
        /*0072*/ 	.short	0x0000
        /*0074*/ 	.byte	0x00, 0xf5, 0x21, 0x00


	//----- nvinfo : EIATTR_SPARSE_MMA_MASK
	.align		4
.L_711:
        /*0078*/ 	.byte	0x03, 0x50
        /*007a*/ 	.short	0x0000


	//----- nvinfo : EIATTR_MAXREG_COUNT
	.align		4
        /*007c*/ 	.byte	0x03, 0x1b
        /*007e*/ 	.short	0x00ff


	//----- nvinfo : EIATTR_MERCURY_ISA_VERSION
	.align		4
        /*0080*/ 	.byte	0x03, 0x5f
        /*0082*/ 	.short	0x0101


	//----- nvinfo : EIATTR_VRC_CTA_INIT_COUNT
	.align		4
        /*0084*/ 	.byte	0x02, 0x4a
	.zero		1
	.zero		1


	//----- nvinfo : EIATTR_EXIT_INSTR_OFFSETS
	.align		4
        /*0088*/ 	.byte	0x04, 0x1c
        /*008a*/ 	.short	(.L_713 - .L_712)


	//   ....[0]....
.L_712:
        /*008c*/ 	.word	0x00000570


	//----- nvinfo : EIATTR_CRS_STACK_SIZE
	.align		4
.L_713:
        /*0090*/ 	.byte	0x04, 0x1e
        /*0092*/ 	.short	(.L_715 - .L_714)
.L_714:
        /*0094*/ 	.word	0x00000000


	//----- nvinfo : EIATTR_CBANK_PARAM_SIZE
	.align		4
.L_715:
        /*0098*/ 	.byte	0x03, 0x19
        /*009a*/ 	.short	0x0038


	//----- nvinfo : EIATTR_PARAM_CBANK
	.align		4
        /*009c*/ 	.byte	0x04, 0x0a
        /*009e*/ 	.short	(.L_717 - .L_716)
	.align		4
.L_716:
        /*00a0*/ 	.word	index@(.nv.constant0._Z24executeFourthLayer_partBPdS_S_S_S_S_S_)
        /*00a4*/ 	.short	0x0380
        /*00a6*/ 	.short	0x0038


	//----- nvinfo : EIATTR_SW_WAR
	.align		4
.L_717:
        /*00a8*/ 	.byte	0x04, 0x36
        /*00aa*/ 	.short	(.L_719 - .L_718)
.L_718:
        /*00ac*/ 	.word	0x00000008
.L_719:


//--------------------- .nv.info._Z24executeFourthLayer_partAPdS_S_S_S_S_S_ --------------------------
	.section	.nv.info._Z24executeFourthLayer_partAPdS_S_S_S_S_S_,"",@"SHT_CUDA_INFO"
	.sectionflags	@""
	.align	4


	//----- nvinfo : EIATTR_CUDA_API_VERSION
	.align		4
        /*0000*/ 	.byte	0x04, 0x37
        /*0002*/ 	.short	(.L_721 - .L_720)
.L_720:
        /*0004*/ 	.word	0x00000082


	//----- nvinfo : EIATTR_KPARAM_INFO
	.align		4
.L_721:
        /*0008*/ 	.byte	0x04, 0x17
        /*000a*/ 	.short	(.L_723 - .L_722)
.L_722:
        /*000c*/ 	.word	0x00000000
        /*0010*/ 	.short	0x0006
        /*0012*/ 	.short	0x0030
        /*0014*/ 	.byte	0x00, 0xf5, 0x21, 0x00


	//----- nvinfo : EIATTR_KPARAM_INFO
	.align		4
.L_723:
        /*0018*/ 	.byte	0x04, 0x17
        /*001a*/ 	.short	(.L_725 - .L_724)
.L_724:
        /*001c*/ 	.word	0x00000000
        /*0020*/ 	.short	0x0005
        /*0022*/ 	.short	0x0028
        /*0024*/ 	.byte	0x00, 0xf5, 0x21, 0x00


	//----- nvinfo : EIATTR_KPARAM_INFO
	.align		4
.L_725:
        /*0028*/ 	.byte	0x04, 0x17
        /*002a*/ 	.short	(.L_727 - .L_726)
.L_726:
        /*002c*/ 	.word	0x00000000
        /*0030*/ 	.short	0x0004
        /*0032*/ 	.short	0x0020
        /*0034*/ 	.byte	0x00, 0xf5, 0x21, 0x00


	//----- nvinfo : EIATTR_KPARAM_INFO
	.align		4
.L_727:
        /*0038*/ 	.byte	0x04, 0x17
        /*003a*/ 	.short	(.L_729 - .L_728)
.L_728:
        /*003c*/ 	.word	0x00000000
        /*0040*/ 	.short	0x0003
        /*0042*/ 	.short	0x0018
        /*0044*/ 	.byte	0x00, 0xf5, 0x21, 0x00


	//----- nvinfo : EIATTR_KPARAM_INFO
	.align		4
.L_729:
        /*0048*/ 	.byte	0x04, 0x17
        /*004a*/ 	.short	(.L_731 - .L_730)
.L_730:
        /*004c*/ 	.word	0x00000000
        /*0050*/ 	.short	0x0002
        /*0052*/ 	.short	0x0010
        /*0054*/ 	.byte	0x00, 0xf5, 0x21, 0x00


	//----- nvinfo : EIATTR_KPARAM_INFO
	.align		4
.L_731:
        /*0058*/ 	.byte	0x04, 0x17
        /*005a*/ 	.short	(.L_733 - .L_732)
.L_732:
        /*005c*/ 	.word	0x00000000
        /*0060*/ 	.short	0x0001
        /*0062*/ 	.short	0x0008
        /*0064*/ 	.byte	0x00, 0xf5, 0x21, 0x00


	//----- nvinfo : EIATTR_KPARAM_INFO
	.align		4
.L_733:
        /*0068*/ 	.byte	0x04, 0x17
        /*006a*/ 	.short	(.L_735 - .L_734)
.L_734:
        /*006c*/ 	.word	0x00000000
        /*0070*/ 	.short	0x0000
        /*0072*/ 	.short	0x0000
        /*0074*/ 	.byte	0x00, 0xf5, 0x21, 0x00


	//----- nvinfo : EIATTR_SPARSE_MMA_MASK
	.align		4
.L_735:
        /*0078*/ 	.byte	0x03, 0x50
        /*007a*/ 	.short	0x0000


	//----- nvinfo : EIATTR_MAXREG_COUNT
	.align		4
        /*007c*/ 	.byte	0x03, 0x1b
        /*007e*/ 	.short	0x00ff


	//----- nvinfo : EIATTR_MERCURY_ISA_VERSION
	.align		4
        /*0080*/ 	.byte	0x03, 0x5f
        /*0082*/ 	.short	0x0101


	//----- nvinfo : EIATTR_VRC_CTA_INIT_COUNT
	.align		4
        /*0084*/ 	.byte	0x02, 0x4a
	.zero		1
	.zero		1


	//----- nvinfo : EIATTR_EXIT_INSTR_OFFSETS
	.align		4
        /*0088*/ 	.byte	0x04, 0x1c
        /*008a*/ 	.short	(.L_737 - .L_736)


	//   ....[0]....
.L_736:
        /*008c*/ 	.word	0x00000560


	//----- nvinfo : EIATTR_CRS_STACK_SIZE
	.align		4
.L_737:
        /*0090*/ 	.byte	0x04, 0x1e
        /*0092*/ 	.short	(.L_739 - .L_738)
.L_738:
        /*0094*/ 	.word	0x00000000


	//----- nvinfo : EIATTR_CBANK_PARAM_SIZE
	.align		4
.L_739:
        /*0098*/ 	.byte	0x03, 0x19
        /*009a*/ 	.short	0x0038


	//----- nvinfo : EIATTR_PARAM_CBANK
	.align		4
        /*009c*/ 	.byte	0x04, 0x0a
        /*009e*/ 	.short	(.L_741 - .L_740)
	.align		4
.L_740:
        /*00a0*/ 	.word	index@(.nv.constant0._Z24executeFourthLayer_partAPdS_S_S_S_S_S_)
        /*00a4*/ 	.short	0x0380
        /*00a6*/ 	.short	0x0038


	//----- nvinfo : EIATTR_SW_WAR
	.align		4
.L_741:
        /*00a8*/ 	.byte	0x04, 0x36
        /*00aa*/ 	.short	(.L_743 - .L_742)
.L_742:
        /*00ac*/ 	.word	0x00000008
.L_743:


//--------------------- .nv.info._Z23executeThirdLayer_partCPdS_S_S_S_S_S_ --------------------------
	.section	.nv.info._Z23executeThirdLayer_partCPdS_S_S_S_S_S_,"",@"SHT_CUDA_INFO"
	.sectionflags	@""
	.align	4


	//----- nvinfo : EIATTR_CUDA_API_VERSION
	.align		4
        /*0000*/ 	.byte	0x04, 0x37
        /*0002*/ 	.short	(.L_745 - .L_744)
.L_744:
        /*0004*/ 	.word	0x00000082


	//----- nvinfo : EIATTR_KPARAM_INFO
	.align		4
.L_745:
        /*0008*/ 	.byte	0x04, 0x17
        /*000a*/ 	.short	(.L_747 - .L_746)
.L_746:
        /*000c*/ 	.word	0x00000000
        /*0010*/ 	.short	0x0006
        /*0012*/ 	.short	0x0030
        /*0014*/ 	.byte	0x00, 0xf5, 0x21, 0x00


	//----- nvinfo : EIATTR_KPARAM_INFO
	.align		4
.L_747:
        /*0018*/ 	.byte	0x04, 0x17
        /*001a*/ 	.short	(.L_749 - .L_748)
.L_748:
        /*001c*/ 	.word	0x00000000
        /*0020*/ 	.short	0x0005
        /*0022*/ 	.short	0x0028
        /*0024*/ 	.byte	0x00, 0xf5, 0x21, 0x00


	//----- nvinfo : EIATTR_KPARAM_INFO
	.align		4
.L_749:
        /*0028*/ 	.byte	0x04, 0x17
        /*002a*/ 	.short	(.L_751 - .L_750)
.L_750:
        /*002c*/ 	.word	0x00000000
        /*0030*/ 	.short	0x0004
        /*0032*/ 	.short	0x0020
        /*0034*/ 	.byte	0x00, 0xf5, 0x21, 0x00


	//----- nvinfo : EIATTR_KPARAM_INFO
	.align		4
.L_751:
        /*0038*/ 	.byte	0x04, 0x17
        /*003a*/ 	.short	(.L_753 - .L_752)
.L_752:
        /*003c*/ 	.word	0x00000000
        /*0040*/ 	.short	0x0003
        /*0042*/ 	.short	0x0018
        /*0044*/ 	.byte	0x00, 0xf5, 0x21, 0x00


	//----- nvinfo : EIATTR_KPARAM_INFO
	.align		4
.L_753:
        /*0048*/ 	.byte	0x04, 0x17
        /*004a*/ 	.short	(.L_755 - .L_754)
.L_754:
        /*004c*/ 	.word	0x00000000
        /*0050*/ 	.short	0x0002
        /*0052*/ 	.short	0x0010
        /*0054*/ 	.byte	0x00, 0xf5, 0x21, 0x00


	//----- nvinfo : EIATTR_KPARAM_INFO
	.align		4
.L_755:
        /*0058*/ 	.byte	0x04, 0x17
        /*005a*/ 	.short	(.L_757 - .L_756)
.L_756:
        /*005c*/ 	.word	0x00000000
        /*0060*/ 	.short	0x0001
        /*0062*/ 	.short	0x0008
        /*0064*/ 	.byte	0x00, 0xf5, 0x21, 0x00


	//----- nvinfo : EIATTR_KPARAM_INFO
	.align		4
.L_757:
        /*0068*/ 	.byte	0x04, 0x17
        /*006a*/ 	.short	(.L_759 - .L_758)
.L_758:
        /*006c*/ 	.word	0x00000000
        /*0070*/ 	.short	0x0000
        /*0072*/ 	.short	0x0000
        /*0074*/ 	.byte	0x00, 0xf5, 0x21, 0x00


	//----- nvinfo : EIATTR_SPARSE_MMA_MASK
	.align		4
.L_759:
        /*0078*/ 	.byte	0x03, 0x50
        /*007a*/ 	.short	0x0000


	//----- nvinfo : EIATTR_MAXREG_COUNT
	.align		4
        /*007c*/ 	.byte	0x03, 0x1b
        /*007e*/ 	.short	0x00ff


	//----- nvinfo : EIATTR_MERCURY_ISA_VERSION
	.align		4
        /*0080*/ 	.byte	0x03, 0x5f
        /*0082*/ 	.short	0x0101


	//----- nvinfo : EIATTR_VRC_CTA_INIT_COUNT
	.align		4
        /*0084*/ 	.byte	0x02, 0x4a
	.zero		1
	.zero		1


	//----- nvinfo : EIATTR_EXIT_INSTR_OFFSETS
	.align		4
        /*0088*/ 	.byte	0x04, 0x1c
        /*008a*/ 	.short	(.L_761 - .L_760)


	//   ....[0]....
.L_760:
        /*008c*/ 	.word	0x00000990


	//----- nvinfo : EIATTR_CRS_STACK_SIZE
	.align		4
.L_761:
        /*0090*/ 	.byte	0x04, 0x1e
        /*0092*/ 	.short	(.L_763 - .L_762)
.L_762:
        /*0094*/ 	.word	0x00000000


	//----- nvinfo : EIATTR_CBANK_PARAM_SIZE
	.align		4
.L_763:
        /*0098*/ 	.byte	0x03, 0x19
        /*009a*/ 	.short	0x0038


	//----- nvinfo : EIATTR_PARAM_CBANK
	.align		4
        /*009c*/ 	.byte	0x04, 0x0a
        /*009e*/ 	.short	(.L_765 - .L_764)
	.align		4
.L_764:
        /*00a0*/ 	.word	index@(.nv.constant0._Z23executeThirdLayer_partCPdS_S_S_S_S_S_)
        /*00a4*/ 	.short	0x0380
        /*00a6*/ 	.short	0x0038


	//----- nvinfo : EIATTR_SW_WAR
	.align		4
.L_765:
        /*00a8*/ 	.byte	0x04, 0x36
        /*00aa*/ 	.short	(.L_767 - .L_766)
.L_766:
        /*00ac*/ 	.word	0x00000008
.L_767:


//--------------------- .nv.info._Z23executeThirdLayer_partBPdS_S_S_S_S_S_ --------------------------
	.section	.nv.info._Z23executeThirdLayer_partBPdS_S_S_S_S_S_,"",@"SHT_CUDA_INFO"
	.sectionflags	@""
	.align	4


	//----- nvinfo : EIATTR_CUDA_API_VERSION
	.align		4
        /*0000*/ 	.byte	0x04, 0x37
        /*0002*/ 	.short	(.L_769 - .L_768)
.L_768:
        /*0004*/ 	.word	0x00000082


	//----- nvinfo : EIATTR_KPARAM_INFO
	.align		4
.L_769:
        /*0008*/ 	.byte	0x04, 0x17
        /*000a*/ 	.short	(.L_771 - .L_770)
.L_770:
        /*000c*/ 	.word	0x00000000
        /*0010*/ 	.short	0x0006
        /*0012*/ 	.short	0x0030
        /*0014*/ 	.byte	0x00, 0xf5, 0x21, 0x00


	//----- nvinfo : EIATTR_KPARAM_INFO
	.align		4
.L_771:
        /*0018*/ 	.byte	0x04, 0x17
        /*001a*/ 	.short	(.L_773 - .L_772)
.L_772:
        /*001c*/ 	.word	0x00000000
        /*0020*/ 	.short	0x0005
        /*0022*/ 	.short	0x0028
        /*0024*/ 	.byte	0x00, 0xf5, 0x21, 0x00


	//----- nvinfo : EIATTR_KPARAM_INFO
	.align		4
.L_773:
        /*0028*/ 	.byte	0x04, 0x17
        /*002a*/ 	.short	(.L_775 - .L_774)
.L_774:
        /*002c*/ 	.word	0x00000000
        /*0030*/ 	.short	0x0004
        /*0032*/ 	.short	0x0020
        /*0034*/ 	.byte	0x00, 0xf5, 0x21, 0x00


	//----- nvinfo : EIATTR_KPARAM_INFO
	.align		4
.L_775:
        /*0038*/ 	.byte	0x04, 0x17
        /*003a*/ 	.short	(.L_777 - .L_776)
.L_776:
        /*003c*/ 	.word	0x00000000
        /*0040*/ 	.short	0x0003
        /*0042*/ 	.short	0x0018
        /*0044*/ 	.byte	0x00, 0xf5, 0x21, 0x00


	//----- nvinfo : EIATTR_KPARAM_INFO
	.align		4
.L_777:
        /*0048*/ 	.byte	0x04, 0x17
        /*004a*/ 	.short	(.L_779 - .L_778)
.L_778:
        /*004c*/ 	.word	0x00000000
        /*0050*/ 	.short	0x0002
        /*0052*/ 	.short	0x0010
        /*0054*/ 	.byte	0x00, 0xf5, 0x21, 0x00


	//----- nvinfo : EIATTR_KPARAM_INFO
	.align		4
.L_779:
        /*0058*/ 	.byte	0x04, 0x17
        /*005a*/ 	.short	(.L_781 - .L_780)
.L_780:
        /*005c*/ 	.word	0x00000000
        /*0060*/ 	.short	0x0001
        /*0062*/ 	.short	0x0008
        /*0064*/ 	.byte	0x00, 0xf5, 0x21, 0x00


	//----- nvinfo : EIATTR_KPARAM_INFO
	.align		4
.L_781:
        /*0068*/ 	.byte	0x04, 0x17
        /*006a*/ 	.short	(.L_783 - .L_782)
.L_782:
        /*006c*/ 	.word	0x00000000
        /*0070*/ 	.short	0x0000
        /*0072*/ 	.short	0x0000
        /*0074*/ 	.byte	0x00, 0xf5, 0x21, 0x00


	//----- nvinfo : EIATTR_SPARSE_MMA_MASK
	.align		4
.L_783:
        /*0078*/ 	.byte	0x03, 0x50
        /*007a*/ 	.short	0x0000


	//----- nvinfo : EIATTR_MAXREG_COUNT
	.align		4
        /*007c*/ 	.byte	0x03, 0x1b
        /*007e*/ 	.short	0x00ff


	//----- nvinfo : EIATTR_MERCURY_ISA_VERSION
	.align		4
        /*0080*/ 	.byte	0x03, 0x5f
        /*0082*/ 	.short	0x0101


	//----- nvinfo : EIATTR_VRC_CTA_INIT_COUNT
	.align		4
        /*0084*/ 	.byte	0x02, 0x4a
	.zero		1
	.zero		1


	//----- nvinfo : EIATTR_EXIT_INSTR_OFFSETS
	.align		4
        /*0088*/ 	.byte	0x04, 0x1c
        /*008a*/ 	.short	(.L_785 - .L_784)


	//   ....[0]....
.L_784:
        /*008c*/ 	.word	0x000009a0


	//----- nvinfo : EIATTR_CRS_STACK_SIZE
	.align		4
.L_785:
        /*0090*/ 	.byte	0x04, 0x1e
        /*0092*/ 	.short	(.L_787 - .L_786)
.L_786:
        /*0094*/ 	.word	0x00000000


	//----- nvinfo : EIATTR_CBANK_PARAM_SIZE
	.align		4
.L_787:
        /*0098*/ 	.byte	0x03, 0x19
        /*009a*/ 	.short	0x0038


	//----- nvinfo : EIATTR_PARAM_CBANK
	.align		4
        /*009c*/ 	.byte	0x04, 0x0a
        /*009e*/ 	.short	(.L_789 - .L_788)
	.align		4
.L_788:
        /*00a0*/ 	.word	index@(.nv.constant0._Z23executeThirdLayer_partBPdS_S_S_S_S_S_)
        /*00a4*/ 	.short	0x0380
        /*00a6*/ 	.short	0x0038


	//----- nvinfo : EIATTR_SW_WAR
	.align		4
.L_789:
        /*00a8*/ 	.byte	0x04, 0x36
        /*00aa*/ 	.short	(.L_791 - .L_790)
.L_790:
        /*00ac*/ 	.word	0x00000008
.L_791:


//--------------------- .nv.info._Z23executeThirdLayer_partAPdS_S_S_S_S_S_ --------------------------
	.section	.nv.info._Z23executeThirdLayer_partAPdS_S_S_S_S_S_,"",@"SHT_CUDA_INFO"
	.sectionflags	@""
	.align	4


	//----- nvinfo : EIATTR_CUDA_API_VERSION
	.align		4
        /*0000*/ 	.byte	0x04, 0x37
        /*0002*/ 	.short	(.L_793 - .L_792)
.L_792:
        /*0004*/ 	.word	0x00000082


	//----- nvinfo : EIATTR_KPARAM_INFO
	.align		4
.L_793:
        /*0008*/ 	.byte	0x04, 0x17
        /*000a*/ 	.short	(.L_795 - .L_794)
.L_794:
        /*000c*/ 	.word	0x00000000
        /*0010*/ 	.short	0x0006
        /*0012*/ 	.short	0x0030
        /*0014*/ 	.byte	0x00, 0xf5, 0x21, 0x00


	//----- nvinfo : EIATTR_KPARAM_INFO
	.align		4
.L_795:
        /*0018*/ 	.byte	0x04, 0x17
        /*001a*/ 	.short	(.L_797 - .L_796)
.L_796:
        /*001c*/ 	.word	0x00000000
        /*0020*/ 	.short	0x0005
        /*0022*/ 	.short	0x0028
        /*0024*/ 	.byte	0x00, 0xf5, 0x21, 0x00


	//----- nvinfo : EIATTR_KPARAM_INFO
	.align		4
.L_797:
        /*0028*/ 	.byte	0x04, 0x17
        /*002a*/ 	.short	(.L_799 - .L_798)
.L_798:
        /*002c*/ 	.word	0x00000000
        /*0030*/ 	.short	0x0004
        /*0032*/ 	.short	0x0020
        /*0034*/ 	.byte	0x00, 0xf5, 0x21, 0x00


	//----- nvinfo : EIATTR_KPARAM_INFO
	.align		4
.L_799:
        /*0038*/ 	.byte	0x04, 0x17
        /*003a*/ 	.short	(.L_801 - .L_800)
.L_800:
        /*003c*/ 	.word	0x00000000
        /*0040*/ 	.short	0x0003
        /*0042*/ 	.short	0x0018
        /*0044*/ 	.byte	0x00, 0xf5, 0x21, 0x00


	//----- nvinfo : EIATTR_KPARAM_INFO
	.align		4
.L_801:
        /*0048*/ 	.byte	0x04, 0x17
        /*004a*/ 	.short	(.L_803 - .L_802)
.L_802:
        /*004c*/ 	.word	0x00000000
        /*0050*/ 	.short	0x0002
        /*0052*/ 	.short	0x0010
        /*0054*/ 	.byte	0x00, 0xf5, 0x21, 0x00


	//----- nvinfo : EIATTR_KPARAM_INFO
	.align		4
.L_803:
        /*0058*/ 	.byte	0x04, 0x17
        /*005a*/ 	.short	(.L_805 - .L_804)
.L_804:
        /*005c*/ 	.word	0x00000000
        /*0060*/ 	.short	0x0001
        /*0062*/ 	.short	0x0008
        /*0064*/ 	.byte	0x00, 0xf5, 0x21, 0x00


	//----- nvinfo : EIATTR_KPARAM_INFO
	.align		4
.L_805:
        /*0068*/ 	.byte	0x04, 0x17
        /*006a*/ 	.short	(.L_807 - .L_806)
.L_806:
        /*006c*/ 	.word	0x00000000
        /*0070*/ 	.short	0x0000
        /*0072*/ 	.short	0x0000
        /*0074*/ 	.byte	0x00, 0xf5, 0x21, 0x00


	//----- nvinfo : EIATTR_SPARSE_MMA_MASK
	.align		4
.L_807:
        /*0078*/ 	.byte	0x03, 0x50
        /*007a*/ 	.short	0x0000


	//----- nvinfo : EIATTR_MAXREG_COUNT
	.align		4
        /*007c*/ 	.byte	0x03, 0x1b
        /*007e*/ 	.short	0x00ff


	//----- nvinfo : EIATTR_MERCURY_ISA_VERSION
	.align		4
        /*0080*/ 	.byte	0x03, 0x5f
        /*0082*/ 	.short	0x0101


	//----- nvinfo : EIATTR_VRC_CTA_INIT_COUNT
	.align		4
        /*0084*/ 	.byte	0x02, 0x4a
	.zero		1
	.zero		1


	//----- nvinfo : EIATTR_EXIT_INSTR_OFFSETS
	.align		4
        /*0088*/ 	.byte	0x04, 0x1c
        /*008a*/ 	.short	(.L_809 - .L_808)


	//   ....[0]....
.L_808:
        /*008c*/ 	.word	0x000009c0


	//----- nvinfo : EIATTR_CRS_STACK_SIZE
	.align		4
.L_809:
        /*0090*/ 	.byte	0x04, 0x1e
        /*0092*/ 	.short	(.L_811 - .L_810)
.L_810:
        /*0094*/ 	.word	0x00000000


	//----- nvinfo : EIATTR_CBANK_PARAM_SIZE
	.align		4
.L_811:
        /*0098*/ 	.byte	0x03, 0x19
        /*009a*/ 	.short	0x0038


	//----- nvinfo : EIATTR_PARAM_CBANK
	.align		4
        /*009c*/ 	.byte	0x04, 0x0a
        /*009e*/ 	.short	(.L_813 - .L_812)
	.align		4
.L_812:
        /*00a0*/ 	.word	index@(.nv.constant0._Z23executeThirdLayer_partAPdS_S_S_S_S_S_)
        /*00a4*/ 	.short	0x0380
        /*00a6*/ 	.short	0x0038


	//----- nvinfo : EIATTR_SW_WAR
	.align		4
.L_813:
        /*00a8*/ 	.byte	0x04, 0x36
        /*00aa*/ 	.short	(.L_815 - .L_814)
.L_814:
        /*00ac*/ 	.word	0x00000008
.L_815:


//--------------------- .nv.info._Z24executeSecondLayer_partCPdS_S_S_S_S_S_ --------------------------
	.section	.nv.info._Z24executeSecondLayer_partCPdS_S_S_S_S_S_,"",@"SHT_CUDA_INFO"
	.sectionflags	@""
	.align	4


	//----- nvinfo : EIATTR_CUDA_API_VERSION
	.align		4
        /*0000*/ 	.byte	0x04, 0x37
        /*0002*/ 	.short	(.L_817 - .L_816)
.L_816:
        /*0004*/ 	.word	0x00000082


	//----- nvinfo : EIATTR_KPARAM_INFO
	.align		4
.L_817:
        /*0008*/ 	.byte	0x04, 0x17
        /*000a*/ 	.short	(.L_819 - .L_818)
.L_818:
        /*000c*/ 	.word	0x00000000
        /*0010*/ 	.short	0x0006
        /*0012*/ 	.short	0x0030
        /*0014*/ 	.byte	0x00, 0xf5, 0x21, 0x00


	//----- nvinfo : EIATTR_KPARAM_INFO
	.align		4
.L_819:
        /*0018*/ 	.byte	0x04, 0x17
        /*001a*/ 	.short	(.L_821 - .L_820)
.L_820:
        /*001c*/ 	.word	0x00000000
        /*0020*/ 	.short	0x0005
        /*0022*/ 	.short	0x0028
        /*0024*/ 	.byte	0x00, 0xf5, 0x21, 0x00


	//----- nvinfo : EIATTR_KPARAM_INFO
	.align		4
.L_821:
        /*0028*/ 	.byte	0x04, 0x17
        /*002a*/ 	.short	(.L_823 - .L_822)
.L_822:
        /*002c*/ 	.word	0x00000000
        /*0030*/ 	.short	0x0004
        /*0032*/ 	.short	0x0020
        /*0034*/ 	.byte	0x00, 0xf5, 0x21, 0x00


	//----- nvinfo : EIATTR_KPARAM_INFO
	.align		4
.L_823:
        /*0038*/ 	.byte	0x04, 0x17
        /*003a*/ 	.short	(.L_825 - .L_824)
.L_824:
        /*003c*/ 	.word	0x00000000
        /*0040*/ 	.short	0x0003
        /*0042*/ 	.short	0x0018
        /*0044*/ 	.byte	0x00, 0xf5, 0x21, 0x00


	//----- nvinfo : EIATTR_KPARAM_INFO
	.align		4
.L_825:
        /*0048*/ 	.byte	0x04, 0x17
        /*004a*/ 	.short	(.L_827 - .L_826)
.L_826:
        /*004c*/ 	.word	0x00000000
        /*0050*/ 	.short	0x0002
        /*0052*/ 	.short	0x0010
        /*0054*/ 	.byte	0x00, 0xf5, 0x21, 0x00


	//----- nvinfo : EIATTR_KPARAM_INFO
	.align		4
.L_827:
        /*0058*/ 	.byte	0x04, 0x17
        /*005a*/ 	.short	(.L_829 - .L_828)
.L_828:
        /*005c*/ 	.word	0x00000000
        /*0060*/ 	.short	0x0001
        /*0062*/ 	.short	0x0008
        /*0064*/ 	.byte	0x00, 0xf5, 0x21, 0x00


	//----- nvinfo : EIATTR_KPARAM_INFO
	.align		4
.L_829:
        /*0068*/ 	.byte	0x04, 0x17
        /*006a*/ 	.short	(.L_831 - .L_830)
.L_830:
        /*006c*/ 	.word	0x00000000
        /*0070*/ 	.short	0x0000
        /*0072*/ 	.short	0x0000
        /*0074*/ 	.byte	0x00, 0xf5, 0x21, 0x00


	//----- nvinfo : EIATTR_SPARSE_MMA_MASK
	.align		4
.L_831:
        /*0078*/ 	.byte	0x03, 0x50
        /*007a*/ 	.short	0x0000


	//----- nvinfo : EIATTR_MAXREG_COUNT
	.align		4
        /*007c*/ 	.byte	0x03, 0x1b
        /*007e*/ 	.short	0x00ff


	//----- nvinfo : EIATTR_MERCURY_ISA_VERSION
	.align		4
        /*0080*/ 	.byte	0x03, 0x5f
        /*0082*/ 	.short	0x0101


	//----- nvinfo : EIATTR_VRC_CTA_INIT_COUNT
	.align		4
        /*0084*/ 	.byte	0x02, 0x4a
	.zero		1
	.zero		1


	//----- nvinfo : EIATTR_EXIT_INSTR_OFFSETS
	.align		4
        /*0088*/ 	.byte	0x04, 0x1c
        /*008a*/ 	.short	(.L_833 - .L_832)


	//   ....[0]....
.L_832:
        /*008c*/ 	.word	0x000005b0


	//----- nvinfo : EIATTR_CRS_STACK_SIZE
	.align		4
.L_833:
        /*0090*/ 	.byte	0x04, 0x1e
        /*0092*/ 	.short	(.L_835 - .L_834)
.L_834:
        /*0094*/ 	.word	0x00000000


	//----- nvinfo : EIATTR_CBANK_PARAM_SIZE
	.align		4
.L_835:
        /*0098*/ 	.byte	0x03, 0x19
        /*009a*/ 	.short	0x0038


	//----- nvinfo : EIATTR_PARAM_CBANK
	.align		4
        /*009c*/ 	.byte	0x04, 0x0a
        /*009e*/ 	.short	(.L_837 - .L_836)
	.align		4
.L_836:
        /*00a0*/ 	.word	index@(.nv.constant0._Z24executeSecondLayer_partCPdS_S_S_S_S_S_)
        /*00a4*/ 	.short	0x0380
        /*00a6*/ 	.short	0x0038


	//----- nvinfo : EIATTR_SW_WAR
	.align		4
.L_837:
        /*00a8*/ 	.byte	0x04, 0x36
        /*00aa*/ 	.short	(.L_839 - .L_838)
.L_838:
        /*00ac*/ 	.word	0x00000008
.L_839:


//--------------------- .nv.info._Z24executeSecondLayer_partBPdS_S_S_S_S_S_ --------------------------
	.section	.nv.info._Z24executeSecondLayer_partBPdS_S_S_S_S_S_,"",@"SHT_CUDA_INFO"
	.sectionflags	@""
	.align	4


	//----- nvinfo : EIATTR_CUDA_API_VERSION
	.align		4
        /*0000*/ 	.byte	0x04, 0x37
        /*0002*/ 	.short	(.L_841 - .L_840)
.L_840:
        /*0004*/ 	.word	0x00000082


	//----- nvinfo : EIATTR_KPARAM_INFO
	.align		4
.L_841:
        /*0008*/ 	.byte	0x04, 0x17
        /*000a*/ 	.short	(.L_843 - .L_842)
.L_842:
        /*000c*/ 	.word	0x00000000
        /*0010*/ 	.short	0x0006
        /*0012*/ 	.short	0x0030
        /*0014*/ 	.byte	0x00, 0xf5, 0x21, 0x00


	//----- nvinfo : EIATTR_KPARAM_INFO
	.align		4
.L_843:
        /*0018*/ 	.byte	0x04, 0x17
        /*001a*/ 	.short	(.L_845 - .L_844)
.L_844:
        /*001c*/ 	.word	0x00000000
        /*0020*/ 	.short	0x0005
        /*0022*/ 	.short	0x0028
        /*0024*/ 	.byte	0x00, 0xf5, 0x21, 0x00


	//----- nvinfo : EIATTR_KPARAM_INFO
	.align		4
.L_845:
        /*0028*/ 	.byte	0x04, 0x17
        /*002a*/ 	.short	(.L_847 - .L_846)
.L_846:
        /*002c*/ 	.word	0x00000000
        /*0030*/ 	.short	0x0004
        /*0032*/ 	.short	0x0020
        /*0034*/ 	.byte	0x00, 0xf5, 0x21, 0x00


	//----- nvinfo : EIATTR_KPARAM_INFO
	.align		4
.L_847:
        /*0038*/ 	.byte	0x04, 0x17
        /*003a*/ 	.short	(.L_849 - .L_848)
.L_848:
        /*003c*/ 	.word	0x00000000
        /*0040*/ 	.short	0x0003
        /*0042*/ 	.short	0x0018
        /*0044*/ 	.byte	0x00, 0xf5, 0x21, 0x00


	//----- nvinfo : EIATTR_KPARAM_INFO
	.align		4
.L_849:
        /*0048*/ 	.byte	0x04, 0x17
        /*004a*/ 	.short	(.L_851 - .L_850)
.L_850:
        /*004c*/ 	.word	0x00000000
        /*0050*/ 	.short	0x0002
        /*0052*/ 	.short	0x0010
        /*0054*/ 	.byte	0x00, 0xf5, 0x21, 0x00


	//----- nvinfo : EIATTR_KPARAM_INFO
	.align		4
.L_851:
        /*0058*/ 	.byte	0x04, 0x17
        /*005a*/ 	.short	(.L_853 - .L_852)
.L_852:
        /*005c*/ 	.word	0x00000000
        /*0060*/ 	.short	0x0001
        /*0062*/ 	.short	0x0008
        /*0064*/ 	.byte	0x00, 0xf5, 0x21, 0x00


	//----- nvinfo : EIATTR_KPARAM_INFO
	.align		4
.L_853:
        /*0068*/ 	.byte	0x04, 0x17
        /*006a*/ 	.short	(.L_855 - .L_854)
.L_854:
        /*006c*/ 	.word	0x00000000
        /*0070*/ 	.short	0x0000
        /*0072*/ 	.short	0x0000
        /*0074*/ 	.byte	0x00, 0xf5, 0x21, 0x00


	//----- nvinfo : EIATTR_SPARSE_MMA_MASK
	.align		4
.L_855:
        /*0078*/ 	.byte	0x03, 0x50
        /*007a*/ 	.short	0x0000


	//----- nvinfo : EIATTR_MAXREG_COUNT
	.align		4
        /*007c*/ 	.byte	0x03, 0x1b
        /*007e*/ 	.short	0x00ff


	//----- nvinfo : EIATTR_MERCURY_ISA_VERSION
	.align		4
        /*0080*/ 	.byte	0x03, 0x5f
        /*0082*/ 	.short	0x0101


	//----- nvinfo : EIATTR_VRC_CTA_INIT_COUNT
	.align		4
        /*0084*/ 	.byte	0x02, 0x4a
	.zero		1
	.zero		1


	//----- nvinfo : EIATTR_EXIT_INSTR_OFFSETS
	.align		4
        /*0088*/ 	.byte	0x04, 0x1c
        /*008a*/ 	.short	(.L_857 - .L_856)


	//   ....[0]....
.L_856:
        /*008c*/ 	.word	0x000005c0


	//----- nvinfo : EIATTR_CRS_STACK_SIZE
	.align		4
.L_857:
        /*0090*/ 	.byte	0x04, 0x1e
        /*0092*/ 	.short	(.L_859 - .L_858)
.L_858:
        /*0094*/ 	.word	0x00000000


	//----- nvinfo : EIATTR_CBANK_PARAM_SIZE
	.align		4
.L_859:
        /*0098*/ 	.byte	0x03, 0x19
        /*009a*/ 	.short	0x0038


	//----- nvinfo : EIATTR_PARAM_CBANK
	.align		4
        /*009c*/ 	.byte	0x04, 0x0a
        /*009e*/ 	.short	(.L_861 - .L_860)
	.align		4
.L_860:
        /*00a0*/ 	.word	index@(.nv.constant0._Z24executeSecondLayer_partBPdS_S_S_S_S_S_)
        /*00a4*/ 	.short	0x0380
        /*00a6*/ 	.short	0x0038


	//----- nvinfo : EIATTR_SW_WAR
	.align		4
.L_861:
        /*00a8*/ 	.byte	0x04, 0x36
        /*00aa*/ 	.short	(.L_863 - .L_862)
.L_862:
        /*00ac*/ 	.word	0x00000008
.L_863:


//--------------------- .nv.info._Z24executeSecondLayer_partAPdS_S_S_S_S_S_ --------------------------
	.section	.nv.info._Z24executeSecondLayer_partAPdS_S_S_S_S_S_,"",@"SHT_CUDA_INFO"
	.sectionflags	@""
	.align	4


	//----- nvinfo : EIATTR_CUDA_API_VERSION
	.align		4
        /*0000*/ 	.byte	0x04, 0x37
        /*0002*/ 	.short	(.L_865 - .L_864)
.L_864:
        /*0004*/ 	.word	0x00000082


	//----- nvinfo : EIATTR_KPARAM_INFO
	.align		4
.L_865:
        /*0008*/ 	.byte	0x04, 0x17
        /*000a*/ 	.short	(.L_867 - .L_866)
.L_866:
        /*000c*/ 	.word	0x00000000
        /*0010*/ 	.short	0x0006
        /*0012*/ 	.short	0x0030
        /*0014*/ 	.byte	0x00, 0xf5, 0x21, 0x00


	//----- nvinfo : EIATTR_KPARAM_INFO
	.align		4
.L_867:
        /*0018*/ 	.byte	0x04, 0x17
        /*001a*/ 	.short	(.L_869 - .L_868)
.L_868:
        /*001c*/ 	.word	0x00000000
        /*0020*/ 	.short	0x0005
        /*0022*/ 	.short	0x0028
        /*0024*/ 	.byte	0x00, 0xf5, 0x21, 0x00


	//----- nvinfo : EIATTR_KPARAM_INFO
	.align		4
.L_869:
        /*0028*/ 	.byte	0x04, 0x17
        /*002a*/ 	.short	(.L_871 - .L_870)
.L_870:
        /*002c*/ 	.word	0x00000000
        /*0030*/ 	.short	0x0004
        /*0032*/ 	.short	0x0020
        /*0034*/ 	.byte	0x00, 0xf5, 0x21, 0x00


	//----- nvinfo : EIATTR_KPARAM_INFO
	.align		4
.L_871:
        /*0038*/ 	.byte	0x04, 0x17
        /*003a*/ 	.short	(.L_873 - .L_872)
.L_872:
        /*003c*/ 	.word	0x00000000
        /*0040*/ 	.short	0x0003
        /*0042*/ 	.short	0x0018
        /*0044*/ 	.byte	0x00, 0xf5, 0x21, 0x00


	//----- nvinfo : EIATTR_KPARAM_INFO
	.align		4
.L_873:
        /*0048*/ 	.byte	0x04, 0x17
        /*004a*/ 	.short	(.L_875 - .L_874)
.L_874:
        /*004c*/ 	.word	0x00000000
        /*0050*/ 	.short	0x0002
        /*0052*/ 	.short	0x0010
        /*0054*/ 	.byte	0x00, 0xf5, 0x21, 0x00


	//----- nvinfo : EIATTR_KPARAM_INFO
	.align		4
.L_875:
        /*0058*/ 	.byte	0x04, 0x17
        /*005a*/ 	.short	(.L_877 - .L_876)
.L_876:
        /*005c*/ 	.word	0x00000000
        /*0060*/ 	.short	0x0001
        /*0062*/ 	.short	0x0008
        /*0064*/ 	.byte	0x00, 0xf5, 0x21, 0x00


	//----- nvinfo : EIATTR_KPARAM_INFO
	.align		4
.L_877:
        /*0068*/ 	.byte	0x04, 0x17
        /*006a*/ 	.short	(.L_879 - .L_878)
.L_878:
        /*006c*/ 	.word	0x00000000
        /*0070*/ 	.short	0x0000
        /*0072*/ 	.short	0x0000
        /*0074*/ 	.byte	0x00, 0xf5, 0x21, 0x00


	//----- nvinfo : EIATTR_SPARSE_MMA_MASK
	.align		4
.L_879:
        /*0078*/ 	.byte	0x03, 0x50
        /*007a*/ 	.short	0x0000


	//----- nvinfo : EIATTR_MAXREG_COUNT
	.align		4
        /*007c*/ 	.byte	0x03, 0x1b
        /*007e*/ 	.short	0x00ff


	//----- nvinfo : EIATTR_MERCURY_ISA_VERSION
	.align		4
        /*0080*/ 	.byte	0x03, 0x5f
        /*0082*/ 	.short	0x0101


	//----- nvinfo : EIATTR_VRC_CTA_INIT_COUNT
	.align		4
        /*0084*/ 	.byte	0x02, 0x4a
	.zero		1
	.zero		1


	//----- nvinfo : EIATTR_EXIT_INSTR_OFFSETS
	.align		4
        /*0088*/ 	.byte	0x04, 0x1c
        /*008a*/ 	.short	(.L_881 - .L_880)


	//   ....[0]....
.L_880:
        /*008c*/ 	.word	0x000005b0


	//----- nvinfo : EIATTR_CRS_STACK_SIZE
	.align		4
.L_881:
        /*0090*/ 	.byte	0x04, 0x1e
        /*0092*/ 	.short	(.L_883 - .L_882)
.L_882:
        /*0094*/ 	.word	0x00000000


	//----- nvinfo : EIATTR_CBANK_PARAM_SIZE
	.align		4
.L_883:
        /*0098*/ 	.byte	0x03, 0x19
        /*009a*/ 	.short	0x0038


	//----- nvinfo : EIATTR_PARAM_CBANK
	.align		4
        /*009c*/ 	.byte	0x04, 0x0a
        /*009e*/ 	.short	(.L_885 - .L_884)
	.align		4
.L_884:
        /*00a0*/ 	.word	index@(.nv.constant0._Z24executeSecondLayer_partAPdS_S_S_S_S_S_)
        /*00a4*/ 	.short	0x0380
        /*00a6*/ 	.short	0x0038


	//----- nvinfo : EIATTR_SW_WAR
	.align		4
.L_885:
        /*00a8*/ 	.byte	0x04, 0x36
        /*00aa*/ 	.short	(.L_887 - .L_886)
.L_886:
        /*00ac*/ 	.word	0x00000008
.L_887:


//--------------------- .nv.info._Z23executeFirstLayer_partCPdS_S_S_S_S_S_ --------------------------
	.section	.nv.info._Z23executeFirstLayer_partCPdS_S_S_S_S_S_,"",@"SHT_CUDA_INFO"
	.sectionflags	@""
	.align	4


	//----- nvinfo : EIATTR_CUDA_API_VERSION
	.align		4
        /*0000*/ 	.byte	0x04, 0x37
        /*0002*/ 	.short	(.L_889 - .L_888)
.L_888:
        /*0004*/ 	.word	0x00000082


	//----- nvinfo : EIATTR_KPARAM_INFO
	.align		4
.L_889:
        /*0008*/ 	.byte	0x04, 0x17
        /*000a*/ 	.short	(.L_891 - .L_890)
.L_890:
        /*000c*/ 	.word	0x00000000
        /*0010*/ 	.short	0x0006
        /*0012*/ 	.short	0x0030
        /*0014*/ 	.byte	0x00, 0xf5, 0x21, 0x00


	//----- nvinfo : EIATTR_KPARAM_INFO
	.align		4
.L_891:
        /*0018*/ 	.byte	0x04, 0x17
        /*001a*/ 	.short	(.L_893 - .L_892)
.L_892:
        /*001c*/ 	.word	0x00000000
        /*0020*/ 	.short	0x0005
        /*0022*/ 	.short	0x0028
        /*0024*/ 	.byte	0x00, 0xf5, 0x21, 0x00


	//----- nvinfo : EIATTR_KPARAM_INFO
	.align		4
.L_893:
        /*0028*/ 	.byte	0x04, 0x17
        /*002a*/ 	.short	(.L_895 - .L_894)
.L_894:
        /*002c*/ 	.word	0x00000000
        /*0030*/ 	.short	0x0004
        /*0032*/ 	.short	0x0020
        /*0034*/ 	.byte	0x00, 0xf5, 0x21, 0x00


	//----- nvinfo : EIATTR_KPARAM_INFO
	.align		4
.L_895:
        /*0038*/ 	.byte	0x04, 0x17
        /*003a*/ 	.short	(.L_897 - .L_896)
.L_896:
        /*003c*/ 	.word	0x00000000
        /*0040*/ 	.short	0x0003
        /*0042*/ 	.short	0x0018
        /*0044*/ 	.byte	0x00, 0xf5, 0x21, 0x00


	//----- nvinfo : EIATTR_KPARAM_INFO
	.align		4
.L_897:
        /*0048*/ 	.byte	0x04, 0x17
        /*004a*/ 	.short	(.L_899 - .L_898)
.L_898:
        /*004c*/ 	.word	0x00000000
        /*0050*/ 	.short	0x0002
        /*0052*/ 	.short	0x0010
        /*0054*/ 	.byte	0x00, 0xf5, 0x21, 0x00


	//----- nvinfo : EIATTR_KPARAM_INFO
	.align		4
.L_899:
        /*0058*/ 	.byte	0x04, 0x17
        /*005a*/ 	.short	(.L_901 - .L_900)
.L_900:
        /*005c*/ 	.word	0x00000000
        /*0060*/ 	.short	0x0001
        /*0062*/ 	.short	0x0008
        /*0064*/ 	.byte	0x00, 0xf5, 0x21, 0x00


	//----- nvinfo : EIATTR_KPARAM_INFO
	.align		4
.L_901:
        /*0068*/ 	.byte	0x04, 0x17
        /*006a*/ 	.short	(.L_903 - .L_902)
.L_902:
        /*006c*/ 	.word	0x00000000
        /*0070*/ 	.short	0x0000
        /*0072*/ 	.short	0x0000
        /*0074*/ 	.byte	0x00, 0xf5, 0x21, 0x00


	//----- nvinfo : EIATTR_SPARSE_MMA_MASK
	.align		4
.L_903:
        /*0078*/ 	.byte	0x03, 0x50
        /*007a*/ 	.short	0x0000


	//----- nvinfo : EIATTR_MAXREG_COUNT
	.align		4
        /*007c*/ 	.byte	0x03, 0x1b
        /*007e*/ 	.short	0x00ff


	//----- nvinfo : EIATTR_MERCURY_ISA_VERSION
	.align		4
        /*0080*/ 	.byte	0x03, 0x5f
        /*0082*/ 	.short	0x0101


	//----- nvinfo : EIATTR_VRC_CTA_INIT_COUNT
	.align		4
        /*0084*/ 	.byte	0x02, 0x4a
	.zero		1
	.zero		1


	//----- nvinfo : EIATTR_EXIT_INSTR_OFFSETS
	.align		4
        /*0088*/ 	.byte	0x04, 0x1c
        /*008a*/ 	.short	(.L_905 - .L_904)


	//   ....[0]....
.L_904:
        /*008c*/ 	.word	0x00000950


	//----- nvinfo : EIATTR_CRS_STACK_SIZE
	.align		4
.L_905:
        /*0090*/ 	.byte	0x04, 0x1e
        /*0092*/ 	.short	(.L_907 - .L_906)
.L_906:
        /*0094*/ 	.word	0x00000000


	//----- nvinfo : EIATTR_CBANK_PARAM_SIZE
	.align		4
.L_907:
        /*0098*/ 	.byte	0x03, 0x19
        /*009a*/ 	.short	0x0038


	//----- nvinfo : EIATTR_PARAM_CBANK
	.align		4
        /*009c*/ 	.byte	0x04, 0x0a
        /*009e*/ 	.short	(.L_909 - .L_908)
	.align		4
.L_908:
        /*00a0*/ 	.word	index@(.nv.constant0._Z23executeFirstLayer_partCPdS_S_S_S_S_S_)
        /*00a4*/ 	.short	0x0380
        /*00a6*/ 	.short	0x0038


	//----- nvinfo : EIATTR_SW_WAR
	.align		4
.L_909:
        /*00a8*/ 	.byte	0x04, 0x36
        /*00aa*/ 	.short	(.L_911 - .L_910)
.L_910:
        /*00ac*/ 	.word	0x00000008
.L_911:


//--------------------- .nv.info._Z23executeFirstLayer_partBPdS_S_S_S_S_S_ --------------------------
	.section	.nv.info._Z23executeFirstLayer_partBPdS_S_S_S_S_S_,"",@"SHT_CUDA_INFO"
	.sectionflags	@""
	.align	4


	//----- nvinfo : EIATTR_CUDA_API_VERSION
	.align		4
        /*0000*/ 	.byte	0x04, 0x37
        /*0002*/ 	.short	(.L_913 - .L_912)
.L_912:
        /*0004*/ 	.word	0x00000082


	//----- nvinfo : EIATTR_KPARAM_INFO
	.align		4
.L_913:
        /*0008*/ 	.byte	0x04, 0x17
        /*000a*/ 	.short	(.L_915 - .L_914)
.L_914:
        /*000c*/ 	.word	0x00000000
        /*0010*/ 	.short	0x0006
        /*0012*/ 	.short	0x0030
        /*0014*/ 	.byte	0x00, 0xf5, 0x21, 0x00


	//----- nvinfo : EIATTR_KPARAM_INFO
	.align		4
.L_915:
        /*0018*/ 	.byte	0x04, 0x17
        /*001a*/ 	.short	(.L_917 - .L_916)
.L_916:
        /*001c*/ 	.word	0x00000000
        /*0020*/ 	.short	0x0005
        /*0022*/ 	.short	0x0028
        /*0024*/ 	.byte	0x00, 0xf5, 0x21, 0x00


	//----- nvinfo : EIATTR_KPARAM_INFO
	.align		4
.L_917:
        /*0028*/ 	.byte	0x04, 0x17
        /*002a*/ 	.short	(.L_919 - .L_918)
.L_918:
        /*002c*/ 	.word	0x00000000
        /*0030*/ 	.short	0x0004
        /*0032*/ 	.short	0x0020
        /*0034*/ 	.byte	0x00, 0xf5, 0x21, 0x00


	//----- nvinfo : EIATTR_KPARAM_INFO
	.align		4
.L_919:
        /*0038*/ 	.byte	0x04, 0x17
        /*003a*/ 	.short	(.L_921 - .L_920)
.L_920:
        /*003c*/ 	.word	0x00000000
        /*0040*/ 	.short	0x0003
        /*0042*/ 	.short	0x0018
        /*0044*/ 	.byte	0x00, 0xf5, 0x21, 0x00


	//----- nvinfo : EIATTR_KPARAM_INFO
	.align		4
.L_921:
        /*0048*/ 	.byte	0x04, 0x17
        /*004a*/ 	.short	(.L_923 - .L_922)
.L_922:
        /*004c*/ 	.word	0x00000000
        /*0050*/ 	.short	0x0002
        /*0052*/ 	.short	0x0010
        /*0054*/ 	.byte	0x00, 0xf5, 0x21, 0x00


	//----- nvinfo : EIATTR_KPARAM_INFO
	.align		4
.L_923:
        /*0058*/ 	.byte	0x04, 0x17
        /*005a*/ 	.short	(.L_925 - .L_924)
.L_924:
        /*005c*/ 	.word	0x00000000
        /*0060*/ 	.short	0x0001
        /*0062*/ 	.short	0x0008
        /*0064*/ 	.byte	0x00, 0xf5, 0x21, 0x00


	//----- nvinfo : EIATTR_KPARAM_INFO
	.align		4
.L_925:
        /*0068*/ 	.byte	0x04, 0x17
        /*006a*/ 	.short	(.L_927 - .L_926)
.L_926:
        /*006c*/ 	.word	0x00000000
        /*0070*/ 	.short	0x0000
        /*0072*/ 	.short	0x0000
        /*0074*/ 	.byte	0x00, 0xf5, 0x21, 0x00


	//----- nvinfo : EIATTR_SPARSE_MMA_MASK
	.align		4
.L_927:
        /*0078*/ 	.byte	0x03, 0x50
        /*007a*/ 	.short	0x0000


	//----- nvinfo : EIATTR_MAXREG_COUNT
	.align		4
        /*007c*/ 	.byte	0x03, 0x1b
        /*007e*/ 	.short	0x00ff


	//----- nvinfo : EIATTR_MERCURY_ISA_VERSION
	.align		4
        /*0080*/ 	.byte	0x03, 0x5f
        /*0082*/ 	.short	0x0101


	//----- nvinfo : EIATTR_VRC_CTA_INIT_COUNT
	.align		4
        /*0084*/ 	.byte	0x02, 0x4a
	.zero		1
	.zero		1


	//----- nvinfo : EIATTR_EXIT_INSTR_OFFSETS
	.align		4
        /*0088*/ 	.byte	0x04, 0x1c
        /*008a*/ 	.short	(.L_929 - .L_928)


	//   ....[0]....
.L_928:
        /*008c*/ 	.word	0x00000970


	//----- nvinfo : EIATTR_CRS_STACK_SIZE
	.align		4
.L_929:
        /*0090*/ 	.byte	0x04, 0x1e
        /*0092*/ 	.short	(.L_931 - .L_930)
.L_930:
        /*0094*/ 	.word	0x00000000


	//----- nvinfo : EIATTR_CBANK_PARAM_SIZE
	.align		4
.L_931:
        /*0098*/ 	.byte	0x03, 0x19
        /*009a*/ 	.short	0x0038


	//----- nvinfo : EIATTR_PARAM_CBANK
	.align		4
        /*009c*/ 	.byte	0x04, 0x0a
        /*009e*/ 	.short	(.L_933 - .L_932)
	.align		4
.L_932:
        /*00a0*/ 	.word	index@(.nv.constant0._Z23executeFirstLayer_partBPdS_S_S_S_S_S_)
        /*00a4*/ 	.short	0x0380
        /*00a6*/ 	.short	0x0038


	//----- nvinfo : EIATTR_SW_WAR
	.align		4
.L_933:
        /*00a8*/ 	.byte	0x04, 0x36
        /*00aa*/ 	.short	(.L_935 - .L_934)
.L_934:
        /*00ac*/ 	.word	0x00000008
.L_935:


//--------------------- .nv.info._Z23executeFirstLayer_partAPdS_S_S_S_S_S_ --------------------------
	.section	.nv.info._Z23executeFirstLayer_partAPdS_S_S_S_S_S_,"",@"SHT_CUDA_INFO"
	.sectionflags	@""
	.align	4


	//----- nvinfo : EIATTR_CUDA_API_VERSION
	.align		4
        /*0000*/ 	.byte	0x04, 0x37
        /*0002*/ 	.short	(.L_937 - .L_936)
.L_936:
        /*0004*/ 	.word	0x00000082


	//----- nvinfo : EIATTR_KPARAM_INFO
	.align		4
.L_937:
        /*0008*/ 	.byte	0x04, 0x17
        /*000a*/ 	.short	(.L_939 - .L_938)
.L_938:
        /*000c*/ 	.word	0x00000000
        /*0010*/ 	.short	0x0006
        /*0012*/ 	.short	0x0030
        /*0014*/ 	.byte	0x00, 0xf5, 0x21, 0x00


	//----- nvinfo : EIATTR_KPARAM_INFO
	.align		4
.L_939:
        /*0018*/ 	.byte	0x04, 0x17
        /*001a*/ 	.short	(.L_941 - .L_940)
.L_940:
        /*001c*/ 	.word	0x00000000
        /*0020*/ 	.short	0x0005
        /*0022*/ 	.short	0x0028
        /*0024*/ 	.byte	0x00, 0xf5, 0x21, 0x00


	//----- nvinfo : EIATTR_KPARAM_INFO
	.align		4
.L_941:
        /*0028*/ 	.byte	0x04, 0x17
        /*002a*/ 	.short	(.L_943 - .L_942)
.L_942:
        /*002c*/ 	.word	0x00000000
        /*0030*/ 	.short	0x0004
        /*0032*/ 	.short	0x0020
        /*0034*/ 	.byte	0x00, 0xf5, 0x21, 0x00


	//----- nvinfo : EIATTR_KPARAM_INFO
	.align		4
.L_943:
        /*0038*/ 	.byte	0x04, 0x17
        /*003a*/ 	.short	(.L_945 - .L_944)
.L_944:
        /*003c*/ 	.word	0x00000000
        /*0040*/ 	.short	0x0003
        /*0042*/ 	.short	0x0018
        /*0044*/ 	.byte	0x00, 0xf5, 0x21, 0x00


	//----- nvinfo : EIATTR_KPARAM_INFO
	.align		4
.L_945:
        /*0048*/ 	.byte	0x04, 0x17
        /*004a*/ 	.short	(.L_947 - .L_946)
.L_946:
        /*004c*/ 	.word	0x00000000
        /*0050*/ 	.short	0x0002
        /*0052*/ 	.short	0x0010
        /*0054*/ 	.byte	0x00, 0xf5, 0x21, 0x00


	//----- nvinfo : EIATTR_KPARAM_INFO
	.align		4
.L_947:
        /*0058*/ 	.byte	0x04, 0x17
        /*005a*/ 	.short	(.L_949 - .L_948)
.L_948:
        /*005c*/ 	.word	0x00000000
        /*0060*/ 	.short	0x0001
        /*0062*/ 	.short	0x0008
        /*0064*/ 	.byte	0x00, 0xf5, 0x21, 0x00


	//----- nvinfo : EIATTR_KPARAM_INFO
	.align		4
.L_949:
        /*0068*/ 	.byte	0x04, 0x17
        /*006a*/ 	.short	(.L_951 - .L_950)
.L_950:
        /*006c*/ 	.word	0x00000000
        /*0070*/ 	.short	0x0000
        /*0072*/ 	.short	0x0000
        /*0074*/ 	.byte	0x00, 0xf5, 0x21, 0x00


	//----- nvinfo : EIATTR_SPARSE_MMA_MASK
	.align		4
.L_951:
        /*0078*/ 	.byte	0x03, 0x50
        /*007a*/ 	.short	0x0000


	//----- nvinfo : EIATTR_MAXREG_COUNT
	.align		4
        /*007c*/ 	.byte	0x03, 0x1b
        /*007e*/ 	.short	0x00ff


	//----- nvinfo : EIATTR_MERCURY_ISA_VERSION
	.align		4
        /*0080*/ 	.byte	0x03, 0x5f
        /*0082*/ 	.short	0x0101


	//----- nvinfo : EIATTR_VRC_CTA_INIT_COUNT
	.align		4
        /*0084*/ 	.byte	0x02, 0x4a
	.zero		1
	.zero		1


	//----- nvinfo : EIATTR_EXIT_INSTR_OFFSETS
	.align		4
        /*0088*/ 	.byte	0x04, 0x1c
        /*008a*/ 	.short	(.L_953 - .L_952)


	//   ....[0]....
.L_952:
        /*008c*/ 	.word	0x00000980


	//----- nvinfo : EIATTR_CRS_STACK_SIZE
	.align		4
.L_953:
        /*0090*/ 	.byte	0x04, 0x1e
        /*0092*/ 	.short	(.L_955 - .L_954)
.L_954:
        /*0094*/ 	.word	0x00000000


	//----- nvinfo : EIATTR_CBANK_PARAM_SIZE
	.align		4
.L_955:
        /*0098*/ 	.byte	0x03, 0x19
        /*009a*/ 	.short	0x0038


	//----- nvinfo : EIATTR_PARAM_CBANK
	.align		4
        /*009c*/ 	.byte	0x04, 0x0a
        /*009e*/ 	.short	(.L_957 - .L_956)
	.align		4
.L_956:
        /*00a0*/ 	.word	index@(.nv.constant0._Z23executeFirstLayer_partAPdS_S_S_S_S_S_)
        /*00a4*/ 	.short	0x0380
        /*00a6*/ 	.short	0x0038


	//----- nvinfo : EIATTR_SW_WAR
	.align		4
.L_957:
        /*00a8*/ 	.byte	0x04, 0x36
        /*00aa*/ 	.short	(.L_959 - .L_958)
.L_958:
        /*00ac*/ 	.word	0x00000008
.L_959:


//--------------------- .nv.callgraph             --------------------------
	.section	.nv.callgraph,"",@"SHT_CUDA_CALLGRAPH"
	.align	4
	.sectionentsize	8
	.align		4
        /*0000*/ 	.word	0x00000000
	.align		4
        /*0004*/ 	.word	0xffffffff
	.align		4
        /*0008*/ 	.word	0x00000000
	.align		4
        /*000c*/ 	.word	0xfffffffe
	.align		4
        /*0010*/ 	.word	0x00000000
	.align		4
        /*0014*/ 	.word	0xfffffffd
	.align		4
        /*0018*/ 	.word	0x00000000
	.align		4
        /*001c*/ 	.word	0xfffffffc


//--------------------- .text._Z19executeTwelfthLayerPdS_S_S_S_S_S_ --------------------------
	.section	.text._Z19executeTwelfthLayerPdS_S_S_S_S_S_,"ax",@progbits
	.align	128
        .global         _Z19executeTwelfthLayerPdS_S_S_S_S_S_
        .type           _Z19executeTwelfthLayerPdS_S_S_S_S_S_,@function
        .size           _Z19executeTwelfthLayerPdS_S_S_S_S_S_,(.L_x_246 - _Z19executeTwelfthLayerPdS_S_S_S_S_S_)
        .other          _Z19executeTwelfthLayerPdS_S_S_S_S_S_,@"STO_CUDA_ENTRY STV_DEFAULT"
_Z19executeTwelfthLayerPdS_S_S_S_S_S_:
.text._Z19executeTwelfthLayerPdS_S_S_S_S_S_:
[----:B------:R-:W-:Y:S01]  /*0000*/  LDC R1, c[0x0][0x37c] ;  /* 0x0000df00ff017b82 */ /* 0x000fe20000000800 */
[----:B------:R-:W0:Y:S07]  /*0010*/  S2R R15, SR_TID.X ;  /* 0x00000000000f7919 */ /* 0x000e2e0000002100 */
[----:B------:R-:W1:Y:S01]  /*0020*/  LDC.64 R12, c[0x0][0x388] ;  /* 0x0000e200ff0c7b82 */ /* 0x000e620000000a00 */
[----:B------:R-:W2:Y:S01]  /*0030*/  LDCU.64 UR4, c[0x0][0x358] ;  /* 0x00006b00ff0477ac */ /* 0x000ea20008000a00 */
[----:B------:R-:W0:Y:S01]  /*0040*/  S2R R14, SR_TID.Y ;  /* 0x00000000000e7919 */ /* 0x000e220000002200 */
[----:B------:R-:W3:Y:S05]  /*0050*/  S2R R0, SR_CTAID.X ;  /* 0x0000000000007919 */ /* 0x000eea0000002500 */
[----:B------:R-:W4:Y:S01]  /*0060*/  LDC.64 R8, c[0x0][0x380] ;  /* 0x0000e000ff087b82 */ /* 0x000f220000000a00 */
[----:B0-----:R-:W-:-:S04]  /*0070*/  IMAD R3, R15, 0x1d, R14 ;  /* 0x0000001d0f037824 */ /* 0x001fc800078e020e */
[----:B------:R-:W-:Y:S02]  /*0080*/  IMAD.SHL.U32 R3, R3, 0x2, RZ ;  /* 0x0000000203037824 */ /* 0x000fe400078e00ff */
[C---:B---3--:R-:W-:Y:S02]  /*0090*/  IMAD R5, R0.reuse, 0x9, RZ ;  /* 0x0000000900057824 */ /* 0x048fe400078e02ff */
[----:B------:R-:W-:Y:S02]  /*00a0*/  IMAD R3, R0, 0x349, R3 ;  /* 0x0000034900037824 */ /* 0x000fe400078e0203 */
[----:B-1----:R-:W-:-:S04]  /*00b0*/  IMAD.WIDE.U32 R12, R5, 0x8, R12 ;  /* 0x00000008050c7825 */ /* 0x002fc800078e000c */
[----:B----4-:R-:W-:Y:S01]  /*00c0*/  IMAD.WIDE.U32 R8, R3, 0x8, R8 ;  /* 0x0000000803087825 */ /* 0x010fe200078e0008 */
[----:B--2---:R-:W2:Y:S04]  /*00d0*/  LDG.E.64 R18, desc[UR4][R12.64+0x8] ;  /* 0x000008040c127981 */ /* 0x004ea8000c1e1b00 */
[----:B------:R-:W2:Y:S04]  /*00e0*/  LDG.E.64 R2, desc[UR4][R8.64+0x8] ;  /* 0x0000080408027981 */ /* 0x000ea8000c1e1b00 */
[----:B------:R-:W3:Y:S04]  /*00f0*/  LDG.E.64 R16, desc[UR4][R12.64] ;  /* 0x000000040c107981 */ /* 0x000ee8000c1e1b00 */
[----:B------:R-:W3:Y:S04]  /*0100*/  LDG.E.64 R6, desc[UR4][R8.64] ;  /* 0x0000000408067981 */ /* 0x000ee8000c1e1b00 */
[----:B------:R-:W4:Y:S04]  /*0110*/  LDG.E.64 R4, desc[UR4][R12.64+0x20] ;  /* 0x000020040c047981 */ /* 0x000f28000c1e1b00 */
[----:B------:R-:W4:Y:S04]  /*0120*/  LDG.E.64 R10, desc[UR4][R8.64+0xf0] ;  /* 0x0000f004080a7981 */ /* 0x000f28000c1e1b00 */
[----:B------:R-:W5:Y:S04]  /*0130*/  LDG.E.64 R20, desc[UR4][R12.64+0x18] ;  /* 0x000018040c147981 */ /* 0x000f68000c1e1b00 */
[----:B------:R-:W5:Y:S04]  /*0140*/  LDG.E.64 R22, desc[UR4][R12.64+0x10] ;  /* 0x000010040c167981 */ /* 0x000f68000c1e1b00 */
[----:B------:R-:W5:Y:S04]  /*0150*/  LDG.E.64 R24, desc[UR4][R8.64+0x10] ;  /* 0x0000100408187981 */ /* 0x000f68000c1e1b00 */
[----:B------:R-:W5:Y:S01]  /*0160*/  LDG.E.64 R26, desc[UR4][R8.64+0x1e0] ;  /* 0x0001e004081a7981 */ /* 0x000f62000c1e1b00 */
[----:B--2---:R-:W-:-:S03]  /*0170*/  DMUL R18, R2, R18 ;  /* 0x0000001202127228 */ /* 0x004fc60000000000 */
[----:B------:R-:W2:Y:S05]  /*0180*/  LDG.E.64 R2, desc[UR4][R8.64+0xe8] ;  /* 0x0000e80408027981 */ /* 0x000eaa000c1e1b00 */
[----:B---3--:R-:W-:Y:S01]  /*0190*/  DFMA R6, R6, R16, R18 ;  /* 0x000000100606722b */ /* 0x008fe20000000012 */
[----:B------:R-:W3:Y:S04]  /*01a0*/  LDG.E.64 R16, desc[UR4][R12.64+0x28] ;  /* 0x000028040c107981 */ /* 0x000ee8000c1e1b00 */
[----:B------:R-:W3:Y:S01]  /*01b0*/  LDG.E.64 R18, desc[UR4][R8.64+0xf8] ;  /* 0x0000f80408127981 */ /* 0x000ee2000c1e1b00 */
[----:B----4-:R-:W-:Y:S01]  /*01c0*/  DMUL R10, R10, R4 ;  /* 0x000000040a0a7228 */ /* 0x010fe20000000000 */
[----:B------:R-:W0:Y:S02]  /*01d0*/  LDC.64 R4, c[0x0][0x3a0] ;  /* 0x0000e800ff047b82 */ /* 0x000e240000000a00 */
[----:B0-----:R-:W-:-:S06]  /*01e0*/  IMAD.WIDE.U32 R4, R0, 0x8, R4 ;  /* 0x0000000800047825 */ /* 0x001fcc00078e0004 */
[----:B------:R-:W4:Y:S01]  /*01f0*/  LDG.E.64 R4, desc[UR4][R4.64] ;  /* 0x0000000404047981 */ /* 0x000f22000c1e1b00 */
[----:B-----5:R-:W-:Y:S01]  /*0200*/  DFMA R6, R24, R22, R6 ;  /* 0x000000161806722b */ /* 0x020fe20000000006 */
[----:B------:R-:W0:Y:S02]  /*0210*/  LDC.64 R22, c[0x0][0x398] ;  /* 0x0000e600ff167b82 */ /* 0x000e240000000a00 */
[----:B------:R-:W5:Y:S01]  /*0220*/  LDG.E.64 R24, desc[UR4][R12.64+0x40] ;  /* 0x000040040c187981 */ /* 0x000f62000c1e1b00 */
[----:B0-----:R-:W-:-:S06]  /*0230*/  IMAD.WIDE.U32 R22, R0, 0x8, R22 ;  /* 0x0000000800167825 */ /* 0x001fcc00078e0016 */
[----:B------:R-:W5:Y:S01]  /*0240*/  LDG.E.64 R22, desc[UR4][R22.64] ;  /* 0x0000000416167981 */ /* 0x000f62000c1e1b00 */
[----:B--2---:R-:W-:-:S03]  /*0250*/  DFMA R20, R2, R20, R10 ;  /* 0x000000140214722b */ /* 0x004fc6000000000a */
[----:B------:R-:W2:Y:S04]  /*0260*/  LDG.E.64 R10, desc[UR4][R12.64+0x38] ;  /* 0x000038040c0a7981 */ /* 0x000ea8000c1e1b00 */
[----:B------:R-:W2:Y:S01]  /*0270*/  LDG.E.64 R2, desc[UR4][R8.64+0x1d8] ;  /* 0x0001d80408027981 */ /* 0x000ea2000c1e1b00 */
[----:B---3--:R-:W-:-:S03]  /*0280*/  DFMA R16, R18, R16, R20 ;  /* 0x000000101210722b */ /* 0x008fc60000000014 */
[----:B------:R-:W3:Y:S04]  /*0290*/  LDG.E.64 R18, desc[UR4][R12.64+0x30] ;  /* 0x000030040c127981 */ /* 0x000ee8000c1e1b00 */
[----:B------:R-:W3:Y:S01]  /*02a0*/  LDG.E.64 R20, desc[UR4][R8.64+0x1d0] ;  /* 0x0001d00408147981 */ /* 0x000ee2000c1e1b00 */
[----:B------:R-:W-:Y:S01]  /*02b0*/  IMAD.MOV.U32 R28, RZ, RZ, 0x1 ;  /* 0x00000001ff1c7424 */ /* 0x000fe200078e00ff */
[----:B------:R-:W-:Y:S01]  /*02c0*/  DADD R6, RZ, R6 ;  /* 0x00000000ff067229 */ /* 0x000fe20000000006 */
[----:B----4-:R-:W0:Y:S07]  /*02d0*/  MUFU.RCP64H R29, R5 ;  /* 0x00000005001d7308 */ /* 0x010e2e0000001800 */
[----:B------:R-:W-:Y:S01]  /*02e0*/  DADD R6, R6, R16 ;  /* 0x0000000006067229 */ /* 0x000fe20000000010 */
[----:B------:R-:W-:Y:S01]  /*02f0*/  IMAD R15, R15, 0xe, R14 ;  /* 0x0000000e0f0f7824 */ /* 0x000fe200078e020e */
[----:B------:R-:W-:Y:S01]  /*0300*/  BSSY.RECONVERGENT B0, `(.L_x_0) ;  /* 0x0000015000007945 */ /* 0x000fe20003800200 */
[----:B--2---:R-:W-:-:S02]  /*0310*/  DMUL R10, R2, R10 ;  /* 0x0000000a020a7228 */ /* 0x004fc40000000000 */
[----:B0-----:R-:W-:-:S08]  /*0320*/  DFMA R2, -R4, R28, 1 ;  /* 0x3ff000000402742b */ /* 0x001fd0000000011c */
[----:B------:R-:W-:Y:S02]  /*0330*/  DFMA R2, R2, R2, R2 ;  /* 0x000000020202722b */ /* 0x000fe40000000002 */
[----:B---3--:R-:W-:-:S06]  /*0340*/  DFMA R18, R20, R18, R10 ;  /* 0x000000121412722b */ /* 0x008fcc000000000a */
[----:B------:R-:W-:Y:S02]  /*0350*/  DFMA R2, R28, R2, R28 ;  /* 0x000000021c02722b */ /* 0x000fe4000000001c */
[----:B-----5:R-:W-:-:S06]  /*0360*/  DFMA R18, R26, R24, R18 ;  /* 0x000000181a12722b */ /* 0x020fcc0000000012 */
[----:B------:R-:W-:Y:S02]  /*0370*/  DFMA R8, -R4, R2, 1 ;  /* 0x3ff000000408742b */ /* 0x000fe40000000102 */
[----:B------:R-:W-:-:S06]  /*0380*/  DADD R6, R6, R18 ;  /* 0x0000000006067229 */ /* 0x000fcc0000000012 */
[----:B------:R-:W-:Y:S02]  /*0390*/  DFMA R2, R2, R8, R2 ;  /* 0x000000080202722b */ /* 0x000fe40000000002 */
[----:B------:R-:W-:-:S08]  /*03a0*/  DADD R22, R6, -R22 ;  /* 0x0000000006167229 */ /* 0x000fd00000000816 */
[----:B------:R-:W-:-:S08]  /*03b0*/  DMUL R6, R22, R2 ;  /* 0x0000000216067228 */ /* 0x000fd00000000000 */
[----:B------:R-:W-:-:S08]  /*03c0*/  DFMA R8, -R4, R6, R22 ;  /* 0x000000060408722b */ /* 0x000fd00000000116 */
[----:B------:R-:W-:Y:S01]  /*03d0*/  DFMA R2, R2, R8, R6 ;  /* 0x000000080202722b */ /* 0x000fe20000000006 */
[----:B------:R-:W-:-:S09]  /*03e0*/  FSETP.GEU.AND P1, PT, |R23|, 6.5827683646048100446e-37, PT ;  /* 0x036000001700780b */ /* 0x000fd20003f2e200 */
[----:B------:R-:W-:-:S05]  /*03f0*/  FFMA R6, RZ, R5, R3 ;  /* 0x00000005ff067223 */ /* 0x000fca0000000003 */
[----:B------:R-:W-:Y:S01]  /*0400*/  FSETP.GT.AND P0, PT, |R6|, 1.469367938527859385e-39, PT ;  /* 0x001000000600780b */ /* 0x000fe20003f04200 */
[----:B------:R-:W-:-:S12]  /*0410*/  IMAD R8, R0, 0xc4, R15 ;  /* 0x000000c400087824 */ /* 0x000fd800078e020f */
[----:B------:R-:W-:Y:S05]  /*0420*/  @P0 BRA P1, `(.L_x_1) ;  /* 0x0000000000080947 */ /* 0x000fea0000800000 */
[----:B------:R-:W-:-:S07]  /*0430*/  MOV R12, 0x450 ;  /* 0x00000450000c7802 */ /* 0x000fce0000000f00 */
[----:B------:R-:W-:Y:S05]  /*0440*/  CALL.REL.NOINC `($__internal_0_$__cuda_sm20_div_rn_f64_full) ;  /* 0x0000000000487944 */ /* 0x000fea0003c00000 */
.L_x_1:
[----:B------:R-:W-:Y:S05]  /*0450*/  BSYNC.RECONVERGENT B0 ;  /* 0x0000000000007941 */ /* 0x000fea0003800200 */
.L_x_0:
[----:B------:R-:W0:Y:S08]  /*0460*/  LDC.64 R4, c[0x0][0x3a8] ;  /* 0x0000ea00ff047b82 */ /* 0x000e300000000a00 */
[----:B------:R-:W1:Y:S08]  /*0470*/  LDC.64 R6, c[0x0][0x3b0] ;  /* 0x0000ec00ff067b82 */ /* 0x000e700000000a00 */
[----:B------:R-:W2:Y:S01]  /*0480*/  LDC.64 R10, c[0x0][0x390] ;  /* 0x0000e400ff0a7b82 */ /* 0x000ea20000000a00 */
[----:B0-----:R-:W-:-:S06]  /*0490*/  IMAD.WIDE.U32 R4, R0, 0x8, R4 ;  /* 0x0000000800047825 */ /* 0x001fcc00078e0004 */
[----:B------:R-:W3:Y:S01]  /*04a0*/  LDG.E.64 R4, desc[UR4][R4.64] ;  /* 0x0000000404047981 */ /* 0x000ee2000c1e1b00 */
[----:B-1----:R-:W-:-:S06]  /*04b0*/  IMAD.WIDE.U32 R6, R0, 0x8, R6 ;  /* 0x0000000800067825 */ /* 0x002fcc00078e0006 */
[----:B------:R-:W3:Y:S01]  /*04c0*/  LDG.E.64 R6, desc[UR4][R6.64] ;  /* 0x0000000406067981 */ /* 0x000ee2000c1e1b00 */
[----:B--2---:R-:W-:Y:S01]  /*04d0*/  IMAD.WIDE R8, R8, 0x8, R10 ;  /* 0x0000000808087825 */ /* 0x004fe200078e020a */
[----:B---3--:R-:W-:-:S08]  /*04e0*/  DFMA R2, R4, R2, R6 ;  /* 0x000000020402722b */ /* 0x008fd00000000006 */
[----:B------:R-:W-:-:S06]  /*04f0*/  DSETP.GEU.AND P0, PT, R2, RZ, PT ;  /* 0x000000ff0200722a */ /* 0x000fcc0003f0e000 */
[----:B------:R-:W-:Y:S02]  /*0500*/  FSEL R2, R2, RZ, P0 ;  /* 0x000000ff02027208 */ /* 0x000fe40000000000 */
[----:B------:R-:W-:-:S06]  /*0510*/  FSEL R3, R3, RZ, P0 ;  /* 0x000000ff03037208 */ /* 0x000fcc0000000000 */
[----:B------:R-:W-:-:S06]  /*0520*/  DSETP.GT.AND P0, PT, R2, 6, PT ;  /* 0x401800000200742a */ /* 0x000fcc0003f04000 */
[----:B------:R-:W-:Y:S02]  /*0530*/  FSEL R2, R2, RZ, !P0 ;  /* 0x000000ff02027208 */ /* 0x000fe40004000000 */
[----:B------:R-:W-:-:S05]  /*0540*/  FSEL R3, R3, 2.375, !P0 ;  /* 0x4018000003037808 */ /* 0x000fca0004000000 */
[----:B------:R-:W-:Y:S01]  /*0550*/  STG.E.64 desc[UR4][R8.64], R2 ;  /* 0x0000000208007986 */ /* 0x000fe2000c101b04 */
[----:B------:R-:W-:Y:S05]  /*0560*/  EXIT ;  /* 0x000000000000794d */ /* 0x000fea0003800000 */
        .weak           $__internal_0_$__cuda_sm20_div_rn_f64_full
        .type           $__internal_0_$__cuda_sm20_div_rn_f64_full,@function
        .size           $__internal_0_$__cuda_sm20_div_rn_f64_full,(.L_x_246 - $__internal_0_$__cuda_sm20_div_rn_f64_full)
$__internal_0_$__cuda_sm20_div_rn_f64_full:
[C---:B------:R-:W-:Y:S01]  /*0570*/  FSETP.GEU.AND P0, PT, |R5|.reuse, 1.469367938527859385e-39, PT ;  /* 0x001000000500780b */ /* 0x040fe20003f0e200 */
[----:B------:R-:W-:Y:S01]  /*0580*/  IMAD.MOV.U32 R7, RZ, RZ, R23 ;  /* 0x000000ffff077224 */ /* 0x000fe200078e0017 */
[----:B------:R-:W-:Y:S01]  /*0590*/  LOP3.LUT R2, R5, 0x800fffff, RZ, 0xc0, !PT ;  /* 0x800fffff05027812 */ /* 0x000fe200078ec0ff */
[----:B------:R-:W-:Y:S01]  /*05a0*/  IMAD.MOV.U32 R10, RZ, RZ, 0x1 ;  /* 0x00000001ff0a7424 */ /* 0x000fe200078e00ff */
[----:B------:R-:W-:Y:S01]  /*05b0*/  BSSY.RECONVERGENT B1, `(.L_x_2) ;  /* 0x0000056000017945 */ /* 0x000fe20003800200 */
[----:B------:R-:W-:Y:S01]  /*05c0*/  IMAD.MOV.U32 R13, RZ, RZ, 0x1ca00000 ;  /* 0x1ca00000ff0d7424 */ /* 0x000fe200078e00ff */
[----:B------:R-:W-:Y:S01]  /*05d0*/  LOP3.LUT R3, R2, 0x3ff00000, RZ, 0xfc, !PT ;  /* 0x3ff0000002037812 */ /* 0x000fe200078efcff */
[----:B------:R-:W-:Y:S01]  /*05e0*/  IMAD.MOV.U32 R2, RZ, RZ, R4 ;  /* 0x000000ffff027224 */ /* 0x000fe200078e0004 */
[C---:B------:R-:W-:Y:S01]  /*05f0*/  FSETP.GEU.AND P2, PT, |R7|.reuse, 1.469367938527859385e-39, PT ;  /* 0x001000000700780b */ /* 0x040fe20003f4e200 */
[----:B------:R-:W-:Y:S01]  /*0600*/  IMAD.MOV.U32 R6, RZ, RZ, R22 ;  /* 0x000000ffff067224 */ /* 0x000fe200078e0016 */
[----:B------:R-:W-:-:S03]  /*0610*/  LOP3.LUT R9, R7, 0x7ff00000, RZ, 0xc0, !PT ;  /* 0x7ff0000007097812 */ /* 0x000fc600078ec0ff */
[----:B------:R-:W-:-:S06]  /*0620*/  @!P0 DMUL R2, R4, 8.98846567431157953865e+307 ;  /* 0x7fe0000004028828 */ /* 0x000fcc0000000000 */
[----:B------:R-:W0:Y:S02]  /*0630*/  MUFU.RCP64H R11, R3 ;  /* 0x00000003000b7308 */ /* 0x000e240000001800 */
[----:B------:R-:W-:-:S04]  /*0640*/  @!P2 LOP3.LUT R18, R5, 0x7ff00000, RZ, 0xc0, !PT ;  /* 0x7ff000000512a812 */ /* 0x000fc800078ec0ff */
[----:B------:R-:W-:Y:S01]  /*0650*/  @!P2 ISETP.GE.U32.AND P3, PT, R9, R18, PT ;  /* 0x000000120900a20c */ /* 0x000fe20003f66070 */
[----:B------:R-:W-:Y:S01]  /*0660*/  @!P2 IMAD.MOV.U32 R18, RZ, RZ, RZ ;  /* 0x000000ffff12a224 */ /* 0x000fe200078e00ff */
[----:B0-----:R-:W-:-:S08]  /*0670*/  DFMA R14, R10, -R2, 1 ;  /* 0x3ff000000a0e742b */ /* 0x001fd00000000802 */
[----:B------:R-:W-:Y:S01]  /*0680*/  DFMA R16, R14, R14, R14 ;  /* 0x0000000e0e10722b */ /* 0x000fe2000000000e */
[----:B------:R-:W-:Y:S02]  /*0690*/  LOP3.LUT R14, R5, 0x7ff00000, RZ, 0xc0, !PT ;  /* 0x7ff00000050e7812 */ /* 0x000fe400078ec0ff */
[----:B------:R-:W-:Y:S02]  /*06a0*/  @!P2 SEL R15, R13, 0x63400000, !P3 ;  /* 0x634000000d0fa807 */ /* 0x000fe40005800000 */
[----:B------:R-:W-:-:S03]  /*06b0*/  ISETP.GE.U32.AND P1, PT, R9, R14, PT ;  /* 0x0000000e0900720c */ /* 0x000fc60003f26070 */
[----:B------:R-:W-:Y:S01]  /*06c0*/  DFMA R16, R10, R16, R10 ;  /* 0x000000100a10722b */ /* 0x000fe2000000000a */
[--C-:B------:R-:W-:Y:S01]  /*06d0*/  @!P2 LOP3.LUT R15, R15, 0x80000000, R7.reuse, 0xf8, !PT ;  /* 0x800000000f0fa812 */ /* 0x100fe200078ef807 */
[----:B------:R-:W-:Y:S01]  /*06e0*/  IMAD.MOV.U32 R10, RZ, RZ, R6 ;  /* 0x000000ffff0a7224 */ /* 0x000fe200078e0006 */
[----:B------:R-:W-:Y:S02]  /*06f0*/  SEL R11, R13, 0x63400000, !P1 ;  /* 0x634000000d0b7807 */ /* 0x000fe40004800000 */
[----:B------:R-:W-:Y:S02]  /*0700*/  @!P2 LOP3.LUT R19, R15, 0x100000, RZ, 0xfc, !PT ;  /* 0x001000000f13a812 */ /* 0x000fe400078efcff */
[----:B------:R-:W-:Y:S01]  /*0710*/  LOP3.LUT R11, R11, 0x800fffff, R7, 0xf8, !PT ;  /* 0x800fffff0b0b7812 */ /* 0x000fe200078ef807 */
[----:B------:R-:W-:-:S05]  /*0720*/  DFMA R20, R16, -R2, 1 ;  /* 0x3ff000001014742b */ /* 0x000fca0000000802 */
[----:B------:R-:W-:-:S03]  /*0730*/  @!P2 DFMA R10, R10, 2, -R18 ;  /* 0x400000000a0aa82b */ /* 0x000fc60000000812 */
[----:B------:R-:W-:Y:S01]  /*0740*/  DFMA R16, R16, R20, R16 ;  /* 0x000000141010722b */ /* 0x000fe20000000010 */
[----:B------:R-:W-:Y:S02]  /*0750*/  IMAD.MOV.U32 R21, RZ, RZ, R9 ;  /* 0x000000ffff157224 */ /* 0x000fe400078e0009 */
[----:B------:R-:W-:Y:S01]  /*0760*/  IMAD.MOV.U32 R20, RZ, RZ, R14 ;  /* 0x000000ffff147224 */ /* 0x000fe200078e000e */
[----:B------:R-:W-:-:S03]  /*0770*/  @!P0 LOP3.LUT R20, R3, 0x7ff00000, RZ, 0xc0, !PT ;  /* 0x7ff0000003148812 */ /* 0x000fc600078ec0ff */
[----:B------:R-:W-:Y:S01]  /*0780*/  @!P2 LOP3.LUT R21, R11, 0x7ff00000, RZ, 0xc0, !PT ;  /* 0x7ff000000b15a812 */ /* 0x000fe200078ec0ff */
[----:B------:R-:W-:Y:S01]  /*0790*/  DMUL R18, R16, R10 ;  /* 0x0000000a10127228 */ /* 0x000fe20000000000 */
[----:B------:R-:W-:-:S03]  /*07a0*/  VIADD R23, R20, 0xffffffff ;  /* 0xffffffff14177836 */ /* 0x000fc60000000000 */
[----:B------:R-:W-:-:S04]  /*07b0*/  VIADD R22, R21, 0xffffffff ;  /* 0xffffffff15167836 */ /* 0x000fc80000000000 */
[----:B------:R-:W-:Y:S01]  /*07c0*/  DFMA R14, R18, -R2, R10 ;  /* 0x80000002120e722b */ /* 0x000fe2000000000a */
[----:B------:R-:W-:-:S04]  /*07d0*/  ISETP.GT.U32.AND P0, PT, R22, 0x7feffffe, PT ;  /* 0x7feffffe1600780c */ /* 0x000fc80003f04070 */
[----:B------:R-:W-:-:S03]  /*07e0*/  ISETP.GT.U32.OR P0, PT, R23, 0x7feffffe, P0 ;  /* 0x7feffffe1700780c */ /* 0x000fc60000704470 */
[----:B------:R-:W-:-:S10]  /*07f0*/  DFMA R14, R16, R14, R18 ;  /* 0x0000000e100e722b */ /* 0x000fd40000000012 */
[----:B------:R-:W-:Y:S05]  /*0800*/  @P0 BRA `(.L_x_3) ;  /* 0x00000000006c0947 */ /* 0x000fea0003800000 */
[----:B------:R-:W-:-:S04]  /*0810*/  LOP3.LUT R16, R5, 0x7ff00000, RZ, 0xc0, !PT ;  /* 0x7ff0000005107812 */ /* 0x000fc800078ec0ff */
[CC--:B------:R-:W-:Y:S02]  /*0820*/  VIADDMNMX R6, R9.reuse, -R16.reuse, 0xb9600000, !PT ;  /* 0xb960000009067446 */ /* 0x0c0fe40007800910 */
[----:B------:R-:W-:Y:S02]  /*0830*/  ISETP.GE.U32.AND P0, PT, R9, R16, PT ;  /* 0x000000100900720c */ /* 0x000fe40003f06070 */
[----:B------:R-:W-:Y:S02]  /*0840*/  VIMNMX R6, PT, PT, R6, 0x46a00000, PT ;  /* 0x46a0000006067848 */ /* 0x000fe40003fe0100 */
[----:B------:R-:W-:-:S05]  /*0850*/  SEL R9, R13, 0x63400000, !P0 ;  /* 0x634000000d097807 */ /* 0x000fca0004000000 */
[----:B------:R-:W-:Y:S02]  /*0860*/  IMAD.IADD R9, R6, 0x1, -R9 ;  /* 0x0000000106097824 */ /* 0x000fe400078e0a09 */
[----:B------:R-:W-:Y:S02]  /*0870*/  IMAD.MOV.U32 R6, RZ, RZ, RZ ;  /* 0x000000ffff067224 */ /* 0x000fe400078e00ff */
[----:B------:R-:W-:-:S06]  /*0880*/  VIADD R7, R9, 0x7fe00000 ;  /* 0x7fe0000009077836 */ /* 0x000fcc0000000000 */
[----:B------:R-:W-:-:S10]  /*0890*/  DMUL R16, R14, R6 ;  /* 0x000000060e107228 */ /* 0x000fd40000000000 */
[----:B------:R-:W-:-:S13]  /*08a0*/  FSETP.GTU.AND P0, PT, |R17|, 1.469367938527859385e-39, PT ;  /* 0x001000001100780b */ /* 0x000fda0003f0c200 */
[----:B------:R-:W-:Y:S05]  /*08b0*/  @P0 BRA `(.L_x_4) ;  /* 0x0000000000940947 */ /* 0x000fea0003800000 */
[----:B------:R-:W-:Y:S01]  /*08c0*/  DFMA R2, R14, -R2, R10 ;  /* 0x800000020e02722b */ /* 0x000fe2000000000a */
[----:B------:R-:W-:-:S09]  /*08d0*/  IMAD.MOV.U32 R6, RZ, RZ, RZ ;  /* 0x000000ffff067224 */ /* 0x000fd200078e00ff */
[C---:B------:R-:W-:Y:S02]  /*08e0*/  FSETP.NEU.AND P0, PT, R3.reuse, RZ, PT ;  /* 0x000000ff0300720b */ /* 0x040fe40003f0d000 */
[----:B------:R-:W-:-:S04]  /*08f0*/  LOP3.LUT R5, R3, 0x80000000, R5, 0x48, !PT ;  /* 0x8000000003057812 */ /* 0x000fc800078e4805 */
[----:B------:R-:W-:-:S07]  /*0900*/  LOP3.LUT R7, R5, R7, RZ, 0xfc, !PT ;  /* 0x0000000705077212 */ /* 0x000fce00078efcff */
[----:B------:R-:W-:Y:S05]  /*0910*/  @!P0 BRA `(.L_x_4) ;  /* 0x00000000007c8947 */ /* 0x000fea0003800000 */
[----:B------:R-:W-:Y:S01]  /*0920*/  IMAD.MOV R3, RZ, RZ, -R9 ;  /* 0x000000ffff037224 */ /* 0x000fe200078e0a09 */
[----:B------:R-:W-:Y:S01]  /*0930*/  DMUL.RP R6, R14, R6 ;  /* 0x000000060e067228 */ /* 0x000fe20000008000 */
[----:B------:R-:W-:Y:S01]  /*0940*/  IMAD.MOV.U32 R2, RZ, RZ, RZ ;  /* 0x000000ffff027224 */ /* 0x000fe200078e00ff */
[----:B------:R-:W-:-:S05]  /*0950*/  IADD3 R9, PT, PT, -R9, -0x43300000, RZ ;  /* 0xbcd0000009097810 */ /* 0x000fca0007ffe1ff */
[----:B------:R-:W-:-:S03]  /*0960*/  DFMA R2, R16, -R2, R14 ;  /* 0x800000021002722b */ /* 0x000fc6000000000e */
[----:B------:R-:W-:-:S07]  /*0970*/  LOP3.LUT R5, R7, R5, RZ, 0x3c, !PT ;  /* 0x0000000507057212 */ /* 0x000fce00078e3cff */
[----:B------:R-:W-:-:S04]  /*0980*/  FSETP.NEU.AND P0, PT, |R3|, R9, PT ;  /* 0x000000090300720b */ /* 0x000fc80003f0d200 */
[----:B------:R-:W-:Y:S02]  /*0990*/  FSEL R16, R6, R16, !P0 ;  /* 0x0000001006107208 */ /* 0x000fe40004000000 */
[----:B------:R-:W-:Y:S01]  /*09a0*/  FSEL R17, R5, R17, !P0 ;  /* 0x0000001105117208 */ /* 0x000fe20004000000 */
[----:B------:R-:W-:Y:S06]  /*09b0*/  BRA `(.L_x_4) ;  /* 0x0000000000547947 */ /* 0x000fec0003800000 */
.L_x_3:
[----:B------:R-:W-:-:S14]  /*09c0*/  DSETP.NAN.AND P0, PT, R6, R6, PT ;  /* 0x000000060600722a */ /* 0x000fdc0003f08000 */
[----:B------:R-:W-:Y:S05]  /*09d0*/  @P0 BRA `(.L_x_5) ;  /* 0x0000000000440947 */ /* 0x000fea0003800000 */
[----:B------:R-:W-:-:S14]  /*09e0*/  DSETP.NAN.AND P0, PT, R4, R4, PT ;  /* 0x000000040400722a */ /* 0x000fdc0003f08000 */
[----:B------:R-:W-:Y:S05]  /*09f0*/  @P0 BRA `(.L_x_6) ;  /* 0x0000000000300947 */ /* 0x000fea0003800000 */
[----:B------:R-:W-:Y:S01]  /*0a00*/  ISETP.NE.AND P0, PT, R21, R20, PT ;  /* 0x000000141500720c */ /* 0x000fe20003f05270 */
[----:B------:R-:W-:Y:S02]  /*0a10*/  IMAD.MOV.U32 R16, RZ, RZ, 0x0 ;  /* 0x00000000ff107424 */ /* 0x000fe400078e00ff */
[----:B------:R-:W-:-:S10]  /*0a20*/  IMAD.MOV.U32 R17, RZ, RZ, -0x80000 ;  /* 0xfff80000ff117424 */ /* 0x000fd400078e00ff */
[----:B------:R-:W-:Y:S05]  /*0a30*/  @!P0 BRA `(.L_x_4) ;  /* 0x0000000000348947 */ /* 0x000fea0003800000 */
[----:B------:R-:W-:Y:S02]  /*0a40*/  ISETP.NE.AND P0, PT, R21, 0x7ff00000, PT ;  /* 0x7ff000001500780c */ /* 0x000fe40003f05270 */
[----:B------:R-:W-:Y:S02]  /*0a50*/  LOP3.LUT R17, R7, 0x80000000, R5, 0x48, !PT ;  /* 0x8000000007117812 */ /* 0x000fe400078e4805 */
[----:B------:R-:W-:-:S13]  /*0a60*/  ISETP.EQ.OR P0, PT, R20, RZ, !P0 ;  /* 0x000000ff1400720c */ /* 0x000fda0004702670 */
[----:B------:R-:W-:Y:S01]  /*0a70*/  @P0 LOP3.LUT R2, R17, 0x7ff00000, RZ, 0xfc, !PT ;  /* 0x7ff0000011020812 */ /* 0x000fe200078efcff */
[----:B------:R-:W-:Y:S02]  /*0a80*/  @!P0 IMAD.MOV.U32 R16, RZ, RZ, RZ ;  /* 0x000000ffff108224 */ /* 0x000fe400078e00ff */
[----:B------:R-:W-:Y:S02]  /*0a90*/  @P0 IMAD.MOV.U32 R16, RZ, RZ, RZ ;  /* 0x000000ffff100224 */ /* 0x000fe400078e00ff */
[----:B------:R-:W-:Y:S01]  /*0aa0*/  @P0 IMAD.MOV.U32 R17, RZ, RZ, R2 ;  /* 0x000000ffff110224 */ /* 0x000fe200078e0002 */
[----:B------:R-:W-:Y:S06]  /*0ab0*/  BRA `(.L_x_4) ;  /* 0x0000000000147947 */ /* 0x000fec0003800000 */
.L_x_6:
[----:B------:R-:W-:Y:S01]  /*0ac0*/  LOP3.LUT R17, R5, 0x80000, RZ, 0xfc, !PT ;  /* 0x0008000005117812 */ /* 0x000fe200078efcff */
[----:B------:R-:W-:Y:S01]  /*0ad0*/  IMAD.MOV.U32 R16, RZ, RZ, R4 ;  /* 0x000000ffff107224 */ /* 0x000fe200078e0004 */
[----:B------:R-:W-:Y:S06]  /*0ae0*/  BRA `(.L_x_4) ;  /* 0x0000000000087947 */ /* 0x000fec0003800000 */
.L_x_5:
[----:B------:R-:W-:Y:S01]  /*0af0*/  LOP3.LUT R17, R7, 0x80000, RZ, 0xfc, !PT ;  /* 0x0008000007117812 */ /* 0x000fe200078efcff */
[----:B------:R-:W-:-:S07]  /*0b00*/  IMAD.MOV.U32 R16, RZ, RZ, R6 ;  /* 0x000000ffff107224 */ /* 0x000fce00078e0006 */
.L_x_4:
[----:B------:R-:W-:Y:S05]  /*0b10*/  BSYNC.RECONVERGENT B1 ;  /* 0x0000000000017941 */ /* 0x000fea0003800200 */
.L_x_2:
[----:B------:R-:W-:Y:S02]  /*0b20*/  IMAD.MOV.U32 R13, RZ, RZ, 0x0 ;  /* 0x00000000ff0d7424 */ /* 0x000fe400078e00ff */
[----:B------:R-:W-:Y:S02]  /*0b30*/  IMAD.MOV.U32 R2, RZ, RZ, R16 ;  /* 0x000000ffff027224 */ /* 0x000fe400078e0010 */
[----:B------:R-:W-:Y:S01]  /*0b40*/  IMAD.MOV.U32 R3, RZ, RZ, R17 ;  /* 0x000000ffff037224 */ /* 0x000fe200078e0011 */
[----:B------:R-:W-:Y:S06]  /*0b50*/  RET.REL.NODEC R12 `(_Z19executeTwelfthLayerPdS_S_S_S_S_S_) ;  /* 0xfffffff40c287950 */ /* 0x000fec0003c3ffff */
.L_x_7:
[----:B------:R-:W-:-:S00]  /*0b60*/  BRA `(.L_x_7) ;  /* 0xfffffffc00fc7947 */ /* 0x000fc0000383ffff */
[----:B------:R-:W-:-:S00]  /*0b70*/  NOP ;  /* 0x0000000000007918 */ /* 0x000fc00000000000 */
        /* <DEDUP_REMOVED lines=8> */
.L_x_246:


//--------------------- .text._Z20executeEleventhLayerPdS_S_S_S_S_S_ --------------------------
	.section	.text._Z20executeEleventhLayerPdS_S_S_S_S_S_,"ax",@progbits
	.align	128
        .global         _Z20executeEleventhLayerPdS_S_S_S_S_S_
        .type           _Z20executeEleventhLayerPdS_S_S_S_S_S_,@function
        .size           _Z20executeEleventhLayerPdS_S_S_S_S_S_,(.L_x_247 - _Z20executeEleventhLayerPdS_S_S_S_S_S_)
        .other          _Z20executeEleventhLayerPdS_S_S_S_S_S_,@"STO_CUDA_ENTRY STV_DEFAULT"
_Z20executeEleventhLayerPdS_S_S_S_S_S_:
.text._Z20executeEleventhLayerPdS_S_S_S_S_S_:
[----:B------:R-:W-:Y:S01]  /*0000*/  LDC R1, c[0x0][0x37c] ;  /* 0x0000df00ff017b82 */ /* 0x000fe20000000800 */
[----:B------:R-:W0:Y:S07]  /*0010*/  S2R R2, SR_TID.X ;  /* 0x0000000000027919 */ /* 0x000e2e0000002100 */
[----:B------:R-:W1:Y:S01]  /*0020*/  LDC.64 R4, c[0x0][0x388] ;  /* 0x0000e200ff047b82 */ /* 0x000e620000000a00 */
[----:B------:R-:W2:Y:S01]  /*0030*/  LDCU UR4, c[0x0][0x380] ;  /* 0x00007000ff0477ac */ /* 0x000ea20008000800 */
[----:B------:R-:W-:Y:S01]  /*0040*/  IMAD.MOV.U32 R12, RZ, RZ, 0x1880 ;  /* 0x00001880ff0c7424 */ /* 0x000fe200078e00ff */
[----:B------:R-:W0:Y:S01]  /*0050*/  S2R R9, SR_TID.Y ;  /* 0x0000000000097919 */ /* 0x000e220000002200 */
[----:B------:R-:W-:Y:S01]  /*0060*/  IMAD.MOV.U32 R13, RZ, RZ, 0x0 ;  /* 0x00000000ff0d7424 */ /* 0x000fe200078e00ff */
[----:B------:R-:W-:Y:S01]  /*0070*/  CS2R R10, SRZ ;  /* 0x00000000000a7805 */ /* 0x000fe2000001ff00 */
[----:B------:R-:W3:Y:S01]  /*0080*/  LDCU.64 UR6, c[0x0][0x358] ;  /* 0x00006b00ff0677ac */ /* 0x000ee20008000a00 */
[----:B------:R-:W1:Y:S01]  /*0090*/  S2R R0, SR_CTAID.X ;  /* 0x0000000000007919 */ /* 0x000e620000002500 */
[----:B------:R-:W4:Y:S01]  /*00a0*/  LDC R15, c[0x0][0x384] ;  /* 0x0000e100ff0f7b82 */ /* 0x000f220000000800 */
[----:B--2---:R-:W-:Y:S01]  /*00b0*/  IMAD.U32 R14, RZ, RZ, UR4 ;  /* 0x00000004ff0e7e24 */ /* 0x004fe2000f8e00ff */
[----:B------:R-:W-:Y:S01]  /*00c0*/  UMOV UR4, URZ ;  /* 0x000000ff00047c82 */ /* 0x000fe20008000000 */
[----:B0-----:R-:W-:-:S02]  /*00d0*/  IMAD R3, R2, 0x1d, R9 ;  /* 0x0000001d02037824 */ /* 0x001fc400078e0209 */
[----:B-1----:R-:W-:-:S04]  /*00e0*/  IMAD.WIDE.U32 R4, R0, 0x800, R4 ;  /* 0x0000080000047825 */ /* 0x002fc800078e0004 */
[----:B------:R-:W-:Y:S01]  /*00f0*/  IMAD.IADD R7, R3, 0x1, -R2 ;  /* 0x0000000103077824 */ /* 0x000fe200078e0a02 */
[----:B------:R-:W-:Y:S01]  /*0100*/  IADD3 R24, P0, PT, R4, 0x40, RZ ;  /* 0x0000004004187810 */ /* 0x000fe20007f1e0ff */
[----:B------:R-:W-:Y:S02]  /*0110*/  IMAD R2, R2, 0x1c, R9 ;  /* 0x0000001c02027824 */ /* 0x000fe400078e0209 */
[----:B------:R-:W-:Y:S01]  /*0120*/  IMAD.WIDE.U32 R12, R7, 0x8, R12 ;  /* 0x00000008070c7825 */ /* 0x000fe200078e000c */
[----:B------:R-:W-:Y:S02]  /*0130*/  IADD3.X R25, PT, PT, RZ, R5, RZ, P0, !PT ;  /* 0x00000005ff197210 */ /* 0x000fe400007fe4ff */
[C---:B------:R-:W-:Y:S01]  /*0140*/  IADD3 R6, PT, PT, R2.reuse, 0x27d0, RZ ;  /* 0x000027d002067810 */ /* 0x040fe20007ffe0ff */
[C---:B------:R-:W-:Y:S01]  /*0150*/  VIADD R4, R2.reuse, 0x2df0 ;  /* 0x00002df002047836 */ /* 0x040fe20000000000 */
[C---:B------:R-:W-:Y:S01]  /*0160*/  IADD3 R29, PT, PT, R2.reuse, 0x1b90, RZ ;  /* 0x00001b90021d7810 */ /* 0x040fe20007ffe0ff */
[C---:B------:R-:W-:Y:S01]  /*0170*/  VIADD R5, R2.reuse, 0x2ae0 ;  /* 0x00002ae002057836 */ /* 0x040fe20000000000 */
[C---:B------:R-:W-:Y:S01]  /*0180*/  IADD3 R37, PT, PT, R2.reuse, 0xf50, RZ ;  /* 0x00000f5002257810 */ /* 0x040fe20007ffe0ff */
[----:B------:R-:W-:-:S02]  /*0190*/  VIADD R7, R2, 0x24c0 ;  /* 0x000024c002077836 */ /* 0x000fc40000000000 */
[C---:B------:R-:W-:Y:S02]  /*01a0*/  VIADD R8, R2.reuse, 0x21b0 ;  /* 0x000021b002087836 */ /* 0x040fe40000000000 */
[C---:B------:R-:W-:Y:S02]  /*01b0*/  VIADD R9, R2.reuse, 0x1ea0 ;  /* 0x00001ea002097836 */ /* 0x040fe40000000000 */
[C---:B------:R-:W-:Y:S02]  /*01c0*/  VIADD R31, R2.reuse, 0x1880 ;  /* 0x00001880021f7836 */ /* 0x040fe40000000000 */
[C---:B------:R-:W-:Y:S02]  /*01d0*/  VIADD R33, R2.reuse, 0x1570 ;  /* 0x0000157002217836 */ /* 0x040fe40000000000 */
[C---:B------:R-:W-:Y:S02]  /*01e0*/  VIADD R35, R2.reuse, 0x1260 ;  /* 0x0000126002237836 */ /* 0x040fe40000000000 */
[----:B------:R-:W-:-:S02]  /*01f0*/  VIADD R28, R2, 0xc40 ;  /* 0x00000c40021c7836 */ /* 0x000fc40000000000 */
[----:B---34-:R-:W-:-:S07]  /*0200*/  VIADD R2, R2, 0x930 ;  /* 0x0000093002027836 */ /* 0x018fce0000000000 */
.L_x_8:
[----:B------:R-:W-:Y:S01]  /*0210*/  IADD3 R16, P0, PT, R12, R14, RZ ;  /* 0x0000000e0c107210 */ /* 0x000fe20007f1e0ff */
[----:B------:R-:W-:Y:S01]  /*0220*/  IMAD.MOV.U32 R19, RZ, RZ, R25 ;  /* 0x000000ffff137224 */ /* 0x000fe200078e0019 */
[----:B------:R-:W-:-:S03]  /*0230*/  MOV R18, R24 ;  /* 0x0000001800127202 */ /* 0x000fc60000000f00 */
[----:B------:R-:W-:Y:S02]  /*0240*/  IMAD.X R17, R13, 0x1, R15, P0 ;  /* 0x000000010d117824 */ /* 0x000fe400000e060f */
[----:B------:R-:W2:Y:S04]  /*0250*/  LDG.E.64 R20, desc[UR6][R18.64+-0x40] ;  /* 0xffffc00612147981 */ /* 0x000ea8000c1e1b00 */
[----:B------:R-:W2:Y:S04]  /*0260*/  LDG.E.64 R22, desc[UR6][R16.64+-0x1880] ;  /* 0xffe7800610167981 */ /* 0x000ea8000c1e1b00 */
[----:B------:R-:W3:Y:S04]  /*0270*/  LDG.E.64 R24, desc[UR6][R18.64+-0x38] ;  /* 0xffffc80612187981 */ /* 0x000ee8000c1e1b00 */
[----:B------:R-:W3:Y:S01]  /*0280*/  LDG.E.64 R26, desc[UR6][R16.64] ;  /* 0x00000006101a7981 */ /* 0x000ee2000c1e1b00 */
[----:B--2---:R-:W-:-:S03]  /*0290*/  DFMA R20, R22, R20, R10 ;  /* 0x000000141614722b */ /* 0x004fc6000000000a */
[----:B------:R-:W2:Y:S04]  /*02a0*/  LDG.E.64 R10, desc[UR6][R18.64+-0x30] ;  /* 0xffffd006120a7981 */ /* 0x000ea8000c1e1b00 */
[----:B------:R-:W2:Y:S01]  /*02b0*/  LDG.E.64 R22, desc[UR6][R16.64+0x1880] ;  /* 0x0018800610167981 */ /* 0x000ea2000c1e1b00 */
[----:B---3--:R-:W-:Y:S01]  /*02c0*/  DFMA R26, R26, R24, R20 ;  /* 0x000000181a1a722b */ /* 0x008fe20000000014 */
[--C-:B------:R-:W-:Y:S02]  /*02d0*/  IMAD.WIDE.U32 R24, R2, 0x8, R14.reuse ;  /* 0x0000000802187825 */ /* 0x100fe400078e000e */
[----:B------:R-:W3:Y:S04]  /*02e0*/  LDG.E.64 R20, desc[UR6][R18.64+-0x28] ;  /* 0xffffd80612147981 */ /* 0x000ee8000c1e1b00 */
[----:B------:R-:W3:Y:S04]  /*02f0*/  LDG.E.64 R24, desc[UR6][R24.64] ;  /* 0x0000000618187981 */ /* 0x000ee8000c1e1b00 */
[----:B------:R-:W4:Y:S01]  /*0300*/  LDG.E.64 R16, desc[UR6][R18.64+-0x18] ;  /* 0xffffe80612107981 */ /* 0x000f22000c1e1b00 */
[----:B--2---:R-:W-:Y:S01]  /*0310*/  DFMA R26, R22, R10, R26 ;  /* 0x0000000a161a722b */ /* 0x004fe2000000001a */
[----:B------:R-:W-:-:S02]  /*0320*/  IMAD.WIDE.U32 R22, R28, 0x8, R14 ;  /* 0x000000081c167825 */ /* 0x000fc400078e000e */
[----:B------:R-:W2:Y:S04]  /*0330*/  LDG.E.64 R10, desc[UR6][R18.64+-0x20] ;  /* 0xffffe006120a7981 */ /* 0x000ea8000c1e1b00 */
[----:B------:R-:W2:Y:S01]  /*0340*/  LDG.E.64 R22, desc[UR6][R22.64] ;  /* 0x0000000616167981 */ /* 0x000ea2000c1e1b00 */
[----:B---3--:R-:W-:Y:S01]  /*0350*/  DFMA R24, R24, R20, R26 ;  /* 0x000000141818722b */ /* 0x008fe2000000001a */
[----:B------:R-:W-:-:S05]  /*0360*/  IMAD.WIDE.U32 R26, R37, 0x8, R14 ;  /* 0x00000008251a7825 */ /* 0x000fca00078e000e */
[----:B------:R-:W4:Y:S02]  /*0370*/  LDG.E.64 R20, desc[UR6][R26.64] ;  /* 0x000000061a147981 */ /* 0x000f24000c1e1b00 */
[----:B--2---:R-:W-:Y:S01]  /*0380*/  DFMA R24, R22, R10, R24 ;  /* 0x0000000a1618722b */ /* 0x004fe20000000018 */
[--C-:B------:R-:W-:Y:S01]  /*0390*/  IMAD.WIDE.U32 R22, R35, 0x8, R14.reuse ;  /* 0x0000000823167825 */ /* 0x100fe200078e000e */
[----:B------:R-:W2:Y:S05]  /*03a0*/  LDG.E.64 R10, desc[UR6][R18.64+-0x10] ;  /* 0xfffff006120a7981 */ /* 0x000eaa000c1e1b00 */
[----:B------:R-:W2:Y:S01]  /*03b0*/  LDG.E.64 R22, desc[UR6][R22.64] ;  /* 0x0000000616167981 */ /* 0x000ea2000c1e1b00 */
[----:B----4-:R-:W-:Y:S01]  /*03c0*/  DFMA R24, R20, R16, R24 ;  /* 0x000000101418722b */ /* 0x010fe20000000018 */
[----:B------:R-:W-:-:S02]  /*03d0*/  IMAD.WIDE.U32 R20, R33, 0x8, R14 ;  /* 0x0000000821147825 */ /* 0x000fc400078e000e */
[----:B------:R-:W3:Y:S04]  /*03e0*/  LDG.E.64 R16, desc[UR6][R18.64+-0x8] ;  /* 0xfffff80612107981 */ /* 0x000ee8000c1e1b00 */
[----:B------:R-:W3:Y:S01]  /*03f0*/  LDG.E.64 R20, desc[UR6][R20.64] ;  /* 0x0000000614147981 */ /* 0x000ee2000c1e1b00 */
[----:B------:R-:W-:Y:S01]  /*0400*/  IMAD.WIDE.U32 R26, R31, 0x8, R14 ;  /* 0x000000081f1a7825 */ /* 0x000fe200078e000e */
[----:B--2---:R-:W-:Y:S02]  /*0410*/  DFMA R24, R22, R10, R24 ;  /* 0x0000000a1618722b */ /* 0x004fe40000000018 */
[----:B------:R-:W2:Y:S04]  /*0420*/  LDG.E.64 R10, desc[UR6][R18.64] ;  /* 0x00000006120a7981 */ /* 0x000ea8000c1e1b00 */
[----:B------:R0:W2:Y:S02]  /*0430*/  LDG.E.64 R22, desc[UR6][R26.64] ;  /* 0x000000061a167981 */ /* 0x0000a4000c1e1b00 */
[----:B---3--:R-:W-:-:S02]  /*0440*/  DFMA R24, R20, R16, R24 ;  /* 0x000000101418722b */ /* 0x008fc40000000018 */
[----:B------:R-:W3:Y:S01]  /*0450*/  LDG.E.64 R16, desc[UR6][R18.64+0x8] ;  /* 0x0000080612107981 */ /* 0x000ee2000c1e1b00 */
[----:B0-----:R-:W-:-:S05]  /*0460*/  IMAD.WIDE.U32 R26, R29, 0x8, R14 ;  /* 0x000000081d1a7825 */ /* 0x001fca00078e000e */
[----:B------:R-:W3:Y:S01]  /*0470*/  LDG.E.64 R20, desc[UR6][R26.64] ;  /* 0x000000061a147981 */ /* 0x000ee2000c1e1b00 */
[----:B--2---:R-:W-:Y:S01]  /*0480*/  DFMA R24, R22, R10, R24 ;  /* 0x0000000a1618722b */ /* 0x004fe20000000018 */
[--C-:B------:R-:W-:Y:S02]  /*0490*/  IMAD.WIDE.U32 R22, R9, 0x8, R14.reuse ;  /* 0x0000000809167825 */ /* 0x100fe400078e000e */
[----:B------:R-:W2:Y:S04]  /*04a0*/  LDG.E.64 R10, desc[UR6][R18.64+0x10] ;  /* 0x00001006120a7981 */ /* 0x000ea8000c1e1b00 */
[----:B------:R-:W2:Y:S01]  /*04b0*/  LDG.E.64 R22, desc[UR6][R22.64] ;  /* 0x0000000616167981 */ /* 0x000ea2000c1e1b00 */
[----:B---3--:R-:W-:Y:S01]  /*04c0*/  DFMA R24, R20, R16, R24 ;  /* 0x000000101418722b */ /* 0x008fe20000000018 */
[----:B------:R-:W-:-:S02]  /*04d0*/  IMAD.WIDE.U32 R20, R8, 0x8, R14 ;  /* 0x0000000808147825 */ /* 0x000fc400078e000e */
[----:B------:R-:W3:Y:S04]  /*04e0*/  LDG.E.64 R16, desc[UR6][R18.64+0x18] ;  /* 0x0000180612107981 */ /* 0x000ee8000c1e1b00 */
[----:B------:R-:W3:Y:S01]  /*04f0*/  LDG.E.64 R20, desc[UR6][R20.64] ;  /* 0x0000000614147981 */ /* 0x000ee2000c1e1b00 */
[--C-:B------:R-:W-:Y:S01]  /*0500*/  IMAD.WIDE.U32 R26, R7, 0x8, R14.reuse ;  /* 0x00000008071a7825 */ /* 0x100fe200078e000e */
[----:B--2---:R-:W-:Y:S02]  /*0510*/  DFMA R24, R22, R10, R24 ;  /* 0x0000000a1618722b */ /* 0x004fe40000000018 */
[----:B------:R-:W2:Y:S04]  /*0520*/  LDG.E.64 R10, desc[UR6][R18.64+0x20] ;  /* 0x00002006120a7981 */ /* 0x000ea8000c1e1b00 */
[----:B------:R0:W2:Y:S02]  /*0530*/  LDG.E.64 R22, desc[UR6][R26.64] ;  /* 0x000000061a167981 */ /* 0x0000a4000c1e1b00 */
[--C-:B0-----:R-:W-:Y:S01]  /*0540*/  IMAD.WIDE.U32 R26, R6, 0x8, R14.reuse ;  /* 0x00000008061a7825 */ /* 0x101fe200078e000e */
[----:B---3--:R-:W-:Y:S01]  /*0550*/  DFMA R24, R20, R16, R24 ;  /* 0x000000101418722b */ /* 0x008fe20000000018 */
[----:B------:R-:W3:Y:S04]  /*0560*/  LDG.E.64 R16, desc[UR6][R18.64+0x28] ;  /* 0x0000280612107981 */ /* 0x000ee8000c1e1b00 */
[----:B------:R-:W3:Y:S03]  /*0570*/  LDG.E.64 R20, desc[UR6][R26.64] ;  /* 0x000000061a147981 */ /* 0x000ee6000c1e1b00 */
[----:B--2---:R-:W-:Y:S01]  /*0580*/  DFMA R24, R22, R10, R24 ;  /* 0x0000000a1618722b */ /* 0x004fe20000000018 */
[--C-:B------:R-:W-:Y:S01]  /*0590*/  IMAD.WIDE.U32 R22, R5, 0x8, R14.reuse ;  /* 0x0000000805167825 */ /* 0x100fe200078e000e */
[----:B------:R-:W2:Y:S05]  /*05a0*/  LDG.E.64 R10, desc[UR6][R18.64+0x30] ;  /* 0x00003006120a7981 */ /* 0x000eaa000c1e1b00 */
[----:B------:R-:W2:Y:S01]  /*05b0*/  LDG.E.64 R22, desc[UR6][R22.64] ;  /* 0x0000000616167981 */ /* 0x000ea2000c1e1b00 */
[----:B---3--:R-:W-:Y:S01]  /*05c0*/  DFMA R24, R20, R16, R24 ;  /* 0x000000101418722b */ /* 0x008fe20000000018 */
[----:B------:R-:W-:-:S02]  /*05d0*/  IMAD.WIDE.U32 R20, R4, 0x8, R14 ;  /* 0x0000000804147825 */ /* 0x000fc400078e000e */
[----:B------:R-:W3:Y:S04]  /*05e0*/  LDG.E.64 R16, desc[UR6][R18.64+0x38] ;  /* 0x0000380612107981 */ /* 0x000ee8000c1e1b00 */
[----:B------:R-:W3:Y:S01]  /*05f0*/  LDG.E.64 R20, desc[UR6][R20.64] ;  /* 0x0000000614147981 */ /* 0x000ee2000c1e1b00 */
[----:B------:R-:W-:-:S04]  /*0600*/  UIADD3 UR4, UPT, UPT, UR4, 0x10, URZ ;  /* 0x0000001004047890 */ /* 0x000fc8000fffe0ff */
[----:B------:R-:W-:Y:S01]  /*0610*/  UISETP.NE.AND UP0, UPT, UR4, 0x100, UPT ;  /* 0x000001000400788c */ /* 0x000fe2000bf05270 */
[----:B------:R-:W-:-:S05]  /*0620*/  IADD3 R14, P0, PT, R14, 0x18800, RZ ;  /* 0x000188000e0e7810 */ /* 0x000fca0007f1e0ff */
[----:B------:R-:W-:Y:S01]  /*0630*/  IMAD.X R15, RZ, RZ, R15, P0 ;  /* 0x000000ffff0f7224 */ /* 0x000fe200000e060f */
[----:B--2---:R-:W-:Y:S01]  /*0640*/  DFMA R10, R22, R10, R24 ;  /* 0x0000000a160a722b */ /* 0x004fe20000000018 */
[----:B------:R-:W-:-:S05]  /*0650*/  IADD3 R24, P1, PT, R18, 0x80, RZ ;  /* 0x0000008012187810 */ /* 0x000fca0007f3e0ff */
[----:B------:R-:W-:Y:S02]  /*0660*/  IMAD.X R25, RZ, RZ, R19, P1 ;  /* 0x000000ffff197224 */ /* 0x000fe400008e0613 */
[----:B---3--:R-:W-:Y:S01]  /*0670*/  DFMA R10, R20, R16, R10 ;  /* 0x00000010140a722b */ /* 0x008fe2000000000a */
[----:B------:R-:W-:Y:S10]  /*0680*/  BRA.U UP0, `(.L_x_8) ;  /* 0xfffffff900e07547 */ /* 0x000ff4000b83ffff */
[----:B------:R-:W0:Y:S08]  /*0690*/  LDC.64 R6, c[0x0][0x3a0] ;  /* 0x0000e800ff067b82 */ /* 0x000e300000000a00 */
[----:B------:R-:W1:Y:S01]  /*06a0*/  LDC.64 R4, c[0x0][0x398] ;  /* 0x0000e600ff047b82 */ /* 0x000e620000000a00 */
[----:B0-----:R-:W-:-:S06]  /*06b0*/  IMAD.WIDE.U32 R6, R0, 0x8, R6 ;  /* 0x0000000800067825 */ /* 0x001fcc00078e0006 */
[----:B------:R-:W2:Y:S01]  /*06c0*/  LDG.E.64 R6, desc[UR6][R6.64] ;  /* 0x0000000606067981 */ /* 0x000ea2000c1e1b00 */
[----:B-1----:R-:W-:-:S06]  /*06d0*/  IMAD.WIDE.U32 R4, R0, 0x8, R4 ;  /* 0x0000000800047825 */ /* 0x002fcc00078e0004 */
[----:B------:R-:W3:Y:S01]  /*06e0*/  LDG.E.64 R4, desc[UR6][R4.64] ;  /* 0x0000000604047981 */ /* 0x000ee2000c1e1b00 */
[----:B------:R-:W-:Y:S01]  /*06f0*/  MOV R8, 0x1 ;  /* 0x0000000100087802 */ /* 0x000fe20000000f00 */
[----:B------:R-:W-:Y:S01]  /*0700*/  BSSY.RECONVERGENT B0, `(.L_x_9) ;  /* 0x0000013000007945 */ /* 0x000fe20003800200 */
[----:B--2---:R-:W0:Y:S01]  /*0710*/  MUFU.RCP64H R9, R7 ;  /* 0x0000000700097308 */ /* 0x004e220000001800 */
[----:B---3--:R-:W-:-:S03]  /*0720*/  DADD R14, R10, -R4 ;  /* 0x000000000a0e7229 */ /* 0x008fc60000000804 */
[----:B0-----:R-:W-:-:S07]  /*0730*/  DFMA R12, -R6, R8, 1 ;  /* 0x3ff00000060c742b */ /* 0x001fce0000000108 */
[----:B------:R-:W-:Y:S01]  /*0740*/  FSETP.GEU.AND P1, PT, |R15|, 6.5827683646048100446e-37, PT ;  /* 0x036000000f00780b */ /* 0x000fe20003f2e200 */
[----:B------:R-:W-:-:S08]  /*0750*/  DFMA R12, R12, R12, R12 ;  /* 0x0000000c0c0c722b */ /* 0x000fd0000000000c */
[----:B------:R-:W-:-:S08]  /*0760*/  DFMA R12, R8, R12, R8 ;  /* 0x0000000c080c722b */ /* 0x000fd00000000008 */
[----:B------:R-:W-:-:S08]  /*0770*/  DFMA R8, -R6, R12, 1 ;  /* 0x3ff000000608742b */ /* 0x000fd0000000010c */
[----:B------:R-:W-:-:S08]  /*0780*/  DFMA R8, R12, R8, R12 ;  /* 0x000000080c08722b */ /* 0x000fd0000000000c */
[----:B------:R-:W-:-:S08]  /*0790*/  DMUL R10, R14, R8 ;  /* 0x000000080e0a7228 */ /* 0x000fd00000000000 */
[----:B------:R-:W-:-:S08]  /*07a0*/  DFMA R12, -R6, R10, R14 ;  /* 0x0000000a060c722b */ /* 0x000fd0000000010e */
[----:B------:R-:W-:-:S10]  /*07b0*/  DFMA R4, R8, R12, R10 ;  /* 0x0000000c0804722b */ /* 0x000fd4000000000a */
[----:B------:R-:W-:-:S05]  /*07c0*/  FFMA R2, RZ, R7, R5 ;  /* 0x00000007ff027223 */ /* 0x000fca0000000005 */
[----:B------:R-:W-:-:S13]  /*07d0*/  FSETP.GT.AND P0, PT, |R2|, 1.469367938527859385e-39, PT ;  /* 0x001000000200780b */ /* 0x000fda0003f04200 */
[----:B------:R-:W-:Y:S05]  /*07e0*/  @P0 BRA P1, `(.L_x_10) ;  /* 0x0000000000100947 */ /* 0x000fea0000800000 */
[----:B------:R-:W-:-:S07]  /*07f0*/  MOV R2, 0x810 ;  /* 0x0000081000027802 */ /* 0x000fce0000000f00 */
[----:B------:R-:W-:Y:S05]  /*0800*/  CALL.REL.NOINC `($__internal_1_$__cuda_sm20_div_rn_f64_full) ;  /* 0x0000000000547944 */ /* 0x000fea0003c00000 */
[----:B------:R-:W-:Y:S02]  /*0810*/  IMAD.MOV.U32 R4, RZ, RZ, R12 ;  /* 0x000000ffff047224 */ /* 0x000fe400078e000c */
[----:B------:R-:W-:-:S07]  /*0820*/  IMAD.MOV.U32 R5, RZ, RZ, R13 ;  /* 0x000000ffff057224 */ /* 0x000fce00078e000d */
.L_x_10:
[----:B------:R-:W-:Y:S05]  /*0830*/  BSYNC.RECONVERGENT B0 ;  /* 0x0000000000007941 */ /* 0x000fea0003800200 */
.L_x_9:
[----:B------:R-:W0:Y:S08]  /*0840*/  LDC.64 R6, c[0x0][0x3a8] ;  /* 0x0000ea00ff067b82 */ /* 0x000e300000000a00 */
[----:B------:R-:W1:Y:S08]  /*0850*/  LDC.64 R8, c[0x0][0x3b0] ;  /* 0x0000ec00ff087b82 */ /* 0x000e700000000a00 */
[----:B------:R-:W2:Y:S01]  /*0860*/  LDC.64 R10, c[0x0][0x390] ;  /* 0x0000e400ff0a7b82 */ /* 0x000ea20000000a00 */
[----:B0-----:R-:W-:-:S06]  /*0870*/  IMAD.WIDE.U32 R6, R0, 0x8, R6 ;  /* 0x0000000800067825 */ /* 0x001fcc00078e0006 */
[----:B------:R-:W3:Y:S01]  /*0880*/  LDG.E.64 R6, desc[UR6][R6.64] ;  /* 0x0000000606067981 */ /* 0x000ee2000c1e1b00 */
[----:B-1----:R-:W-:-:S06]  /*0890*/  IMAD.WIDE.U32 R8, R0, 0x8, R8 ;  /* 0x0000000800087825 */ /* 0x002fcc00078e0008 */
[----:B------:R-:W3:Y:S01]  /*08a0*/  LDG.E.64 R8, desc[UR6][R8.64] ;  /* 0x0000000608087981 */ /* 0x000ee2000c1e1b00 */
[----:B------:R-:W-:-:S04]  /*08b0*/  IMAD R3, R0, 0x349, R3 ;  /* 0x0000034900037824 */ /* 0x000fc800078e0203 */
        /* <DEDUP_REMOVED lines=10> */
        .weak           $__internal_1_$__cuda_sm20_div_rn_f64_full
        .type           $__internal_1_$__cuda_sm20_div_rn_f64_full,@function
        .size           $__internal_1_$__cuda_sm20_div_rn_f64_full,(.L_x_247 - $__internal_1_$__cuda_sm20_div_rn_f64_full)
$__internal_1_$__cuda_sm20_div_rn_f64_full:
[C---:B------:R-:W-:Y:S01]  /*0960*/  FSETP.GEU.AND P0, PT, |R7|.reuse, 1.469367938527859385e-39, PT ;  /* 0x001000000700780b */ /* 0x040fe20003f0e200 */
[----:B------:R-:W-:Y:S01]  /*0970*/  IMAD.MOV.U32 R9, RZ, RZ, R15 ;  /* 0x000000ffff097224 */ /* 0x000fe200078e000f */
[----:B------:R-:W-:Y:S01]  /*0980*/  LOP3.LUT R4, R7, 0x800fffff, RZ, 0xc0, !PT ;  /* 0x800fffff07047812 */ /* 0x000fe200078ec0ff */
[----:B------:R-:W-:Y:S01]  /*0990*/  IMAD.MOV.U32 R10, RZ, RZ, 0x1 ;  /* 0x00000001ff0a7424 */ /* 0x000fe200078e00ff */
[----:B------:R-:W-:Y:S01]  /*09a0*/  MOV R8, R14 ;  /* 0x0000000e00087202 */ /* 0x000fe20000000f00 */
[----:B------:R-:W-:Y:S01]  /*09b0*/  BSSY.RECONVERGENT B1, `(.L_x_11) ;  /* 0x0000054000017945 */ /* 0x000fe20003800200 */
[----:B------:R-:W-:Y:S01]  /*09c0*/  LOP3.LUT R5, R4, 0x3ff00000, RZ, 0xfc, !PT ;  /* 0x3ff0000004057812 */ /* 0x000fe200078efcff */
[----:B------:R-:W-:Y:S01]  /*09d0*/  IMAD.MOV.U32 R4, RZ, RZ, R6 ;  /* 0x000000ffff047224 */ /* 0x000fe200078e0006 */
[C---:B------:R-:W-:Y:S02]  /*09e0*/  FSETP.GEU.AND P2, PT, |R9|.reuse, 1.469367938527859385e-39, PT ;  /* 0x001000000900780b */ /* 0x040fe40003f4e200 */
[----:B------:R-:W-:-:S02]  /*09f0*/  LOP3.LUT R12, R9, 0x7ff00000, RZ, 0xc0, !PT ;  /* 0x7ff00000090c7812 */ /* 0x000fc400078ec0ff */
[----:B------:R-:W-:Y:S01]  /*0a00*/  LOP3.LUT R21, R7, 0x7ff00000, RZ, 0xc0, !PT ;  /* 0x7ff0000007157812 */ /* 0x000fe200078ec0ff */
[----:B------:R-:W-:Y:S02]  /*0a10*/  @!P0 DMUL R4, R6, 8.98846567431157953865e+307 ;  /* 0x7fe0000006048828 */ /* 0x000fe40000000000 */
[----:B------:R-:W-:Y:S01]  /*0a20*/  IMAD.MOV.U32 R20, RZ, RZ, R12 ;  /* 0x000000ffff147224 */ /* 0x000fe200078e000c */
[----:B------:R-:W-:-:S03]  /*0a30*/  ISETP.GE.U32.AND P1, PT, R12, R21, PT ;  /* 0x000000150c00720c */ /* 0x000fc60003f26070 */
[----:B------:R-:W0:Y:S02]  /*0a40*/  MUFU.RCP64H R11, R5 ;  /* 0x00000005000b7308 */ /* 0x000e240000001800 */
[----:B------:R-:W-:Y:S02]  /*0a50*/  @!P2 LOP3.LUT R13, R7, 0x7ff00000, RZ, 0xc0, !PT ;  /* 0x7ff00000070da812 */ /* 0x000fe400078ec0ff */
[----:B------:R-:W-:Y:S02]  /*0a60*/  @!P0 LOP3.LUT R21, R5, 0x7ff00000, RZ, 0xc0, !PT ;  /* 0x7ff0000005158812 */ /* 0x000fe400078ec0ff */
[----:B------:R-:W-:Y:S01]  /*0a70*/  @!P2 ISETP.GE.U32.AND P3, PT, R12, R13, PT ;  /* 0x0000000d0c00a20c */ /* 0x000fe20003f66070 */
[----:B------:R-:W-:Y:S01]  /*0a80*/  IMAD.MOV.U32 R13, RZ, RZ, 0x1ca00000 ;  /* 0x1ca00000ff0d7424 */ /* 0x000fe200078e00ff */
[----:B------:R-:W-:Y:S01]  /*0a90*/  IADD3 R23, PT, PT, R21, -0x1, RZ ;  /* 0xffffffff15177810 */ /* 0x000fe20007ffe0ff */
[----:B0-----:R-:W-:-:S08]  /*0aa0*/  DFMA R14, R10, -R4, 1 ;  /* 0x3ff000000a0e742b */ /* 0x001fd00000000804 */
[----:B------:R-:W-:-:S08]  /*0ab0*/  DFMA R14, R14, R14, R14 ;  /* 0x0000000e0e0e722b */ /* 0x000fd0000000000e */
[----:B------:R-:W-:Y:S01]  /*0ac0*/  DFMA R16, R10, R14, R10 ;  /* 0x0000000e0a10722b */ /* 0x000fe2000000000a */
[C---:B------:R-:W-:Y:S01]  /*0ad0*/  @!P2 SEL R15, R13.reuse, 0x63400000, !P3 ;  /* 0x634000000d0fa807 */ /* 0x040fe20005800000 */
[----:B------:R-:W-:Y:S01]  /*0ae0*/  @!P2 IMAD.MOV.U32 R14, RZ, RZ, RZ ;  /* 0x000000ffff0ea224 */ /* 0x000fe200078e00ff */
[----:B------:R-:W-:Y:S02]  /*0af0*/  SEL R11, R13, 0x63400000, !P1 ;  /* 0x634000000d0b7807 */ /* 0x000fe40004800000 */
[--C-:B------:R-:W-:Y:S02]  /*0b00*/  @!P2 LOP3.LUT R15, R15, 0x80000000, R9.reuse, 0xf8, !PT ;  /* 0x800000000f0fa812 */ /* 0x100fe400078ef809 */
[----:B------:R-:W-:Y:S01]  /*0b10*/  LOP3.LUT R11, R11, 0x800fffff, R9, 0xf8, !PT ;  /* 0x800fffff0b0b7812 */ /* 0x000fe200078ef809 */
[----:B------:R-:W-:Y:S01]  /*0b20*/  DFMA R18, R16, -R4, 1 ;  /* 0x3ff000001012742b */ /* 0x000fe20000000804 */
[----:B------:R-:W-:Y:S02]  /*0b30*/  @!P2 LOP3.LUT R15, R15, 0x100000, RZ, 0xfc, !PT ;  /* 0x001000000f0fa812 */ /* 0x000fe400078efcff */
[----:B------:R-:W-:-:S05]  /*0b40*/  MOV R10, R8 ;  /* 0x00000008000a7202 */ /* 0x000fca0000000f00 */
[----:B------:R-:W-:Y:S02]  /*0b50*/  DFMA R18, R16, R18, R16 ;  /* 0x000000121012722b */ /* 0x000fe40000000010 */
[----:B------:R-:W-:-:S08]  /*0b60*/  @!P2 DFMA R10, R10, 2, -R14 ;  /* 0x400000000a0aa82b */ /* 0x000fd0000000080e */
[----:B------:R-:W-:Y:S02]  /*0b70*/  DMUL R14, R18, R10 ;  /* 0x0000000a120e7228 */ /* 0x000fe40000000000 */
[----:B------:R-:W-:-:S05]  /*0b80*/  @!P2 LOP3.LUT R20, R11, 0x7ff00000, RZ, 0xc0, !PT ;  /* 0x7ff000000b14a812 */ /* 0x000fca00078ec0ff */
[----:B------:R-:W-:Y:S01]  /*0b90*/  VIADD R22, R20, 0xffffffff ;  /* 0xffffffff14167836 */ /* 0x000fe20000000000 */
[----:B------:R-:W-:-:S04]  /*0ba0*/  DFMA R16, R14, -R4, R10 ;  /* 0x800000040e10722b */ /* 0x000fc8000000000a */
[----:B------:R-:W-:-:S04]  /*0bb0*/  ISETP.GT.U32.AND P0, PT, R22, 0x7feffffe, PT ;  /* 0x7feffffe1600780c */ /* 0x000fc80003f04070 */
[----:B------:R-:W-:Y:S01]  /*0bc0*/  ISETP.GT.U32.OR P0, PT, R23, 0x7feffffe, P0 ;  /* 0x7feffffe1700780c */ /* 0x000fe20000704470 */
[----:B------:R-:W-:-:S12]  /*0bd0*/  DFMA R14, R18, R16, R14 ;  /* 0x00000010120e722b */ /* 0x000fd8000000000e */
        /* <DEDUP_REMOVED lines=13> */
[----:B------:R-:W-:-:S09]  /*0cb0*/  MOV R8, RZ ;  /* 0x000000ff00087202 */ /* 0x000fd20000000f00 */
[C---:B------:R-:W-:Y:S02]  /*0cc0*/  FSETP.NEU.AND P0, PT, R5.reuse, RZ, PT ;  /* 0x000000ff0500720b */ /* 0x040fe40003f0d000 */
[----:B------:R-:W-:-:S04]  /*0cd0*/  LOP3.LUT R7, R5, 0x80000000, R7, 0x48, !PT ;  /* 0x8000000005077812 */ /* 0x000fc800078e4807 */
[----:B------:R-:W-:-:S07]  /*0ce0*/  LOP3.LUT R9, R7, R9, RZ, 0xfc, !PT ;  /* 0x0000000907097212 */ /* 0x000fce00078efcff */
[----:B------:R-:W-:Y:S05]  /*0cf0*/  @!P0 BRA `(.L_x_13) ;  /* 0x00000000007c8947 */ /* 0x000fea0003800000 */
[----:B------:R-:W-:Y:S01]  /*0d00*/  IMAD.MOV R5, RZ, RZ, -R16 ;  /* 0x000000ffff057224 */ /* 0x000fe200078e0a10 */
[----:B------:R-:W-:Y:S01]  /*0d10*/  DMUL.RP R8, R14, R8 ;  /* 0x000000080e087228 */ /* 0x000fe20000008000 */
[----:B------:R-:W-:-:S06]  /*0d20*/  IMAD.MOV.U32 R4, RZ, RZ, RZ ;  /* 0x000000ffff047224 */ /* 0x000fcc00078e00ff */
[----:B------:R-:W-:-:S03]  /*0d30*/  DFMA R4, R12, -R4, R14 ;  /* 0x800000040c04722b */ /* 0x000fc6000000000e */
[----:B------:R-:W-:-:S03]  /*0d40*/  LOP3.LUT R7, R9, R7, RZ, 0x3c, !PT ;  /* 0x0000000709077212 */ /* 0x000fc600078e3cff */
[----:B------:R-:W-:-:S04]  /*0d50*/  IADD3 R4, PT, PT, -R16, -0x43300000, RZ ;  /* 0xbcd0000010047810 */ /* 0x000fc80007ffe1ff */
[----:B------:R-:W-:-:S04]  /*0d60*/  FSETP.NEU.AND P0, PT, |R5|, R4, PT ;  /* 0x000000040500720b */ /* 0x000fc80003f0d200 */
[----:B------:R-:W-:Y:S02]  /*0d70*/  FSEL R12, R8, R12, !P0 ;  /* 0x0000000c080c7208 */ /* 0x000fe40004000000 */
[----:B------:R-:W-:Y:S01]  /*0d80*/  FSEL R13, R7, R13, !P0 ;  /* 0x0000000d070d7208 */ /* 0x000fe20004000000 */
[----:B------:R-:W-:Y:S06]  /*0d90*/  BRA `(.L_x_13) ;  /* 0x0000000000547947 */ /* 0x000fec0003800000 */
.L_x_12:
[----:B------:R-:W-:-:S14]  /*0da0*/  DSETP.NAN.AND P0, PT, R8, R8, PT ;  /* 0x000000080800722a */ /* 0x000fdc0003f08000 */
[----:B------:R-:W-:Y:S05]  /*0db0*/  @P0 BRA `(.L_x_14) ;  /* 0x0000000000440947 */ /* 0x000fea0003800000 */
[----:B------:R-:W-:-:S14]  /*0dc0*/  DSETP.NAN.AND P0, PT, R6, R6, PT ;  /* 0x000000060600722a */ /* 0x000fdc0003f08000 */
[----:B------:R-:W-:Y:S05]  /*0dd0*/  @P0 BRA `(.L_x_15) ;  /* 0x0000000000300947 */ /* 0x000fea0003800000 */
[----:B------:R-:W-:Y:S01]  /*0de0*/  ISETP.NE.AND P0, PT, R20, R21, PT ;  /* 0x000000151400720c */ /* 0x000fe20003f05270 */
[----:B------:R-:W-:Y:S01]  /*0df0*/  IMAD.MOV.U32 R12, RZ, RZ, 0x0 ;  /* 0x00000000ff0c7424 */ /* 0x000fe200078e00ff */
[----:B------:R-:W-:-:S11]  /*0e00*/  MOV R13, 0xfff80000 ;  /* 0xfff80000000d7802 */ /* 0x000fd60000000f00 */
[----:B------:R-:W-:Y:S05]  /*0e10*/  @!P0 BRA `(.L_x_13) ;  /* 0x0000000000348947 */ /* 0x000fea0003800000 */
[----:B------:R-:W-:Y:S02]  /*0e20*/  ISETP.NE.AND P0, PT, R20, 0x7ff00000, PT ;  /* 0x7ff000001400780c */ /* 0x000fe40003f05270 */
[----:B------:R-:W-:Y:S02]  /*0e30*/  LOP3.LUT R13, R9, 0x80000000, R7, 0x48, !PT ;  /* 0x80000000090d7812 */ /* 0x000fe400078e4807 */
[----:B------:R-:W-:-:S13]  /*0e40*/  ISETP.EQ.OR P0, PT, R21, RZ, !P0 ;  /* 0x000000ff1500720c */ /* 0x000fda0004702670 */
[----:B------:R-:W-:Y:S01]  /*0e50*/  @P0 LOP3.LUT R4, R13, 0x7ff00000, RZ, 0xfc, !PT ;  /* 0x7ff000000d040812 */ /* 0x000fe200078efcff */
[----:B------:R-:W-:Y:S02]  /*0e60*/  @!P0 IMAD.MOV.U32 R12, RZ, RZ, RZ ;  /* 0x000000ffff0c8224 */ /* 0x000fe400078e00ff */
[----:B------:R-:W-:Y:S01]  /*0e70*/  @P0 IMAD.MOV.U32 R12, RZ, RZ, RZ ;  /* 0x000000ffff0c0224 */ /* 0x000fe200078e00ff */
[----:B------:R-:W-:Y:S01]  /*0e80*/  @P0 MOV R13, R4 ;  /* 0x00000004000d0202 */ /* 0x000fe20000000f00 */
[----:B------:R-:W-:Y:S06]  /*0e90*/  BRA `(.L_x_13) ;  /* 0x0000000000147947 */ /* 0x000fec0003800000 */
.L_x_15:
[----:B------:R-:W-:Y:S01]  /*0ea0*/  LOP3.LUT R13, R7, 0x80000, RZ, 0xfc, !PT ;  /* 0x00080000070d7812 */ /* 0x000fe200078efcff */
[----:B------:R-:W-:Y:S01]  /*0eb0*/  IMAD.MOV.U32 R12, RZ, RZ, R6 ;  /* 0x000000ffff0c7224 */ /* 0x000fe200078e0006 */
[----:B------:R-:W-:Y:S06]  /*0ec0*/  BRA `(.L_x_13) ;  /* 0x0000000000087947 */ /* 0x000fec0003800000 */
.L_x_14:
[----:B------:R-:W-:Y:S01]  /*0ed0*/  LOP3.LUT R13, R9, 0x80000, RZ, 0xfc, !PT ;  /* 0x00080000090d7812 */ /* 0x000fe200078efcff */
[----:B------:R-:W-:-:S07]  /*0ee0*/  IMAD.MOV.U32 R12, RZ, RZ, R8 ;  /* 0x000000ffff0c7224 */ /* 0x000fce00078e0008 */
.L_x_13:
[----:B------:R-:W-:Y:S05]  /*0ef0*/  BSYNC.RECONVERGENT B1 ;  /* 0x0000000000017941 */ /* 0x000fea0003800200 */
.L_x_11:
[----:B------:R-:W-:Y:S01]  /*0f00*/  MOV R4, R2 ;  /* 0x0000000200047202 */ /* 0x000fe20000000f00 */
[----:B------:R-:W-:-:S04]  /*0f10*/  IMAD.MOV.U32 R5, RZ, RZ, 0x0 ;  /* 0x00000000ff057424 */ /* 0x000fc800078e00ff */
[----:B------:R-:W-:Y:S05]  /*0f20*/  RET.REL.NODEC R4 `(_Z20executeEleventhLayerPdS_S_S_S_S_S_) ;  /* 0xfffffff004347950 */ /* 0x000fea0003c3ffff */
.L_x_16:
        /* <DEDUP_REMOVED lines=13> */
.L_x_247:


//--------------------- .text._Z17executeTenthLayerPdS_S_S_S_S_S_ --------------------------
	.section	.text._Z17executeTenthLayerPdS_S_S_S_S_S_,"ax",@progbits
	.align	128
        .global         _Z17executeTenthLayerPdS_S_S_S_S_S_
        .type           _Z17executeTenthLayerPdS_S_S_S_S_S_,@function
        .size           _Z17executeTenthLayerPdS_S_S_S_S_S_,(.L_x_248 - _Z17executeTenthLayerPdS_S_S_S_S_S_)
        .other          _Z17executeTenthLayerPdS_S_S_S_S_S_,@"STO_CUDA_ENTRY STV_DEFAULT"
_Z17executeTenthLayerPdS_S_S_S_S_S_:
.text._Z17executeTenthLayerPdS_S_S_S_S_S_:
[----:B------:R-:W-:Y:S01]  /*0000*/  LDC R1, c[0x0][0x37c] ;  /* 0x0000df00ff017b82 */ /* 0x000fe20000000800 */
[----:B------:R-:W0:Y:S07]  /*0010*/  S2R R0, SR_CTAID.X ;  /* 0x0000000000007919 */ /* 0x000e2e0000002500 */
[----:B------:R-:W1:Y:S01]  /*0020*/  LDC.64 R12, c[0x0][0x388] ;  /* 0x0000e200ff0c7b82 */ /* 0x000e620000000a00 */
[----:B------:R-:W2:Y:S01]  /*0030*/  LDCU.64 UR4, c[0x0][0x358] ;  /* 0x00006b00ff0477ac */ /* 0x000ea20008000a00 */
[----:B------:R-:W3:Y:S01]  /*0040*/  S2R R15, SR_TID.Y ;  /* 0x00000000000f7919 */ /* 0x000ee20000002200 */
[----:B------:R-:W4:Y:S05]  /*0050*/  S2R R14, SR_TID.X ;  /* 0x00000000000e7919 */ /* 0x000f2a0000002100 */
[----:B------:R-:W5:Y:S01]  /*0060*/  LDC.64 R8, c[0x0][0x380] ;  /* 0x0000e000ff087b82 */ /* 0x000f620000000a00 */
[----:B0-----:R-:W-:-:S02]  /*0070*/  IMAD R5, R0, 0x9, RZ ;  /* 0x0000000900057824 */ /* 0x001fc400078e02ff */
[----:B---3--:R-:W-:Y:S02]  /*0080*/  IMAD R3, R0, 0x384, R15 ;  /* 0x0000038400037824 */ /* 0x008fe400078e020f */
[----:B-1----:R-:W-:-:S04]  /*0090*/  IMAD.WIDE.U32 R12, R5, 0x8, R12 ;  /* 0x00000008050c7825 */ /* 0x002fc800078e000c */
[----:B----4-:R-:W-:Y:S01]  /*00a0*/  IMAD R3, R14, 0x1e, R3 ;  /* 0x0000001e0e037824 */ /* 0x010fe200078e0203 */
[----:B--2---:R-:W2:Y:S03]  /*00b0*/  LDG.E.64 R18, desc[UR4][R12.64+0x8] ;  /* 0x000008040c127981 */ /* 0x004ea6000c1e1b00 */
[----:B-----5:R-:W-:Y:S01]  /*00c0*/  IMAD.WIDE.U32 R8, R3, 0x8, R8 ;  /* 0x0000000803087825 */ /* 0x020fe200078e0008 */
[----:B------:R-:W3:Y:S04]  /*00d0*/  LDG.E.64 R16, desc[UR4][R12.64] ;  /* 0x000000040c107981 */ /* 0x000ee8000c1e1b00 */
[----:B------:R-:W2:Y:S04]  /*00e0*/  LDG.E.64 R2, desc[UR4][R8.64+0x8] ;  /* 0x0000080408027981 */ /* 0x000ea8000c1e1b00 */
        /* <DEDUP_REMOVED lines=52> */
[----:B------:R-:W-:Y:S05]  /*0430*/  CALL.REL.NOINC `($__internal_2_$__cuda_sm20_div_rn_f64_full) ;  /* 0x0000000000487944 */ /* 0x000fea0003c00000 */
.L_x_18:
[----:B------:R-:W-:Y:S05]  /*0440*/  BSYNC.RECONVERGENT B0 ;  /* 0x0000000000007941 */ /* 0x000fea0003800200 */
.L_x_17:
        /* <DEDUP_REMOVED lines=17> */
        .weak           $__internal_2_$__cuda_sm20_div_rn_f64_full
        .type           $__internal_2_$__cuda_sm20_div_rn_f64_full,@function
        .size           $__internal_2_$__cuda_sm20_div_rn_f64_full,(.L_x_248 - $__internal_2_$__cuda_sm20_div_rn_f64_full)
$__internal_2_$__cuda_sm20_div_rn_f64_full:
        /* <DEDUP_REMOVED lines=69> */
.L_x_20:
        /* <DEDUP_REMOVED lines=16> */
.L_x_23:
[----:B------:R-:W-:Y:S01]  /*0ab0*/  LOP3.LUT R17, R5, 0x80000, RZ, 0xfc, !PT ;  /* 0x0008000005117812 */ /* 0x000fe200078efcff */
[----:B------:R-:W-:Y:S01]  /*0ac0*/  IMAD.MOV.U32 R16, RZ, RZ, R4 ;  /* 0x000000ffff107224 */ /* 0x000fe200078e0004 */
[----:B------:R-:W-:Y:S06]  /*0ad0*/  BRA `(.L_x_21) ;  /* 0x0000000000087947 */ /* 0x000fec0003800000 */
.L_x_22:
[----:B------:R-:W-:Y:S01]  /*0ae0*/  LOP3.LUT R17, R7, 0x80000, RZ, 0xfc, !PT ;  /* 0x0008000007117812 */ /* 0x000fe200078efcff */
[----:B------:R-:W-:-:S07]  /*0af0*/  IMAD.MOV.U32 R16, RZ, RZ, R6 ;  /* 0x000000ffff107224 */ /* 0x000fce00078e0006 */
.L_x_21:
[----:B------:R-:W-:Y:S05]  /*0b00*/  BSYNC.RECONVERGENT B1 ;  /* 0x0000000000017941 */ /* 0x000fea0003800200 */
.L_x_19:
[----:B------:R-:W-:Y:S02]  /*0b10*/  IMAD.MOV.U32 R13, RZ, RZ, 0x0 ;  /* 0x00000000ff0d7424 */ /* 0x000fe400078e00ff */
[----:B------:R-:W-:Y:S02]  /*0b20*/  IMAD.MOV.U32 R2, RZ, RZ, R16 ;  /* 0x000000ffff027224 */ /* 0x000fe400078e0010 */
[----:B------:R-:W-:Y:S01]  /*0b30*/  IMAD.MOV.U32 R3, RZ, RZ, R17 ;  /* 0x000000ffff037224 */ /* 0x000fe200078e0011 */
[----:B------:R-:W-:Y:S06]  /*0b40*/  RET.REL.NODEC R12 `(_Z17executeTenthLayerPdS_S_S_S_S_S_) ;  /* 0xfffffff40c2c7950 */ /* 0x000fec0003c3ffff */
.L_x_24:
        /* <DEDUP_REMOVED lines=11> */
.L_x_248:


//--------------------- .text._Z17executeNinthLayerPdS_S_S_S_S_S_ --------------------------
	.section	.text._Z17executeNinthLayerPdS_S_S_S_S_S_,"ax",@progbits
	.align	128
        .global         _Z17executeNinthLayerPdS_S_S_S_S_S_
        .type           _Z17executeNinthLayerPdS_S_S_S_S_S_,@function
        .size           _Z17executeNinthLayerPdS_S_S_S_S_S_,(.L_x_249 - _Z17executeNinthLayerPdS_S_S_S_S_S_)
        .other          _Z17executeNinthLayerPdS_S_S_S_S_S_,@"STO_CUDA_ENTRY STV_DEFAULT"
_Z17executeNinthLayerPdS_S_S_S_S_S_:
.text._Z17executeNinthLayerPdS_S_S_S_S_S_:
[----:B------:R-:W-:Y:S01]  /*0000*/  LDC R1, c[0x0][0x37c] ;  /* 0x0000df00ff017b82 */ /* 0x000fe20000000800 */
[----:B------:R-:W0:Y:S07]  /*0010*/  S2R R0, SR_TID.Y ;  /* 0x0000000000007919 */ /* 0x000e2e0000002200 */
[----:B------:R-:W1:Y:S01]  /*0020*/  LDC.64 R4, c[0x0][0x388] ;  /* 0x0000e200ff047b82 */ /* 0x000e620000000a00 */
[----:B------:R-:W2:Y:S01]  /*0030*/  LDCU.64 UR4, c[0x0][0x380] ;  /* 0x00007000ff0477ac */ /* 0x000ea20008000a00 */
[----:B------:R-:W-:Y:S01]  /*0040*/  CS2R R10, SRZ ;  /* 0x00000000000a7805 */ /* 0x000fe2000001ff00 */
[----:B------:R-:W3:Y:S01]  /*0050*/  S2R R19, SR_TID.X ;  /* 0x0000000000137919 */ /* 0x000ee20000002100 */
[----:B------:R-:W4:Y:S01]  /*0060*/  LDCU.64 UR6, c[0x0][0x358] ;  /* 0x00006b00ff0677ac */ /* 0x000f220008000a00 */
[----:B------:R-:W1:Y:S01]  /*0070*/  S2R R18, SR_CTAID.X ;  /* 0x0000000000127919 */ /* 0x000e620000002500 */
[----:B0-----:R-:W-:-:S04]  /*0080*/  IMAD.WIDE.U32 R2, R0, 0x8, RZ ;  /* 0x0000000800027825 */ /* 0x001fc800078e00ff */
[----:B---3--:R-:W-:-:S04]  /*0090*/  IMAD.WIDE.U32 R2, R19, 0xe0, R2 ;  /* 0x000000e013027825 */ /* 0x008fc800078e0002 */
[----:B-1----:R-:W-:Y:S01]  /*00a0*/  IMAD.WIDE.U32 R4, R18, 0x400, R4 ;  /* 0x0000040012047825 */ /* 0x002fe200078e0004 */
[----:B--2---:R-:W-:Y:S01]  /*00b0*/  IADD3 R12, P0, PT, R2, UR4, RZ ;  /* 0x00000004020c7c10 */ /* 0x004fe2000ff1e0ff */
[----:B------:R-:W-:Y:S01]  /*00c0*/  UMOV UR4, URZ ;  /* 0x000000ff00047c82 */ /* 0x000fe20008000000 */
[----:B------:R-:W-:Y:S02]  /*00d0*/  IADD3 R4, P2, PT, R4, 0x40, RZ ;  /* 0x0000004004047810 */ /* 0x000fe40007f5e0ff */
[----:B------:R-:W-:-:S03]  /*00e0*/  IADD3 R12, P1, PT, R12, 0xc400, RZ ;  /* 0x0000c4000c0c7810 */ /* 0x000fc60007f3e0ff */
[----:B------:R-:W-:Y:S01]  /*00f0*/  IMAD.X R5, RZ, RZ, R5, P2 ;  /* 0x000000ffff057224 */ /* 0x000fe200010e0605 */
[----:B----4-:R-:W-:-:S09]  /*0100*/  IADD3.X R13, PT, PT, RZ, UR5, R3, P1, P0 ;  /* 0x00000005ff0d7c10 */ /* 0x010fd20008fe0403 */
.L_x_25:
[----:B------:R-:W-:Y:S02]  /*0110*/  IMAD.MOV.U32 R6, RZ, RZ, R12 ;  /* 0x000000ffff067224 */ /* 0x000fe400078e000c */
[----:B------:R-:W-:Y:S02]  /*0120*/  IMAD.MOV.U32 R7, RZ, RZ, R13 ;  /* 0x000000ffff077224 */ /* 0x000fe400078e000d */
[----:B------:R-:W-:Y:S02]  /*0130*/  IMAD.MOV.U32 R8, RZ, RZ, R4 ;  /* 0x000000ffff087224 */ /* 0x000fe400078e0004 */
[----:B------:R-:W-:Y:S01]  /*0140*/  IMAD.MOV.U32 R9, RZ, RZ, R5 ;  /* 0x000000ffff097224 */ /* 0x000fe200078e0005 */
[----:B------:R-:W2:Y:S04]  /*0150*/  LDG.E.64 R12, desc[UR6][R6.64+-0xc400] ;  /* 0xff3c0006060c7981 */ /* 0x000ea8000c1e1b00 */
[----:B------:R-:W2:Y:S04]  /*0160*/  LDG.E.64 R24, desc[UR6][R8.64+-0x40] ;  /* 0xffffc00608187981 */ /* 0x000ea8000c1e1b00 */
[----:B------:R-:W3:Y:S04]  /*0170*/  LDG.E.64 R2, desc[UR6][R6.64+-0xab80] ;  /* 0xff54800606027981 */ /* 0x000ee8000c1e1b00 */
[----:B------:R-:W3:Y:S04]  /*0180*/  LDG.E.64 R4, desc[UR6][R8.64+-0x38] ;  /* 0xffffc80608047981 */ /* 0x000ee8000c1e1b00 */
[----:B------:R-:W4:Y:S04]  /*0190*/  LDG.E.64 R20, desc[UR6][R6.64+-0x9300] ;  /* 0xff6d000606147981 */ /* 0x000f28000c1e1b00 */
[----:B------:R-:W4:Y:S04]  /*01a0*/  LDG.E.64 R22, desc[UR6][R8.64+-0x30] ;  /* 0xffffd00608167981 */ /* 0x000f28000c1e1b00 */
[----:B------:R-:W5:Y:S04]  /*01b0*/  LDG.E.64 R14, desc[UR6][R6.64+-0x7a80] ;  /* 0xff858006060e7981 */ /* 0x000f68000c1e1b00 */
[----:B------:R-:W5:Y:S01]  /*01c0*/  LDG.E.64 R16, desc[UR6][R8.64+-0x28] ;  /* 0xffffd80608107981 */ /* 0x000f62000c1e1b00 */
[----:B--2---:R-:W-:-:S03]  /*01d0*/  DFMA R24, R12, R24, R10 ;  /* 0x000000180c18722b */ /* 0x004fc6000000000a */
[----:B------:R-:W2:Y:S04]  /*01e0*/  LDG.E.64 R10, desc[UR6][R6.64+-0x6200] ;  /* 0xff9e0006060a7981 */ /* 0x000ea8000c1e1b00 */
[----:B------:R-:W2:Y:S01]  /*01f0*/  LDG.E.64 R12, desc[UR6][R8.64+-0x20] ;  /* 0xffffe006080c7981 */ /* 0x000ea2000c1e1b00 */
[----:B---3--:R-:W-:-:S03]  /*0200*/  DFMA R24, R2, R4, R24 ;  /* 0x000000040218722b */ /* 0x008fc60000000018 */
[----:B------:R-:W3:Y:S04]  /*0210*/  LDG.E.64 R2, desc[UR6][R6.64+-0x4980] ;  /* 0xffb6800606027981 */ /* 0x000ee8000c1e1b00 */
[----:B------:R-:W3:Y:S01]  /*0220*/  LDG.E.64 R4, desc[UR6][R8.64+-0x18] ;  /* 0xffffe80608047981 */ /* 0x000ee2000c1e1b00 */
[----:B----4-:R-:W-:-:S03]  /*0230*/  DFMA R24, R20, R22, R24 ;  /* 0x000000161418722b */ /* 0x010fc60000000018 */
[----:B------:R-:W4:Y:S04]  /*0240*/  LDG.E.64 R20, desc[UR6][R6.64+-0x3100] ;  /* 0xffcf000606147981 */ /* 0x000f28000c1e1b00 */
[----:B------:R-:W4:Y:S01]  /*0250*/  LDG.E.64 R22, desc[UR6][R8.64+-0x10] ;  /* 0xfffff00608167981 */ /* 0x000f22000c1e1b00 */
[----:B-----5:R-:W-:-:S03]  /*0260*/  DFMA R24, R14, R16, R24 ;  /* 0x000000100e18722b */ /* 0x020fc60000000018 */
        /* <DEDUP_REMOVED lines=26> */
[----:B------:R-:W-:-:S04]  /*0410*/  UIADD3 UR4, UPT, UPT, UR4, 0x10, URZ ;  /* 0x0000001004047890 */ /* 0x000fc8000fffe0ff */
[----:B------:R-:W-:Y:S01]  /*0420*/  UISETP.NE.AND UP0, UPT, UR4, 0x80, UPT ;  /* 0x000000800400788c */ /* 0x000fe2000bf05270 */
[----:B--2---:R-:W-:Y:S01]  /*0430*/  DFMA R10, R12, R10, R24 ;  /* 0x0000000a0c0a722b */ /* 0x004fe20000000018 */
[----:B------:R-:W-:-:S05]  /*0440*/  IADD3 R12, P0, PT, R6, 0x18800, RZ ;  /* 0x00018800060c7810 */ /* 0x000fca0007f1e0ff */
[----:B------:R-:W-:Y:S02]  /*0450*/  IMAD.X R13, RZ, RZ, R7, P0 ;  /* 0x000000ffff0d7224 */ /* 0x000fe400000e0607 */
[----:B---3--:R-:W-:Y:S01]  /*0460*/  DFMA R2, R2, R4, R10 ;  /* 0x000000040202722b */ /* 0x008fe2000000000a */
[----:B------:R-:W-:-:S05]  /*0470*/  IADD3 R4, P1, PT, R8, 0x80, RZ ;  /* 0x0000008008047810 */ /* 0x000fca0007f3e0ff */
[----:B------:R-:W-:Y:S02]  /*0480*/  IMAD.X R5, RZ, RZ, R9, P1 ;  /* 0x000000ffff057224 */ /* 0x000fe400008e0609 */
[----:B----4-:R-:W-:-:S08]  /*0490*/  DFMA R2, R20, R22, R2 ;  /* 0x000000161402722b */ /* 0x010fd00000000002 */
[----:B-----5:R-:W-:Y:S01]  /*04a0*/  DFMA R10, R14, R16, R2 ;  /* 0x000000100e0a722b */ /* 0x020fe20000000002 */
[----:B------:R-:W-:Y:S10]  /*04b0*/  BRA.U UP0, `(.L_x_25) ;  /* 0xfffffffd00147547 */ /* 0x000ff4000b83ffff */
[----:B------:R-:W0:Y:S08]  /*04c0*/  LDC.64 R4, c[0x0][0x3a0] ;  /* 0x0000e800ff047b82 */ /* 0x000e300000000a00 */
[----:B------:R-:W1:Y:S01]  /*04d0*/  LDC.64 R2, c[0x0][0x398] ;  /* 0x0000e600ff027b82 */ /* 0x000e620000000a00 */
[----:B0-----:R-:W-:-:S06]  /*04e0*/  IMAD.WIDE.U32 R4, R18, 0x8, R4 ;  /* 0x0000000812047825 */ /* 0x001fcc00078e0004 */
[----:B------:R-:W2:Y:S01]  /*04f0*/  LDG.E.64 R4, desc[UR6][R4.64] ;  /* 0x0000000604047981 */ /* 0x000ea2000c1e1b00 */
[----:B-1----:R-:W-:-:S06]  /*0500*/  IMAD.WIDE.U32 R2, R18, 0x8, R2 ;  /* 0x0000000812027825 */ /* 0x002fcc00078e0002 */
[----:B------:R-:W3:Y:S01]  /*0510*/  LDG.E.64 R2, desc[UR6][R2.64] ;  /* 0x0000000602027981 */ /* 0x000ee2000c1e1b00 */
[----:B------:R-:W-:Y:S01]  /*0520*/  IMAD.MOV.U32 R6, RZ, RZ, 0x1 ;  /* 0x00000001ff067424 */ /* 0x000fe200078e00ff */
[----:B------:R-:W-:Y:S01]  /*0530*/  BSSY.RECONVERGENT B0, `(.L_x_26) ;  /* 0x0000011000007945 */ /* 0x000fe20003800200 */
[----:B--2---:R-:W0:Y:S04]  /*0540*/  MUFU.RCP64H R7, R5 ;  /* 0x0000000500077308 */ /* 0x004e280000001800 */
[----:B0-----:R-:W-:-:S08]  /*0550*/  DFMA R8, -R4, R6, 1 ;  /* 0x3ff000000408742b */ /* 0x001fd00000000106 */
[----:B------:R-:W-:-:S08]  /*0560*/  DFMA R8, R8, R8, R8 ;  /* 0x000000080808722b */ /* 0x000fd00000000008 */
[----:B------:R-:W-:Y:S02]  /*0570*/  DFMA R8, R6, R8, R6 ;  /* 0x000000080608722b */ /* 0x000fe40000000006 */
[----:B---3--:R-:W-:-:S06]  /*0580*/  DADD R6, R10, -R2 ;  /* 0x000000000a067229 */ /* 0x008fcc0000000802 */
[----:B------:R-:W-:-:S04]  /*0590*/  DFMA R12, -R4, R8, 1 ;  /* 0x3ff00000040c742b */ /* 0x000fc80000000108 */
[----:B------:R-:W-:-:S04]  /*05a0*/  FSETP.GEU.AND P1, PT, |R7|, 6.5827683646048100446e-37, PT ;  /* 0x036000000700780b */ /* 0x000fc80003f2e200 */
        /* <DEDUP_REMOVED lines=8> */
[----:B------:R-:W-:Y:S05]  /*0630*/  CALL.REL.NOINC `($__internal_3_$__cuda_sm20_div_rn_f64_full) ;  /* 0x0000000000547944 */ /* 0x000fea0003c00000 */
.L_x_27:
[----:B------:R-:W-:Y:S05]  /*0640*/  BSYNC.RECONVERGENT B0 ;  /* 0x0000000000007941 */ /* 0x000fea0003800200 */
.L_x_26:
        /* <DEDUP_REMOVED lines=8> */
[----:B------:R-:W-:-:S04]  /*06d0*/  IMAD R19, R18, 0x384, R19 ;  /* 0x0000038412137824 */ /* 0x000fc800078e0213 */
[----:B------:R-:W-:Y:S01]  /*06e0*/  VIADD R19, R19, 0x1f ;  /* 0x0000001f13137836 */ /* 0x000fe20000000000 */
[----:B---3--:R-:W-:-:S08]  /*06f0*/  DFMA R2, R4, R2, R6 ;  /* 0x000000020402722b */ /* 0x008fd00000000006 */
[----:B------:R-:W-:-:S06]  /*0700*/  DSETP.GEU.AND P0, PT, R2, RZ, PT ;  /* 0x000000ff0200722a */ /* 0x000fcc0003f0e000 */
[----:B------:R-:W-:Y:S02]  /*0710*/  FSEL R2, R2, RZ, P0 ;  /* 0x000000ff02027208 */ /* 0x000fe40000000000 */
[----:B------:R-:W-:-:S06]  /*0720*/  FSEL R3, R3, RZ, P0 ;  /* 0x000000ff03037208 */ /* 0x000fcc0000000000 */
[----:B------:R-:W-:-:S06]  /*0730*/  DSETP.GT.AND P0, PT, R2, 6, PT ;  /* 0x401800000200742a */ /* 0x000fcc0003f04000 */
[----:B------:R-:W-:Y:S02]  /*0740*/  FSEL R4, R2, RZ, !P0 ;  /* 0x000000ff02047208 */ /* 0x000fe40004000000 */
[----:B------:R-:W-:Y:S01]  /*0750*/  FSEL R5, R3, 2.375, !P0 ;  /* 0x4018000003057808 */ /* 0x000fe20004000000 */
[----:B--2---:R-:W-:-:S05]  /*0760*/  IMAD.WIDE R2, R19, 0x8, R8 ;  /* 0x0000000813027825 */ /* 0x004fca00078e0208 */
[----:B------:R-:W-:Y:S01]  /*0770*/  STG.E.64 desc[UR6][R2.64], R4 ;  /* 0x0000000402007986 */ /* 0x000fe2000c101b06 */
[----:B------:R-:W-:Y:S05]  /*0780*/  EXIT ;  /* 0x000000000000794d */ /* 0x000fea0003800000 */
        .weak           $__internal_3_$__cuda_sm20_div_rn_f64_full
        .type           $__internal_3_$__cuda_sm20_div_rn_f64_full,@function
        .size           $__internal_3_$__cuda_sm20_div_rn_f64_full,(.L_x_249 - $__internal_3_$__cuda_sm20_div_rn_f64_full)
$__internal_3_$__cuda_sm20_div_rn_f64_full:
[C---:B------:R-:W-:Y:S01]  /*0790*/  FSETP.GEU.AND P0, PT, |R5|.reuse, 1.469367938527859385e-39, PT ;  /* 0x001000000500780b */ /* 0x040fe20003f0e200 */
[----:B------:R-:W-:Y:S01]  /*07a0*/  IMAD.MOV.U32 R8, RZ, RZ, 0x1 ;  /* 0x00000001ff087424 */ /* 0x000fe200078e00ff */
[----:B------:R-:W-:Y:S01]  /*07b0*/  LOP3.LUT R2, R5, 0x800fffff, RZ, 0xc0, !PT ;  /* 0x800fffff05027812 */ /* 0x000fe200078ec0ff */
[----:B------:R-:W-:Y:S01]  /*07c0*/  BSSY.RECONVERGENT B1, `(.L_x_28) ;  /* 0x0000055000017945 */ /* 0x000fe20003800200 */
[C---:B------:R-:W-:Y:S02]  /*07d0*/  FSETP.GEU.AND P2, PT, |R7|.reuse, 1.469367938527859385e-39, PT ;  /* 0x001000000700780b */ /* 0x040fe40003f4e200 */
[----:B------:R-:W-:Y:S01]  /*07e0*/  LOP3.LUT R3, R2, 0x3ff00000, RZ, 0xfc, !PT ;  /* 0x3ff0000002037812 */ /* 0x000fe200078efcff */
[----:B------:R-:W-:Y:S01]  /*07f0*/  IMAD.MOV.U32 R2, RZ, RZ, R4 ;  /* 0x000000ffff027224 */ /* 0x000fe200078e0004 */
[----:B------:R-:W-:Y:S02]  /*0800*/  LOP3.LUT R11, R7, 0x7ff00000, RZ, 0xc0, !PT ;  /* 0x7ff00000070b7812 */ /* 0x000fe400078ec0ff */
[----:B------:R-:W-:-:S03]  /*0810*/  LOP3.LUT R20, R5, 0x7ff00000, RZ, 0xc0, !PT ;  /* 0x7ff0000005147812 */ /* 0x000fc600078ec0ff */
[----:B------:R-:W-:Y:S01]  /*0820*/  @!P0 DMUL R2, R4, 8.98846567431157953865e+307 ;  /* 0x7fe0000004028828 */ /* 0x000fe20000000000 */
[----:B------:R-:W-:-:S03]  /*0830*/  ISETP.GE.U32.AND P1, PT, R11, R20, PT ;  /* 0x000000140b00720c */ /* 0x000fc60003f26070 */
[----:B------:R-:W-:Y:S01]  /*0840*/  @!P2 LOP3.LUT R16, R5, 0x7ff00000, RZ, 0xc0, !PT ;  /* 0x7ff000000510a812 */ /* 0x000fe200078ec0ff */
[----:B------:R-:W-:Y:S01]  /*0850*/  @!P2 IMAD.MOV.U32 R22, RZ, RZ, RZ ;  /* 0x000000ffff16a224 */ /* 0x000fe200078e00ff */
[----:B------:R-:W0:Y:S02]  /*0860*/  MUFU.RCP64H R9, R3 ;  /* 0x0000000300097308 */ /* 0x000e240000001800 */
[----:B------:R-:W-:Y:S01]  /*0870*/  @!P2 ISETP.GE.U32.AND P3, PT, R11, R16, PT ;  /* 0x000000100b00a20c */ /* 0x000fe20003f66070 */
[----:B0-----:R-:W-:-:S08]  /*0880*/  DFMA R12, R8, -R2, 1 ;  /* 0x3ff00000080c742b */ /* 0x001fd00000000802 */
[----:B------:R-:W-:Y:S01]  /*0890*/  DFMA R14, R12, R12, R12 ;  /* 0x0000000c0c0e722b */ /* 0x000fe2000000000c */
[----:B------:R-:W-:-:S05]  /*08a0*/  IMAD.MOV.U32 R12, RZ, RZ, 0x1ca00000 ;  /* 0x1ca00000ff0c7424 */ /* 0x000fca00078e00ff */
[C---:B------:R-:W-:Y:S02]  /*08b0*/  @!P2 SEL R13, R12.reuse, 0x63400000, !P3 ;  /* 0x634000000c0da807 */ /* 0x040fe40005800000 */
[----:B------:R-:W-:Y:S01]  /*08c0*/  DFMA R14, R8, R14, R8 ;  /* 0x0000000e080e722b */ /* 0x000fe20000000008 */
[----:B------:R-:W-:Y:S01]  /*08d0*/  SEL R9, R12, 0x63400000, !P1 ;  /* 0x634000000c097807 */ /* 0x000fe20004800000 */
[----:B------:R-:W-:Y:S01]  /*08e0*/  IMAD.MOV.U32 R8, RZ, RZ, R6 ;  /* 0x000000ffff087224 */ /* 0x000fe200078e0006 */
[--C-:B------:R-:W-:Y:S02]  /*08f0*/  @!P2 LOP3.LUT R13, R13, 0x80000000, R7.reuse, 0xf8, !PT ;  /* 0x800000000d0da812 */ /* 0x100fe400078ef807 */
[----:B------:R-:W-:Y:S02]  /*0900*/  LOP3.LUT R9, R9, 0x800fffff, R7, 0xf8, !PT ;  /* 0x800fffff09097812 */ /* 0x000fe400078ef807 */
[----:B------:R-:W-:Y:S01]  /*0910*/  @!P2 LOP3.LUT R23, R13, 0x100000, RZ, 0xfc, !PT ;  /* 0x001000000d17a812 */ /* 0x000fe200078efcff */
[----:B------:R-:W-:-:S05]  /*0920*/  DFMA R16, R14, -R2, 1 ;  /* 0x3ff000000e10742b */ /* 0x000fca0000000802 */
[----:B------:R-:W-:Y:S01]  /*0930*/  @!P2 DFMA R8, R8, 2, -R22 ;  /* 0x400000000808a82b */ /* 0x000fe20000000816 */
[----:B------:R-:W-:Y:S02]  /*0940*/  IMAD.MOV.U32 R23, RZ, RZ, R11 ;  /* 0x000000ffff177224 */ /* 0x000fe400078e000b */
[----:B------:R-:W-:Y:S01]  /*0950*/  DFMA R14, R14, R16, R14 ;  /* 0x000000100e0e722b */ /* 0x000fe2000000000e */
[----:B------:R-:W-:Y:S01]  /*0960*/  IMAD.MOV.U32 R22, RZ, RZ, R20 ;  /* 0x000000ffff167224 */ /* 0x000fe200078e0014 */
[----:B------:R-:W-:-:S05]  /*0970*/  @!P0 LOP3.LUT R22, R3, 0x7ff00000, RZ, 0xc0, !PT ;  /* 0x7ff0000003168812 */ /* 0x000fca00078ec0ff */
[----:B------:R-:W-:Y:S01]  /*0980*/  @!P2 LOP3.LUT R23, R9, 0x7ff00000, RZ, 0xc0, !PT ;  /* 0x7ff000000917a812 */ /* 0x000fe200078ec0ff */
[----:B------:R-:W-:Y:S01]  /*0990*/  VIADD R24, R22, 0xffffffff ;  /* 0xffffffff16187836 */ /* 0x000fe20000000000 */
[----:B------:R-:W-:-:S03]  /*09a0*/  DMUL R16, R14, R8 ;  /* 0x000000080e107228 */ /* 0x000fc60000000000 */
[----:B------:R-:W-:-:S05]  /*09b0*/  VIADD R13, R23, 0xffffffff ;  /* 0xffffffff170d7836 */ /* 0x000fca0000000000 */
[----:B------:R-:W-:Y:S01]  /*09c0*/  ISETP.GT.U32.AND P0, PT, R13, 0x7feffffe, PT ;  /* 0x7feffffe0d00780c */ /* 0x000fe20003f04070 */
[----:B------:R-:W-:-:S03]  /*09d0*/  DFMA R20, R16, -R2, R8 ;  /* 0x800000021014722b */ /* 0x000fc60000000008 */
[----:B------:R-:W-:-:S05]  /*09e0*/  ISETP.GT.U32.OR P0, PT, R24, 0x7feffffe, P0 ;  /* 0x7feffffe1800780c */ /* 0x000fca0000704470 */
[----:B------:R-:W-:-:S08]  /*09f0*/  DFMA R14, R14, R20, R16 ;  /* 0x000000140e0e722b */ /* 0x000fd00000000010 */
        /* <DEDUP_REMOVED lines=28> */
.L_x_29:
        /* <DEDUP_REMOVED lines=16> */
.L_x_32:
[----:B------:R-:W-:Y:S01]  /*0cc0*/  LOP3.LUT R13, R5, 0x80000, RZ, 0xfc, !PT ;  /* 0x00080000050d7812 */ /* 0x000fe200078efcff */
[----:B------:R-:W-:Y:S01]  /*0cd0*/  IMAD.MOV.U32 R12, RZ, RZ, R4 ;  /* 0x000000ffff0c7224 */ /* 0x000fe200078e0004 */
[----:B------:R-:W-:Y:S06]  /*0ce0*/  BRA `(.L_x_30) ;  /* 0x0000000000087947 */ /* 0x000fec0003800000 */
.L_x_31:
[----:B------:R-:W-:Y:S01]  /*0cf0*/  LOP3.LUT R13, R7, 0x80000, RZ, 0xfc, !PT ;  /* 0x00080000070d7812 */ /* 0x000fe200078efcff */
[----:B------:R-:W-:-:S07]  /*0d00*/  IMAD.MOV.U32 R12, RZ, RZ, R6 ;  /* 0x000000ffff0c7224 */ /* 0x000fce00078e0006 */
.L_x_30:
[----:B------:R-:W-:Y:S05]  /*0d10*/  BSYNC.RECONVERGENT B1 ;  /* 0x0000000000017941 */ /* 0x000fea0003800200 */
.L_x_28:
[----:B------:R-:W-:Y:S02]  /*0d20*/  IMAD.MOV.U32 R11, RZ, RZ, 0x0 ;  /* 0x00000000ff0b7424 */ /* 0x000fe400078e00ff */
[----:B------:R-:W-:Y:S02]  /*0d30*/  IMAD.MOV.U32 R2, RZ, RZ, R12 ;  /* 0x000000ffff027224 */ /* 0x000fe400078e000c */
[----:B------:R-:W-:Y:S01]  /*0d40*/  IMAD.MOV.U32 R3, RZ, RZ, R13 ;  /* 0x000000ffff037224 */ /* 0x000fe200078e000d */
[----:B------:R-:W-:Y:S06]  /*0d50*/  RET.REL.NODEC R10 `(_Z17executeNinthLayerPdS_S_S_S_S_S_) ;  /* 0xfffffff00aa87950 */ /* 0x000fec0003c3ffff */
.L_x_33:
        /* <DEDUP_REMOVED lines=10> */
.L_x_249:


//--------------------- .text._Z18executeEighthLayerPdS_S_S_S_S_S_ --------------------------
	.section	.text._Z18executeEighthLayerPdS_S_S_S_S_S_,"ax",@progbits
	.align	128
        .global         _Z18executeEighthLayerPdS_S_S_S_S_S_
        .type           _Z18executeEighthLayerPdS_S_S_S_S_S_,@function
        .size           _Z18executeEighthLayerPdS_S_S_S_S_S_,(.L_x_250 - _Z18executeEighthLayerPdS_S_S_S_S_S_)
        .other          _Z18executeEighthLayerPdS_S_S_S_S_S_,@"STO_CUDA_ENTRY STV_DEFAULT"
_Z18executeEighthLayerPdS_S_S_S_S_S_:
.text._Z18executeEighthLayerPdS_S_S_S_S_S_:
        /* <DEDUP_REMOVED lines=68> */
[----:B------:R-:W-:Y:S05]  /*0440*/  CALL.REL.NOINC `($__internal_4_$__cuda_sm20_div_rn_f64_full) ;  /* 0x0000000000487944 */ /* 0x000fea0003c00000 */
.L_x_35:
[----:B------:R-:W-:Y:S05]  /*0450*/  BSYNC.RECONVERGENT B0 ;  /* 0x0000000000007941 */ /* 0x000fea0003800200 */
.L_x_34:
        /* <DEDUP_REMOVED lines=17> */
        .weak           $__internal_4_$__cuda_sm20_div_rn_f64_full
        .type           $__internal_4_$__cuda_sm20_div_rn_f64_full,@function
        .size           $__internal_4_$__cuda_sm20_div_rn_f64_full,(.L_x_250 - $__internal_4_$__cuda_sm20_div_rn_f64_full)
$__internal_4_$__cuda_sm20_div_rn_f64_full:
        /* <DEDUP_REMOVED lines=69> */
.L_x_37:
        /* <DEDUP_REMOVED lines=16> */
.L_x_40:
[----:B------:R-:W-:Y:S01]  /*0ac0*/  LOP3.LUT R17, R5, 0x80000, RZ, 0xfc, !PT ;  /* 0x0008000005117812 */ /* 0x000fe200078efcff */
[----:B------:R-:W-:Y:S01]  /*0ad0*/  IMAD.MOV.U32 R16, RZ, RZ, R4 ;  /* 0x000000ffff107224 */ /* 0x000fe200078e0004 */
[----:B------:R-:W-:Y:S06]  /*0ae0*/  BRA `(.L_x_38) ;  /* 0x0000000000087947 */ /* 0x000fec0003800000 */
.L_x_39:
[----:B------:R-:W-:Y:S01]  /*0af0*/  LOP3.LUT R17, R7, 0x80000, RZ, 0xfc, !PT ;  /* 0x0008000007117812 */ /* 0x000fe200078efcff */
[----:B------:R-:W-:-:S07]  /*0b00*/  IMAD.MOV.U32 R16, RZ, RZ, R6 ;  /* 0x000000ffff107224 */ /* 0x000fce00078e0006 */
.L_x_38:
[----:B------:R-:W-:Y:S05]  /*0b10*/  BSYNC.RECONVERGENT B1 ;  /* 0x0000000000017941 */ /* 0x000fea0003800200 */
.L_x_36:
[----:B------:R-:W-:Y:S02]  /*0b20*/  IMAD.MOV.U32 R13, RZ, RZ, 0x0 ;  /* 0x00000000ff0d7424 */ /* 0x000fe400078e00ff */
[----:B------:R-:W-:Y:S02]  /*0b30*/  IMAD.MOV.U32 R2, RZ, RZ, R16 ;  /* 0x000000ffff027224 */ /* 0x000fe400078e0010 */
[----:B------:R-:W-:Y:S01]  /*0b40*/  IMAD.MOV.U32 R3, RZ, RZ, R17 ;  /* 0x000000ffff037224 */ /* 0x000fe200078e0011 */
[----:B------:R-:W-:Y:S06]  /*0b50*/  RET.REL.NODEC R12 `(_Z18executeEighthLayerPdS_S_S_S_S_S_) ;  /* 0xfffffff40c287950 */ /* 0x000fec0003c3ffff */
.L_x_41:
        /* <DEDUP_REMOVED lines=10> */
.L_x_250:


//--------------------- .text._Z25executeSeventhLayer_partDPdS_S_S_S_S_S_ --------------------------
	.section	.text._Z25executeSeventhLayer_partDPdS_S_S_S_S_S_,"ax",@progbits
	.align	128
        .global         _Z25executeSeventhLayer_partDPdS_S_S_S_S_S_
        .type           _Z25executeSeventhLayer_partDPdS_S_S_S_S_S_,@function
        .size           _Z25executeSeventhLayer_partDPdS_S_S_S_S_S_,(.L_x_251 - _Z25executeSeventhLayer_partDPdS_S_S_S_S_S_)
        .other          _Z25executeSeventhLayer_partDPdS_S_S_S_S_S_,@"STO_CUDA_ENTRY STV_DEFAULT"
_Z25executeSeventhLayer_partDPdS_S_S_S_S_S_:
.text._Z25executeSeventhLayer_partDPdS_S_S_S_S_S_:
[----:B------:R-:W-:Y:S01]  /*0000*/  LDC R1, c[0x0][0x37c] ;  /* 0x0000df00ff017b82 */ /* 0x000fe20000000800 */
[----:B------:R-:W0:Y:S07]  /*0010*/  S2R R9, SR_TID.Y ;  /* 0x0000000000097919 */ /* 0x000e2e0000002200 */
[----:B------:R-:W1:Y:S01]  /*0020*/  LDC.64 R4, c[0x0][0x388] ;  /* 0x0000e200ff047b82 */ /* 0x000e620000000a00 */
[----:B------:R-:W2:Y:S01]  /*0030*/  LDCU.64 UR4, c[0x0][0x380] ;  /* 0x00007000ff0477ac */ /* 0x000ea20008000a00 */
[----:B------:R-:W3:Y:S01]  /*0040*/  S2R R7, SR_TID.X ;  /* 0x0000000000077919 */ /* 0x000ee20000002100 */
[----:B------:R-:W4:Y:S01]  /*0050*/  LDCU.64 UR6, c[0x0][0x358] ;  /* 0x00006b00ff0677ac */ /* 0x000f220008000a00 */
[----:B------:R-:W1:Y:S01]  /*0060*/  S2R R0, SR_CTAID.X ;  /* 0x0000000000007919 */ /* 0x000e620000002500 */
[----:B0-----:R-:W-:-:S04]  /*0070*/  IMAD.WIDE.U32 R2, R9, 0x8, RZ ;  /* 0x0000000809027825 */ /* 0x001fc800078e00ff */
[----:B---3--:R-:W-:-:S04]  /*0080*/  IMAD.WIDE.U32 R2, R7, 0x1c0, R2 ;  /* 0x000001c007027825 */ /* 0x008fc800078e0002 */
[----:B-1----:R-:W-:Y:S01]  /*0090*/  IMAD.WIDE.U32 R4, R0, 0x400, R4 ;  /* 0x0000040000047825 */ /* 0x002fe200078e0004 */
[----:B--2---:R-:W-:Y:S01]  /*00a0*/  IADD3 R16, P0, PT, R2, UR4, RZ ;  /* 0x0000000402107c10 */ /* 0x004fe2000ff1e0ff */
[----:B------:R-:W-:Y:S02]  /*00b0*/  UMOV UR4, URZ ;  /* 0x000000ff00047c82 */ /* 0x000fe40008000000 */
[----:B------:R-:W-:Y:S01]  /*00c0*/  IMAD R2, R0, 0xcb1, R9 ;  /* 0x00000cb100027824 */ /* 0x000fe200078e0209 */
[----:B------:R-:W-:Y:S02]  /*00d0*/  IADD3 R10, P2, PT, R4, 0x40, RZ ;  /* 0x00000040040a7810 */ /* 0x000fe40007f5e0ff */
[----:B------:R-:W-:Y:S02]  /*00e0*/  CS2R R8, SRZ ;  /* 0x0000000000087805 */ /* 0x000fe4000001ff00 */
[----:B------:R-:W-:Y:S01]  /*00f0*/  IADD3 R16, P1, PT, R16, 0x34900, RZ ;  /* 0x0003490010107810 */ /* 0x000fe20007f3e0ff */
[----:B------:R-:W-:-:S02]  /*0100*/  IMAD R2, R7, 0x39, R2 ;  /* 0x0000003907027824 */ /* 0x000fc400078e0202 */
[----:B------:R-:W-:Y:S01]  /*0110*/  IMAD.X R11, RZ, RZ, R5, P2 ;  /* 0x000000ffff0b7224 */ /* 0x000fe200010e0605 */
[----:B------:R-:W-:Y:S01]  /*0120*/  IADD3.X R17, PT, PT, RZ, UR5, R3, P1, P0 ;  /* 0x00000005ff117c10 */ /* 0x000fe20008fe0403 */
[----:B----4-:R-:W-:-:S08]  /*0130*/  VIADD R4, R2, 0x740 ;  /* 0x0000074002047836 */ /* 0x010fd00000000000 */
.L_x_42:
[----:B------:R-:W-:Y:S02]  /*0140*/  IMAD.MOV.U32 R6, RZ, RZ, R16 ;  /* 0x000000ffff067224 */ /* 0x000fe400078e0010 */
[----:B------:R-:W-:Y:S02]  /*0150*/  IMAD.MOV.U32 R7, RZ, RZ, R17 ;  /* 0x000000ffff077224 */ /* 0x000fe400078e0011 */
[----:B------:R-:W-:Y:S02]  /*0160*/  IMAD.MOV.U32 R2, RZ, RZ, R10 ;  /* 0x000000ffff027224 */ /* 0x000fe400078e000a */
[----:B------:R-:W-:Y:S01]  /*0170*/  IMAD.MOV.U32 R3, RZ, RZ, R11 ;  /* 0x000000ffff037224 */ /* 0x000fe200078e000b */
[----:B------:R-:W2:Y:S04]  /*0180*/  LDG.E.64 R16, desc[UR6][R6.64+-0x2ae00] ;  /* 0xfd52000606107981 */ /* 0x000ea8000c1e1b00 */
[----:B------:R-:W3:Y:S04]  /*0190*/  LDG.E.64 R10, desc[UR6][R6.64+-0x31000] ;  /* 0xfcf00006060a7981 */ /* 0x000ee8000c1e1b00 */
[----:B------:R-:W3:Y:S04]  /*01a0*/  LDG.E.64 R24, desc[UR6][R2.64+-0x40] ;  /* 0xffffc00602187981 */ /* 0x000ee8000c1e1b00 */
[----:B------:R-:W2:Y:S04]  /*01b0*/  LDG.E.64 R18, desc[UR6][R2.64+-0x38] ;  /* 0xffffc80602127981 */ /* 0x000ea8000c1e1b00 */
[----:B------:R-:W4:Y:S04]  /*01c0*/  LDG.E.64 R20, desc[UR6][R6.64+-0x24c00] ;  /* 0xfdb4000606147981 */ /* 0x000f28000c1e1b00 */
[----:B------:R-:W4:Y:S04]  /*01d0*/  LDG.E.64 R22, desc[UR6][R2.64+-0x30] ;  /* 0xffffd00602167981 */ /* 0x000f28000c1e1b00 */
[----:B------:R-:W5:Y:S04]  /*01e0*/  LDG.E.64 R12, desc[UR6][R6.64+-0x1ea00] ;  /* 0xfe160006060c7981 */ /* 0x000f68000c1e1b00 */
[----:B------:R-:W5:Y:S01]  /*01f0*/  LDG.E.64 R14, desc[UR6][R2.64+-0x28] ;  /* 0xffffd806020e7981 */ /* 0x000f62000c1e1b00 */
[----:B---3--:R-:W-:-:S03]  /*0200*/  DFMA R24, R10, R24, R8 ;  /* 0x000000180a18722b */ /* 0x008fc60000000008 */
[----:B------:R-:W3:Y:S04]  /*0210*/  LDG.E.64 R8, desc[UR6][R6.64+-0x18800] ;  /* 0xfe78000606087981 */ /* 0x000ee8000c1e1b00 */
[----:B------:R-:W3:Y:S01]  /*0220*/  LDG.E.64 R10, desc[UR6][R2.64+-0x20] ;  /* 0xffffe006020a7981 */ /* 0x000ee2000c1e1b00 */
[----:B--2---:R-:W-:-:S03]  /*0230*/  DFMA R24, R16, R18, R24 ;  /* 0x000000121018722b */ /* 0x004fc60000000018 */
[----:B------:R-:W2:Y:S04]  /*0240*/  LDG.E.64 R16, desc[UR6][R6.64+-0x12600] ;  /* 0xfeda000606107981 */ /* 0x000ea8000c1e1b00 */
[----:B------:R-:W2:Y:S01]  /*0250*/  LDG.E.64 R18, desc[UR6][R2.64+-0x18] ;  /* 0xffffe80602127981 */ /* 0x000ea2000c1e1b00 */
[----:B----4-:R-:W-:-:S03]  /*0260*/  DFMA R24, R20, R22, R24 ;  /* 0x000000161418722b */ /* 0x010fc60000000018 */
[----:B------:R-:W4:Y:S04]  /*0270*/  LDG.E.64 R20, desc[UR6][R6.64+-0xc400] ;  /* 0xff3c000606147981 */ /* 0x000f28000c1e1b00 */
[----:B------:R-:W4:Y:S01]  /*0280*/  LDG.E.64 R22, desc[UR6][R2.64+-0x10] ;  /* 0xfffff00602167981 */ /* 0x000f22000c1e1b00 */
[----:B-----5:R-:W-:-:S03]  /*0290*/  DFMA R24, R12, R14, R24 ;  /* 0x0000000e0c18722b */ /* 0x020fc60000000018 */
        /* <DEDUP_REMOVED lines=28> */
[----:B---3--:R-:W-:-:S08]  /*0460*/  DFMA R8, R8, R10, R24 ;  /* 0x0000000a0808722b */ /* 0x008fd00000000018 */
[----:B--2---:R-:W-:Y:S01]  /*0470*/  DFMA R8, R16, R18, R8 ;  /* 0x000000121008722b */ /* 0x004fe20000000008 */
[----:B------:R-:W-:Y:S02]  /*0480*/  IADD3 R10, P1, PT, R2, 0x80, RZ ;  /* 0x00000080020a7810 */ /* 0x000fe40007f3e0ff */
[----:B------:R-:W-:-:S05]  /*0490*/  IADD3 R16, P0, PT, R6, 0x62000, RZ ;  /* 0x0006200006107810 */ /* 0x000fca0007f1e0ff */
[----:B----4-:R-:W-:Y:S01]  /*04a0*/  DFMA R8, R20, R22, R8 ;  /* 0x000000161408722b */ /* 0x010fe20000000008 */
[----:B------:R-:W-:Y:S02]  /*04b0*/  IMAD.X R17, RZ, RZ, R7, P0 ;  /* 0x000000ffff117224 */ /* 0x000fe400000e0607 */
[----:B------:R-:W-:-:S05]  /*04c0*/  IMAD.X R11, RZ, RZ, R3, P1 ;  /* 0x000000ffff0b7224 */ /* 0x000fca00008e0603 */
        /* <DEDUP_REMOVED lines=25> */
[----:B------:R-:W-:Y:S05]  /*0660*/  CALL.REL.NOINC `($__internal_5_$__cuda_sm20_div_rn_f64_full) ;  /* 0x0000000000487944 */ /* 0x000fea0003c00000 */
.L_x_44:
[----:B------:R-:W-:Y:S05]  /*0670*/  BSYNC.RECONVERGENT B0 ;  /* 0x0000000000007941 */ /* 0x000fea0003800200 */
.L_x_43:
        /* <DEDUP_REMOVED lines=17> */
        .weak           $__internal_5_$__cuda_sm20_div_rn_f64_full
        .type           $__internal_5_$__cuda_sm20_div_rn_f64_full,@function
        .size           $__internal_5_$__cuda_sm20_div_rn_f64_full,(.L_x_251 - $__internal_5_$__cuda_sm20_div_rn_f64_full)
$__internal_5_$__cuda_sm20_div_rn_f64_full:
[C---:B------:R-:W-:Y:S01]  /*0790*/  FSETP.GEU.AND P0, PT, |R7|.reuse, 1.469367938527859385e-39, PT ;  /* 0x001000000700780b */ /* 0x040fe20003f0e200 */
[----:B------:R-:W-:Y:S01]  /*07a0*/  IMAD.MOV.U32 R10, RZ, RZ, 0x1 ;  /* 0x00000001ff0a7424 */ /* 0x000fe200078e00ff */
[----:B------:R-:W-:Y:S01]  /*07b0*/  LOP3.LUT R2, R7, 0x800fffff, RZ, 0xc0, !PT ;  /* 0x800fffff07027812 */ /* 0x000fe200078ec0ff */
[----:B------:R-:W-:Y:S01]  /*07c0*/  IMAD.MOV.U32 R13, RZ, RZ, 0x1ca00000 ;  /* 0x1ca00000ff0d7424 */ /* 0x000fe200078e00ff */
[C---:B------:R-:W-:Y:S01]  /*07d0*/  FSETP.GEU.AND P2, PT, |R9|.reuse, 1.469367938527859385e-39, PT ;  /* 0x001000000900780b */ /* 0x040fe20003f4e200 */
[----:B------:R-:W-:Y:S01]  /*07e0*/  BSSY.RECONVERGENT B1, `(.L_x_45) ;  /* 0x0000053000017945 */ /* 0x000fe20003800200 */
[----:B------:R-:W-:Y:S01]  /*07f0*/  LOP3.LUT R3, R2, 0x3ff00000, RZ, 0xfc, !PT ;  /* 0x3ff0000002037812 */ /* 0x000fe200078efcff */
[----:B------:R-:W-:Y:S01]  /*0800*/  IMAD.MOV.U32 R2, RZ, RZ, R6 ;  /* 0x000000ffff027224 */ /* 0x000fe200078e0006 */
[----:B------:R-:W-:-:S05]  /*0810*/  LOP3.LUT R5, R9, 0x7ff00000, RZ, 0xc0, !PT ;  /* 0x7ff0000009057812 */ /* 0x000fca00078ec0ff */
[----:B------:R-:W-:-:S04]  /*0820*/  @!P0 DMUL R2, R6, 8.98846567431157953865e+307 ;  /* 0x7fe0000006028828 */ /* 0x000fc80000000000 */
[----:B------:R-:W-:Y:S02]  /*0830*/  @!P2 LOP3.LUT R18, R7, 0x7ff00000, RZ, 0xc0, !PT ;  /* 0x7ff000000712a812 */ /* 0x000fe400078ec0ff */
[----:B------:R-:W0:Y:S02]  /*0840*/  MUFU.RCP64H R11, R3 ;  /* 0x00000003000b7308 */ /* 0x000e240000001800 */
        /* <DEDUP_REMOVED lines=55> */
.L_x_46:
        /* <DEDUP_REMOVED lines=16> */
.L_x_49:
[----:B------:R-:W-:Y:S01]  /*0cc0*/  LOP3.LUT R17, R7, 0x80000, RZ, 0xfc, !PT ;  /* 0x0008000007117812 */ /* 0x000fe200078efcff */
[----:B------:R-:W-:Y:S01]  /*0cd0*/  IMAD.MOV.U32 R16, RZ, RZ, R6 ;  /* 0x000000ffff107224 */ /* 0x000fe200078e0006 */
[----:B------:R-:W-:Y:S06]  /*0ce0*/  BRA `(.L_x_47) ;  /* 0x0000000000087947 */ /* 0x000fec0003800000 */
.L_x_48:
[----:B------:R-:W-:Y:S01]  /*0cf0*/  LOP3.LUT R17, R9, 0x80000, RZ, 0xfc, !PT ;  /* 0x0008000009117812 */ /* 0x000fe200078efcff */
[----:B------:R-:W-:-:S07]  /*0d00*/  IMAD.MOV.U32 R16, RZ, RZ, R8 ;  /* 0x000000ffff107224 */ /* 0x000fce00078e0008 */
.L_x_47:
[----:B------:R-:W-:Y:S05]  /*0d10*/  BSYNC.RECONVERGENT B1 ;  /* 0x0000000000017941 */ /* 0x000fea0003800200 */
.L_x_45:
[----:B------:R-:W-:Y:S02]  /*0d20*/  IMAD.MOV.U32 R13, RZ, RZ, 0x0 ;  /* 0x00000000ff0d7424 */ /* 0x000fe400078e00ff */
[----:B------:R-:W-:Y:S02]  /*0d30*/  IMAD.MOV.U32 R2, RZ, RZ, R16 ;  /* 0x000000ffff027224 */ /* 0x000fe400078e0010 */
[----:B------:R-:W-:Y:S01]  /*0d40*/  IMAD.MOV.U32 R3, RZ, RZ, R17 ;  /* 0x000000ffff037224 */ /* 0x000fe200078e0011 */
[----:B------:R-:W-:Y:S06]  /*0d50*/  RET.REL.NODEC R12 `(_Z25executeSeventhLayer_partDPdS_S_S_S_S_S_) ;  /* 0xfffffff00ca87950 */ /* 0x000fec0003c3ffff */
.L_x_50:
        /* <DEDUP_REMOVED lines=10> */
.L_x_251:


//--------------------- .text._Z25executeSeventhLayer_partCPdS_S_S_S_S_S_ --------------------------
	.section	.text._Z25executeSeventhLayer_partCPdS_S_S_S_S_S_,"ax",@progbits
	.align	128
        .global         _Z25executeSeventhLayer_partCPdS_S_S_S_S_S_
        .type           _Z25executeSeventhLayer_partCPdS_S_S_S_S_S_,@function
        .size           _Z25executeSeventhLayer_partCPdS_S_S_S_S_S_,(.L_x_252 - _Z25executeSeventhLayer_partCPdS_S_S_S_S_S_)
        .other          _Z25executeSeventhLayer_partCPdS_S_S_S_S_S_,@"STO_CUDA_ENTRY STV_DEFAULT"
_Z25executeSeventhLayer_partCPdS_S_S_S_S_S_:
.text._Z25executeSeventhLayer_partCPdS_S_S_S_S_S_:
        /* <DEDUP_REMOVED lines=20> */
.L_x_51:
        /* <DEDUP_REMOVED lines=82> */
[----:B------:R-:W-:Y:S05]  /*0660*/  CALL.REL.NOINC `($__internal_6_$__cuda_sm20_div_rn_f64_full) ;  /* 0x0000000000487944 */ /* 0x000fea0003c00000 */
.L_x_53:
[----:B------:R-:W-:Y:S05]  /*0670*/  BSYNC.RECONVERGENT B0 ;  /* 0x0000000000007941 */ /* 0x000fea0003800200 */
.L_x_52:
        /* <DEDUP_REMOVED lines=17> */
        .weak           $__internal_6_$__cuda_sm20_div_rn_f64_full
        .type           $__internal_6_$__cuda_sm20_div_rn_f64_full,@function
        .size           $__internal_6_$__cuda_sm20_div_rn_f64_full,(.L_x_252 - $__internal_6_$__cuda_sm20_div_rn_f64_full)
$__internal_6_$__cuda_sm20_div_rn_f64_full:
        /* <DEDUP_REMOVED lines=67> */
.L_x_55:
        /* <DEDUP_REMOVED lines=16> */
.L_x_58:
[----:B------:R-:W-:Y:S01]  /*0cc0*/  LOP3.LUT R17, R7, 0x80000, RZ, 0xfc, !PT ;  /* 0x0008000007117812 */ /* 0x000fe200078efcff */
[----:B------:R-:W-:Y:S01]  /*0cd0*/  IMAD.MOV.U32 R16, RZ, RZ, R6 ;  /* 0x000000ffff107224 */ /* 0x000fe200078e0006 */
[----:B------:R-:W-:Y:S06]  /*0ce0*/  BRA `(.L_x_56) ;  /* 0x0000000000087947 */ /* 0x000fec0003800000 */
.L_x_57:
[----:B------:R-:W-:Y:S01]  /*0cf0*/  LOP3.LUT R17, R9, 0x80000, RZ, 0xfc, !PT ;  /* 0x0008000009117812 */ /* 0x000fe200078efcff */
[----:B------:R-:W-:-:S07]  /*0d00*/  IMAD.MOV.U32 R16, RZ, RZ, R8 ;  /* 0x000000ffff107224 */ /* 0x000fce00078e0008 */
.L_x_56:
[----:B------:R-:W-:Y:S05]  /*0d10*/  BSYNC.RECONVERGENT B1 ;  /* 0x0000000000017941 */ /* 0x000fea0003800200 */
.L_x_54:
[----:B------:R-:W-:Y:S02]  /*0d20*/  IMAD.MOV.U32 R13, RZ, RZ, 0x0 ;  /* 0x00000000ff0d7424 */ /* 0x000fe400078e00ff */
[----:B------:R-:W-:Y:S02]  /*0d30*/  IMAD.MOV.U32 R2, RZ, RZ, R16 ;  /* 0x000000ffff027224 */ /* 0x000fe400078e0010 */
[----:B------:R-:W-:Y:S01]  /*0d40*/  IMAD.MOV.U32 R3, RZ, RZ, R17 ;  /* 0x000000ffff037224 */ /* 0x000fe200078e0011 */
[----:B------:R-:W-:Y:S06]  /*0d50*/  RET.REL.NODEC R12 `(_Z25executeSeventhLayer_partCPdS_S_S_S_S_S_) ;  /* 0xfffffff00ca87950 */ /* 0x000fec0003c3ffff */
.L_x_59:
        /* <DEDUP_REMOVED lines=10> */
.L_x_252:


//--------------------- .text._Z25executeSeventhLayer_partBPdS_S_S_S_S_S_ --------------------------
	.section	.text._Z25executeSeventhLayer_partBPdS_S_S_S_S_S_,"ax",@progbits
	.align	128
        .global         _Z25executeSeventhLayer_partBPdS_S_S_S_S_S_
        .type           _Z25executeSeventhLayer_partBPdS_S_S_S_S_S_,@function
        .size           _Z25executeSeventhLayer_partBPdS_S_S_S_S_S_,(.L_x_253 - _Z25executeSeventhLayer_partBPdS_S_S_S_S_S_)
        .other          _Z25executeSeventhLayer_partBPdS_S_S_S_S_S_,@"STO_CUDA_ENTRY STV_DEFAULT"
_Z25executeSeventhLayer_partBPdS_S_S_S_S_S_:
.text._Z25executeSeventhLayer_partBPdS_S_S_S_S_S_:
        /* <DEDUP_REMOVED lines=15> */
[----:B------:R-:W-:Y:S01]  /*00f0*/  IADD3 R16, P1, PT, R16, 0x31100, RZ ;  /* 0x0003110010107810 */ /* 0x000fe20007f3e0ff */
[----:B------:R-:W-:Y:S02]  /*0100*/  IMAD R4, R0, 0xcb1, R7 ;  /* 0x00000cb100047824 */ /* 0x000fe400078e0207 */
[----:B------:R-:W-:Y:S01]  /*0110*/  IMAD.X R11, RZ, RZ, R5, P2 ;  /* 0x000000ffff0b7224 */ /* 0x000fe200010e0605 */
[----:B------:R-:W-:Y:S01]  /*0120*/  IADD3.X R17, PT, PT, RZ, UR5, R3, P1, P0 ;  /* 0x00000005ff117c10 */ /* 0x000fe20008fe0403 */
[----:B----4-:R-:W-:-:S08]  /*0130*/  VIADD R4, R4, 0x20 ;  /* 0x0000002004047836 */ /* 0x010fd00000000000 */
.L_x_60:
        /* <DEDUP_REMOVED lines=82> */
[----:B------:R-:W-:Y:S05]  /*0660*/  CALL.REL.NOINC `($__internal_7_$__cuda_sm20_div_rn_f64_full) ;  /* 0x0000000000487944 */ /* 0x000fea0003c00000 */
.L_x_62:
[----:B------:R-:W-:Y:S05]  /*0670*/  BSYNC.RECONVERGENT B0 ;  /* 0x0000000000007941 */ /* 0x000fea0003800200 */
.L_x_61:
        /* <DEDUP_REMOVED lines=17> */
        .weak           $__internal_7_$__cuda_sm20_div_rn_f64_full
        .type           $__internal_7_$__cuda_sm20_div_rn_f64_full,@function
        .size           $__internal_7_$__cuda_sm20_div_rn_f64_full,(.L_x_253 - $__internal_7_$__cuda_sm20_div_rn_f64_full)
$__internal_7_$__cuda_sm20_div_rn_f64_full:
        /* <DEDUP_REMOVED lines=67> */
.L_x_64:
        /* <DEDUP_REMOVED lines=16> */
.L_x_67:
[----:B------:R-:W-:Y:S01]  /*0cc0*/  LOP3.LUT R17, R7, 0x80000, RZ, 0xfc, !PT ;  /* 0x0008000007117812 */ /* 0x000fe200078efcff */
[----:B------:R-:W-:Y:S01]  /*0cd0*/  IMAD.MOV.U32 R16, RZ, RZ, R6 ;  /* 0x000000ffff107224 */ /* 0x000fe200078e0006 */
[----:B------:R-:W-:Y:S06]  /*0ce0*/  BRA `(.L_x_65) ;  /* 0x0000000000087947 */ /* 0x000fec0003800000 */
.L_x_66:
[----:B------:R-:W-:Y:S01]  /*0cf0*/  LOP3.LUT R17, R9, 0x80000, RZ, 0xfc, !PT ;  /* 0x0008000009117812 */ /* 0x000fe200078efcff */
[----:B------:R-:W-:-:S07]  /*0d00*/  IMAD.MOV.U32 R16, RZ, RZ, R8 ;  /* 0x000000ffff107224 */ /* 0x000fce00078e0008 */
.L_x_65:
[----:B------:R-:W-:Y:S05]  /*0d10*/  BSYNC.RECONVERGENT B1 ;  /* 0x0000000000017941 */ /* 0x000fea0003800200 */
.L_x_63:
[----:B------:R-:W-:Y:S02]  /*0d20*/  IMAD.MOV.U32 R13, RZ, RZ, 0x0 ;  /* 0x00000000ff0d7424 */ /* 0x000fe400078e00ff */
[----:B------:R-:W-:Y:S02]  /*0d30*/  IMAD.MOV.U32 R2, RZ, RZ, R16 ;  /* 0x000000ffff027224 */ /* 0x000fe400078e0010 */
[----:B------:R-:W-:Y:S01]  /*0d40*/  IMAD.MOV.U32 R3, RZ, RZ, R17 ;  /* 0x000000ffff037224 */ /* 0x000fe200078e0011 */
[----:B------:R-:W-:Y:S06]  /*0d50*/  RET.REL.NODEC R12 `(_Z25executeSeventhLayer_partBPdS_S_S_S_S_S_) ;  /* 0xfffffff00ca87950 */ /* 0x000fec0003c3ffff */
.L_x_68:
        /* <DEDUP_REMOVED lines=10> */
.L_x_253:


//--------------------- .text._Z25executeSeventhLayer_partAPdS_S_S_S_S_S_ --------------------------
	.section	.text._Z25executeSeventhLayer_partAPdS_S_S_S_S_S_,"ax",@progbits
	.align	128
        .global         _Z25executeSeventhLayer_partAPdS_S_S_S_S_S_
        .type           _Z25executeSeventhLayer_partAPdS_S_S_S_S_S_,@function
        .size           _Z25executeSeventhLayer_partAPdS_S_S_S_S_S_,(.L_x_254 - _Z25executeSeventhLayer_partAPdS_S_S_S_S_S_)
        .other          _Z25executeSeventhLayer_partAPdS_S_S_S_S_S_,@"STO_CUDA_ENTRY STV_DEFAULT"
_Z25executeSeventhLayer_partAPdS_S_S_S_S_S_:
.text._Z25executeSeventhLayer_partAPdS_S_S_S_S_S_:
        /* <DEDUP_REMOVED lines=33> */
.L_x_69:
        /* <DEDUP_REMOVED lines=95> */
[----:B------:R-:W-:Y:S05]  /*0800*/  CALL.REL.NOINC `($__internal_8_$__cuda_sm20_div_rn_f64_full) ;  /* 0x0000000000547944 */ /* 0x000fea0003c00000 */
[----:B------:R-:W-:Y:S02]  /*0810*/  IMAD.MOV.U32 R4, RZ, RZ, R12 ;  /* 0x000000ffff047224 */ /* 0x000fe400078e000c */
[----:B------:R-:W-:-:S07]  /*0820*/  IMAD.MOV.U32 R5, RZ, RZ, R13 ;  /* 0x000000ffff057224 */ /* 0x000fce00078e000d */
.L_x_71:
[----:B------:R-:W-:Y:S05]  /*0830*/  BSYNC.RECONVERGENT B0 ;  /* 0x0000000000007941 */ /* 0x000fea0003800200 */
.L_x_70:
        /* <DEDUP_REMOVED lines=18> */
        .weak           $__internal_8_$__cuda_sm20_div_rn_f64_full
        .type           $__internal_8_$__cuda_sm20_div_rn_f64_full,@function
        .size           $__internal_8_$__cuda_sm20_div_rn_f64_full,(.L_x_254 - $__internal_8_$__cuda_sm20_div_rn_f64_full)
$__internal_8_$__cuda_sm20_div_rn_f64_full:
        /* <DEDUP_REMOVED lines=68> */
.L_x_73:
        /* <DEDUP_REMOVED lines=16> */
.L_x_76:
[----:B------:R-:W-:Y:S01]  /*0ea0*/  LOP3.LUT R13, R7, 0x80000, RZ, 0xfc, !PT ;  /* 0x00080000070d7812 */ /* 0x000fe200078efcff */
[----:B------:R-:W-:Y:S01]  /*0eb0*/  IMAD.MOV.U32 R12, RZ, RZ, R6 ;  /* 0x000000ffff0c7224 */ /* 0x000fe200078e0006 */
[----:B------:R-:W-:Y:S06]  /*0ec0*/  BRA `(.L_x_74) ;  /* 0x0000000000087947 */ /* 0x000fec0003800000 */
.L_x_75:
[----:B------:R-:W-:Y:S01]  /*0ed0*/  LOP3.LUT R13, R9, 0x80000, RZ, 0xfc, !PT ;  /* 0x00080000090d7812 */ /* 0x000fe200078efcff */
[----:B------:R-:W-:-:S07]  /*0ee0*/  IMAD.MOV.U32 R12, RZ, RZ, R8 ;  /* 0x000000ffff0c7224 */ /* 0x000fce00078e0008 */
.L_x_74:
[----:B------:R-:W-:Y:S05]  /*0ef0*/  BSYNC.RECONVERGENT B1 ;  /* 0x0000000000017941 */ /* 0x000fea0003800200 */
.L_x_72:
[----:B------:R-:W-:Y:S01]  /*0f00*/  MOV R4, R2 ;  /* 0x0000000200047202 */ /* 0x000fe20000000f00 */
[----:B------:R-:W-:-:S04]  /*0f10*/  IMAD.MOV.U32 R5, RZ, RZ, 0x0 ;  /* 0x00000000ff057424 */ /* 0x000fc800078e00ff */
[----:B------:R-:W-:Y:S05]  /*0f20*/  RET.REL.NODEC R4 `(_Z25executeSeventhLayer_partAPdS_S_S_S_S_S_) ;  /* 0xfffffff004347950 */ /* 0x000fea0003c3ffff */
.L_x_77:
        /* <DEDUP_REMOVED lines=13> */
.L_x_254:


//--------------------- .text._Z23executeSixthLayer_partDPdS_S_S_S_S_S_ --------------------------
	.section	.text._Z23executeSixthLayer_partDPdS_S_S_S_S_S_,"ax",@progbits
	.align	128
        .global         _Z23executeSixthLayer_partDPdS_S_S_S_S_S_
        .type           _Z23executeSixthLayer_partDPdS_S_S_S_S_S_,@function
        .size           _Z23executeSixthLayer_partDPdS_S_S_S_S_S_,(.L_x_255 - _Z23executeSixthLayer_partDPdS_S_S_S_S_S_)
        .other          _Z23executeSixthLayer_partDPdS_S_S_S_S_S_,@"STO_CUDA_ENTRY STV_DEFAULT"
_Z23executeSixthLayer_partDPdS_S_S_S_S_S_:
.text._Z23executeSixthLayer_partDPdS_S_S_S_S_S_:
[----:B------:R-:W-:Y:S01]  /*0000*/  LDC R1, c[0x0][0x37c] ;  /* 0x0000df00ff017b82 */ /* 0x000fe20000000800 */
[----:B------:R-:W0:Y:S07]  /*0010*/  S2R R0, SR_CTAID.X ;  /* 0x0000000000007919 */ /* 0x000e2e0000002500 */
[----:B------:R-:W1:Y:S01]  /*0020*/  LDC.64 R12, c[0x0][0x388] ;  /* 0x0000e200ff0c7b82 */ /* 0x000e620000000a00 */
[----:B------:R-:W2:Y:S01]  /*0030*/  LDCU.64 UR6, c[0x0][0x380] ;  /* 0x00007000ff0677ac */ /* 0x000ea20008000a00 */
[----:B------:R-:W0:Y:S01]  /*0040*/  S2R R15, SR_TID.Y ;  /* 0x00000000000f7919 */ /* 0x000e220000002200 */
[----:B------:R-:W3:Y:S01]  /*0050*/  LDCU.64 UR4, c[0x0][0x358] ;  /* 0x00006b00ff0477ac */ /* 0x000ee20008000a00 */
[----:B------:R-:W4:Y:S01]  /*0060*/  S2R R14, SR_TID.X ;  /* 0x00000000000e7919 */ /* 0x000f220000002100 */
[----:B0-----:R-:W-:-:S02]  /*0070*/  IMAD R2, R0, 0xd24, R15 ;  /* 0x00000d2400027824 */ /* 0x001fc400078e020f */
[----:B----4-:R-:W-:-:S05]  /*0080*/  IMAD R3, R14, 0x3a, RZ ;  /* 0x0000003a0e037824 */ /* 0x010fca00078e02ff */
[----:B------:R-:W-:Y:S01]  /*0090*/  IADD3 R2, P0, PT, R3, R2, RZ ;  /* 0x0000000203027210 */ /* 0x000fe20007f1e0ff */
[----:B------:R-:W-:-:S04]  /*00a0*/  IMAD R3, R0, 0x9, RZ ;  /* 0x0000000900037824 */ /* 0x000fc800078e02ff */
[----:B------:R-:W-:Y:S01]  /*00b0*/  IMAD.X R5, RZ, RZ, RZ, P0 ;  /* 0x000000ffff057224 */ /* 0x000fe200000e06ff */
[----:B--2---:R-:W-:Y:S01]  /*00c0*/  LEA R8, P0, R2, UR6, 0x3 ;  /* 0x0000000602087c11 */ /* 0x004fe2000f8018ff */
[----:B-1----:R-:W-:-:S03]  /*00d0*/  IMAD.WIDE.U32 R12, R3, 0x8, R12 ;  /* 0x00000008030c7825 */ /* 0x002fc600078e000c */
[----:B------:R-:W-:Y:S02]  /*00e0*/  LEA.HI.X R9, R2, UR7, R5, 0x3, P0 ;  /* 0x0000000702097c11 */ /* 0x000fe400080f1c05 */
[----:B---3--:R-:W2:Y:S04]  /*00f0*/  LDG.E.64 R18, desc[UR4][R12.64+0x8] ;  /* 0x000008040c127981 */ /* 0x008ea8000c1e1b00 */
        /* <DEDUP_REMOVED lines=51> */
[----:B------:R-:W-:-:S04]  /*0430*/  IMAD R8, R14, 0x38, R15 ;  /* 0x000000380e087824 */ /* 0x000fc800078e020f */
[----:B------:R-:W-:-:S08]  /*0440*/  VIADD R8, R8, 0x720 ;  /* 0x0000072008087836 */ /* 0x000fd00000000000 */
[----:B------:R-:W-:Y:S05]  /*0450*/  @P0 BRA P1, `(.L_x_79) ;  /* 0x0000000000080947 */ /* 0x000fea0000800000 */
[----:B------:R-:W-:-:S07]  /*0460*/  MOV R12, 0x480 ;  /* 0x00000480000c7802 */ /* 0x000fce0000000f00 */
[----:B------:R-:W-:Y:S05]  /*0470*/  CALL.REL.NOINC `($__internal_9_$__cuda_sm20_div_rn_f64_full) ;  /* 0x0000000000487944 */ /* 0x000fea0003c00000 */
.L_x_79:
[----:B------:R-:W-:Y:S05]  /*0480*/  BSYNC.RECONVERGENT B0 ;  /* 0x0000000000007941 */ /* 0x000fea0003800200 */
.L_x_78:
        /* <DEDUP_REMOVED lines=17> */
        .weak           $__internal_9_$__cuda_sm20_div_rn_f64_full
        .type           $__internal_9_$__cuda_sm20_div_rn_f64_full,@function
        .size           $__internal_9_$__cuda_sm20_div_rn_f64_full,(.L_x_255 - $__internal_9_$__cuda_sm20_div_rn_f64_full)
$__internal_9_$__cuda_sm20_div_rn_f64_full:
        /* <DEDUP_REMOVED lines=69> */
.L_x_81:
        /* <DEDUP_REMOVED lines=16> */
.L_x_84:
[----:B------:R-:W-:Y:S01]  /*0af0*/  LOP3.LUT R17, R5, 0x80000, RZ, 0xfc, !PT ;  /* 0x0008000005117812 */ /* 0x000fe200078efcff */
[----:B------:R-:W-:Y:S01]  /*0b00*/  IMAD.MOV.U32 R16, RZ, RZ, R4 ;  /* 0x000000ffff107224 */ /* 0x000fe200078e0004 */
[----:B------:R-:W-:Y:S06]  /*0b10*/  BRA `(.L_x_82) ;  /* 0x0000000000087947 */ /* 0x000fec0003800000 */
.L_x_83:
[----:B------:R-:W-:Y:S01]  /*0b20*/  LOP3.LUT R17, R7, 0x80000, RZ, 0xfc, !PT ;  /* 0x0008000007117812 */ /* 0x000fe200078efcff */
[----:B------:R-:W-:-:S07]  /*0b30*/  IMAD.MOV.U32 R16, RZ, RZ, R6 ;  /* 0x000000ffff107224 */ /* 0x000fce00078e0006 */
.L_x_82:
[----:B------:R-:W-:Y:S05]  /*0b40*/  BSYNC.RECONVERGENT B1 ;  /* 0x0000000000017941 */ /* 0x000fea0003800200 */
.L_x_80:
[----:B------:R-:W-:Y:S02]  /*0b50*/  IMAD.MOV.U32 R13, RZ, RZ, 0x0 ;  /* 0x00000000ff0d7424 */ /* 0x000fe400078e00ff */
[----:B------:R-:W-:Y:S02]  /*0b60*/  IMAD.MOV.U32 R2, RZ, RZ, R16 ;  /* 0x000000ffff027224 */ /* 0x000fe400078e0010 */
[----:B------:R-:W-:Y:S01]  /*0b70*/  IMAD.MOV.U32 R3, RZ, RZ, R17 ;  /* 0x000000ffff037224 */ /* 0x000fe200078e0011 */
[----:B------:R-:W-:Y:S06]  /*0b80*/  RET.REL.NODEC R12 `(_Z23executeSixthLayer_partDPdS_S_S_S_S_S_) ;  /* 0xfffffff40c1c7950 */ /* 0x000fec0003c3ffff */
.L_x_85:
        /* <DEDUP_REMOVED lines=15> */
.L_x_255:


//--------------------- .text._Z23executeSixthLayer_partCPdS_S_S_S_S_S_ --------------------------
	.section	.text._Z23executeSixthLayer_partCPdS_S_S_S_S_S_,"ax",@progbits
	.align	128
        .global         _Z23executeSixthLayer_partCPdS_S_S_S_S_S_
        .type           _Z23executeSixthLayer_partCPdS_S_S_S_S_S_,@function
        .size           _Z23executeSixthLayer_partCPdS_S_S_S_S_S_,(.L_x_256 - _Z23executeSixthLayer_partCPdS_S_S_S_S_S_)
        .other          _Z23executeSixthLayer_partCPdS_S_S_S_S_S_,@"STO_CUDA_ENTRY STV_DEFAULT"
_Z23executeSixthLayer_partCPdS_S_S_S_S_S_:
.text._Z23executeSixthLayer_partCPdS_S_S_S_S_S_:
        /* <DEDUP_REMOVED lines=71> */
[----:B------:R-:W-:Y:S05]  /*0470*/  CALL.REL.NOINC `($__internal_10_$__cuda_sm20_div_rn_f64_full) ;  /* 0x0000000000487944 */ /* 0x000fea0003c00000 */
.L_x_87:
[----:B------:R-:W-:Y:S05]  /*0480*/  BSYNC.RECONVERGENT B0 ;  /* 0x0000000000007941 */ /* 0x000fea0003800200 */
.L_x_86:
        /* <DEDUP_REMOVED lines=17> */
        .weak           $__internal_10_$__cuda_sm20_div_rn_f64_full
        .type           $__internal_10_$__cuda_sm20_div_rn_f64_full,@function
        .size           $__internal_10_$__cuda_sm20_div_rn_f64_full,(.L_x_256 - $__internal_10_$__cuda_sm20_div_rn_f64_full)
$__internal_10_$__cuda_sm20_div_rn_f64_full:
        /* <DEDUP_REMOVED lines=69> */
.L_x_89:
        /* <DEDUP_REMOVED lines=16> */
.L_x_92:
[----:B------:R-:W-:Y:S01]  /*0af0*/  LOP3.LUT R17, R5, 0x80000, RZ, 0xfc, !PT ;  /* 0x0008000005117812 */ /* 0x000fe200078efcff */
[----:B------:R-:W-:Y:S01]  /*0b00*/  IMAD.MOV.U32 R16, RZ, RZ, R4 ;  /* 0x000000ffff107224 */ /* 0x000fe200078e0004 */
[----:B------:R-:W-:Y:S06]  /*0b10*/  BRA `(.L_x_90) ;  /* 0x0000000000087947 */ /* 0x000fec0003800000 */
.L_x_91:
[----:B------:R-:W-:Y:S01]  /*0b20*/  LOP3.LUT R17, R7, 0x80000, RZ, 0xfc, !PT ;  /* 0x0008000007117812 */ /* 0x000fe200078efcff */
[----:B------:R-:W-:-:S07]  /*0b30*/  IMAD.MOV.U32 R16, RZ, RZ, R6 ;  /* 0x000000ffff107224 */ /* 0x000fce00078e0006 */
.L_x_90:
[----:B------:R-:W-:Y:S05]  /*0b40*/  BSYNC.RECONVERGENT B1 ;  /* 0x0000000000017941 */ /* 0x000fea0003800200 */
.L_x_88:
[----:B------:R-:W-:Y:S02]  /*0b50*/  IMAD.MOV.U32 R13, RZ, RZ, 0x0 ;  /* 0x00000000ff0d7424 */ /* 0x000fe400078e00ff */
[----:B------:R-:W-:Y:S02]  /*0b60*/  IMAD.MOV.U32 R2, RZ, RZ, R16 ;  /* 0x000000ffff027224 */ /* 0x000fe400078e0010 */
[----:B------:R-:W-:Y:S01]  /*0b70*/  IMAD.MOV.U32 R3, RZ, RZ, R17 ;  /* 0x000000ffff037224 */ /* 0x000fe200078e0011 */
[----:B------:R-:W-:Y:S06]  /*0b80*/  RET.REL.NODEC R12 `(_Z23executeSixthLayer_partCPdS_S_S_S_S_S_) ;  /* 0xfffffff40c1c7950 */ /* 0x000fec0003c3ffff */
.L_x_93:
        /* <DEDUP_REMOVED lines=15> */
.L_x_256:


//--------------------- .text._Z23executeSixthLayer_partBPdS_S_S_S_S_S_ --------------------------
	.section	.text._Z23executeSixthLayer_partBPdS_S_S_S_S_S_,"ax",@progbits
	.align	128
        .global         _Z23executeSixthLayer_partBPdS_S_S_S_S_S_
        .type           _Z23executeSixthLayer_partBPdS_S_S_S_S_S_,@function
        .size           _Z23executeSixthLayer_partBPdS_S_S_S_S_S_,(.L_x_257 - _Z23executeSixthLayer_partBPdS_S_S_S_S_S_)
        .other          _Z23executeSixthLayer_partBPdS_S_S_S_S_S_,@"STO_CUDA_ENTRY STV_DEFAULT"
_Z23executeSixthLayer_partBPdS_S_S_S_S_S_:
.text._Z23executeSixthLayer_partBPdS_S_S_S_S_S_:
        /* <DEDUP_REMOVED lines=71> */
[----:B------:R-:W-:Y:S05]  /*0470*/  CALL.REL.NOINC `($__internal_11_$__cuda_sm20_div_rn_f64_full) ;  /* 0x0000000000487944 */ /* 0x000fea0003c00000 */
.L_x_95:
[----:B------:R-:W-:Y:S05]  /*0480*/  BSYNC.RECONVERGENT B0 ;  /* 0x0000000000007941 */ /* 0x000fea0003800200 */
.L_x_94:
        /* <DEDUP_REMOVED lines=17> */
        .weak           $__internal_11_$__cuda_sm20_div_rn_f64_full
        .type           $__internal_11_$__cuda_sm20_div_rn_f64_full,@function
        .size           $__internal_11_$__cuda_sm20_div_rn_f64_full,(.L_x_257 - $__internal_11_$__cuda_sm20_div_rn_f64_full)
$__internal_11_$__cuda_sm20_div_rn_f64_full:
        /* <DEDUP_REMOVED lines=69> */
.L_x_97:
        /* <DEDUP_REMOVED lines=16> */
.L_x_100:
[----:B------:R-:W-:Y:S01]  /*0af0*/  LOP3.LUT R17, R5, 0x80000, RZ, 0xfc, !PT ;  /* 0x0008000005117812 */ /* 0x000fe200078efcff */
[----:B------:R-:W-:Y:S01]  /*0b00*/  IMAD.MOV.U32 R16, RZ, RZ, R4 ;  /* 0x000000ffff107224 */ /* 0x000fe200078e0004 */
[----:B------:R-:W-:Y:S06]  /*0b10*/  BRA `(.L_x_98) ;  /* 0x0000000000087947 */ /* 0x000fec0003800000 */
.L_x_99:
[----:B------:R-:W-:Y:S01]  /*0b20*/  LOP3.LUT R17, R7, 0x80000, RZ, 0xfc, !PT ;  /* 0x0008000007117812 */ /* 0x000fe200078efcff */
[----:B------:R-:W-:-:S07]  /*0b30*/  IMAD.MOV.U32 R16, RZ, RZ, R6 ;  /* 0x000000ffff107224 */ /* 0x000fce00078e0006 */
.L_x_98:
[----:B------:R-:W-:Y:S05]  /*0b40*/  BSYNC.RECONVERGENT B1 ;  /* 0x0000000000017941 */ /* 0x000fea0003800200 */
.L_x_96:
[----:B------:R-:W-:Y:S02]  /*0b50*/  IMAD.MOV.U32 R13, RZ, RZ, 0x0 ;  /* 0x00000000ff0d7424 */ /* 0x000fe400078e00ff */
[----:B------:R-:W-:Y:S02]  /*0b60*/  IMAD.MOV.U32 R2, RZ, RZ, R16 ;  /* 0x000000ffff027224 */ /* 0x000fe400078e0010 */
[----:B------:R-:W-:Y:S01]  /*0b70*/  IMAD.MOV.U32 R3, RZ, RZ, R17 ;  /* 0x000000ffff037224 */ /* 0x000fe200078e0011 */
[----:B------:R-:W-:Y:S06]  /*0b80*/  RET.REL.NODEC R12 `(_Z23executeSixthLayer_partBPdS_S_S_S_S_S_) ;  /* 0xfffffff40c1c7950 */ /* 0x000fec0003c3ffff */
.L_x_101:
        /* <DEDUP_REMOVED lines=15> */
.L_x_257:


//--------------------- .text._Z23executeSixthLayer_partAPdS_S_S_S_S_S_ --------------------------
	.section	.text._Z23executeSixthLayer_partAPdS_S_S_S_S_S_,"ax",@progbits
	.align	128
        .global         _Z23executeSixthLayer_partAPdS_S_S_S_S_S_
        .type           _Z23executeSixthLayer_partAPdS_S_S_S_S_S_,@function
        .size           _Z23executeSixthLayer_partAPdS_S_S_S_S_S_,(.L_x_258 - _Z23executeSixthLayer_partAPdS_S_S_S_S_S_)
        .other          _Z23executeSixthLayer_partAPdS_S_S_S_S_S_,@"STO_CUDA_ENTRY STV_DEFAULT"
_Z23executeSixthLayer_partAPdS_S_S_S_S_S_:
.text._Z23executeSixthLayer_partAPdS_S_S_S_S_S_:
        /* <DEDUP_REMOVED lines=67> */
[----:B------:R-:W-:Y:S05]  /*0430*/  CALL.REL.NOINC `($__internal_12_$__cuda_sm20_div_rn_f64_full) ;  /* 0x0000000000487944 */ /* 0x000fea0003c00000 */
.L_x_103:
[----:B------:R-:W-:Y:S05]  /*0440*/  BSYNC.RECONVERGENT B0 ;  /* 0x0000000000007941 */ /* 0x000fea0003800200 */
.L_x_102:
        /* <DEDUP_REMOVED lines=17> */
        .weak           $__internal_12_$__cuda_sm20_div_rn_f64_full
        .type           $__internal_12_$__cuda_sm20_div_rn_f64_full,@function
        .size           $__internal_12_$__cuda_sm20_div_rn_f64_full,(.L_x_258 - $__internal_12_$__cuda_sm20_div_rn_f64_full)
$__internal_12_$__cuda_sm20_div_rn_f64_full:
        /* <DEDUP_REMOVED lines=69> */
.L_x_105:
        /* <DEDUP_REMOVED lines=16> */
.L_x_108:
[----:B------:R-:W-:Y:S01]  /*0ab0*/  LOP3.LUT R17, R5, 0x80000, RZ, 0xfc, !PT ;  /* 0x0008000005117812 */ /* 0x000fe200078efcff */
[----:B------:R-:W-:Y:S01]  /*0ac0*/  IMAD.MOV.U32 R16, RZ, RZ, R4 ;  /* 0x000000ffff107224 */ /* 0x000fe200078e0004 */
[----:B------:R-:W-:Y:S06]  /*0ad0*/  BRA `(.L_x_106) ;  /* 0x0000000000087947 */ /* 0x000fec0003800000 */
.L_x_107:
[----:B------:R-:W-:Y:S01]  /*0ae0*/  LOP3.LUT R17, R7, 0x80000, RZ, 0xfc, !PT ;  /* 0x0008000007117812 */ /* 0x000fe200078efcff */
[----:B------:R-:W-:-:S07]  /*0af0*/  IMAD.MOV.U32 R16, RZ, RZ, R6 ;  /* 0x000000ffff107224 */ /* 0x000fce00078e0006 */
.L_x_106:
[----:B------:R-:W-:Y:S05]  /*0b00*/  BSYNC.RECONVERGENT B1 ;  /* 0x0000000000017941 */ /* 0x000fea0003800200 */
.L_x_104:
[----:B------:R-:W-:Y:S02]  /*0b10*/  IMAD.MOV.U32 R13, RZ, RZ, 0x0 ;  /* 0x00000000ff0d7424 */ /* 0x000fe400078e00ff */
[----:B------:R-:W-:Y:S02]  /*0b20*/  IMAD.MOV.U32 R2, RZ, RZ, R16 ;  /* 0x000000ffff027224 */ /* 0x000fe400078e0010 */
[----:B------:R-:W-:Y:S01]  /*0b30*/  IMAD.MOV.U32 R3, RZ, RZ, R17 ;  /* 0x000000ffff037224 */ /* 0x000fe200078e0011 */
[----:B------:R-:W-:Y:S06]  /*0b40*/  RET.REL.NODEC R12 `(_Z23executeSixthLayer_partAPdS_S_S_S_S_S_) ;  /* 0xfffffff40c2c7950 */ /* 0x000fec0003c3ffff */
.L_x_109:
        /* <DEDUP_REMOVED lines=11> */
.L_x_258:


//--------------------- .text._Z23executeFifthLayer_partDPdS_S_S_S_S_S_ --------------------------
	.section	.text._Z23executeFifthLayer_partDPdS_S_S_S_S_S_,"ax",@progbits
	.align	128
        .global         _Z23executeFifthLayer_partDPdS_S_S_S_S_S_
        .type           _Z23executeFifthLayer_partDPdS_S_S_S_S_S_,@function
        .size           _Z23executeFifthLayer_partDPdS_S_S_S_S_S_,(.L_x_259 - _Z23executeFifthLayer_partDPdS_S_S_S_S_S_)
        .other          _Z23executeFifthLayer_partDPdS_S_S_S_S_S_,@"STO_CUDA_ENTRY STV_DEFAULT"
_Z23executeFifthLayer_partDPdS_S_S_S_S_S_:
.text._Z23executeFifthLayer_partDPdS_S_S_S_S_S_:
[----:B------:R-:W-:Y:S01]  /*0000*/  LDC R1, c[0x0][0x37c] ;  /* 0x0000df00ff017b82 */ /* 0x000fe20000000800 */
[----:B------:R-:W0:Y:S07]  /*0010*/  S2R R0, SR_TID.Y ;  /* 0x0000000000007919 */ /* 0x000e2e0000002200 */
[----:B------:R-:W1:Y:S01]  /*0020*/  LDC.64 R18, c[0x0][0x388] ;  /* 0x0000e200ff127b82 */ /* 0x000e620000000a00 */
[----:B------:R-:W2:Y:S01]  /*0030*/  LDCU.64 UR6, c[0x0][0x380] ;  /* 0x00007000ff0677ac */ /* 0x000ea20008000a00 */
[----:B------:R-:W3:Y:S01]  /*0040*/  S2R R26, SR_TID.X ;  /* 0x00000000001a7919 */ /* 0x000ee20000002100 */
[----:B------:R-:W4:Y:S01]  /*0050*/  LDCU.64 UR4, c[0x0][0x358] ;  /* 0x00006b00ff0477ac */ /* 0x000f220008000a00 */
[----:B------:R-:W1:Y:S04]  /*0060*/  S2R R27, SR_CTAID.X ;  /* 0x00000000001b7919 */ /* 0x000e680000002500 */
[----:B------:R-:W5:Y:S01]  /*0070*/  LDC.64 R22, c[0x0][0x398] ;  /* 0x0000e600ff167b82 */ /* 0x000f620000000a00 */
[----:B0-----:R-:W-:-:S04]  /*0080*/  IMAD.WIDE.U32 R2, R0, 0x8, RZ ;  /* 0x0000000800027825 */ /* 0x001fc800078e00ff */
[----:B---3--:R-:W-:-:S04]  /*0090*/  IMAD.WIDE.U32 R2, R26, 0x1c0, R2 ;  /* 0x000001c01a027825 */ /* 0x008fc800078e0002 */
[----:B-1----:R-:W-:Y:S01]  /*00a0*/  IMAD.WIDE.U32 R18, R27, 0x200, R18 ;  /* 0x000002001b127825 */ /* 0x002fe200078e0012 */
[----:B--2---:R-:W-:-:S04]  /*00b0*/  IADD3 R28, P0, PT, R2, UR6, RZ ;  /* 0x00000006021c7c10 */ /* 0x004fc8000ff1e0ff */
[----:B------:R-:W-:Y:S01]  /*00c0*/  IADD3.X R29, PT, PT, R3, UR7, RZ, P0, !PT ;  /* 0x00000007031d7c10 */ /* 0x000fe200087fe4ff */
[----:B----4-:R-:W2:Y:S04]  /*00d0*/  LDG.E.64 R16, desc[UR4][R18.64] ;  /* 0x0000000412107981 */ /* 0x010ea8000c1e1b00 */
[----:B------:R-:W2:Y:S04]  /*00e0*/  LDG.E.64 R4, desc[UR4][R28.64+0x3900] ;  /* 0x003900041c047981 */ /* 0x000ea8000c1e1b00 */
[----:B------:R-:W3:Y:S04]  /*00f0*/  LDG.E.64 R2, desc[UR4][R18.64+0x8] ;  /* 0x0000080412027981 */ /* 0x000ee8000c1e1b00 */
[----:B------:R-:W3:Y:S04]  /*0100*/  LDG.E.64 R6, desc[UR4][R28.64+0x9b00] ;  /* 0x009b00041c067981 */ /* 0x000ee8000c1e1b00 */
[----:B------:R-:W4:Y:S04]  /*0110*/  LDG.E.64 R8, desc[UR4][R18.64+0x10] ;  /* 0x0000100412087981 */ /* 0x000f28000c1e1b00 */
[----:B------:R-:W4:Y:S04]  /*0120*/  LDG.E.64 R10, desc[UR4][R28.64+0xfd00] ;  /* 0x00fd00041c0a7981 */ /* 0x000f28000c1e1b00 */
[----:B------:R-:W5:Y:S04]  /*0130*/  LDG.E.64 R12, desc[UR4][R18.64+0x18] ;  /* 0x00001804120c7981 */ /* 0x000f68000c1e1b00 */
[----:B------:R-:W5:Y:S01]  /*0140*/  LDG.E.64 R14, desc[UR4][R28.64+0x15f00] ;  /* 0x015f00041c0e7981 */ /* 0x000f62000c1e1b00 */
[----:B--2---:R-:W-:-:S03]  /*0150*/  DFMA R20, R4, R16, RZ ;  /* 0x000000100414722b */ /* 0x004fc600000000ff */
        /* <DEDUP_REMOVED lines=167> */
[----:B------:R-:W-:-:S06]  /*0bd0*/  IMAD.WIDE.U32 R22, R27, 0x8, R22 ;  /* 0x000000081b167825 */ /* 0x000fcc00078e0016 */
[----:B------:R-:W5:Y:S01]  /*0be0*/  LDG.E.64 R22, desc[UR4][R22.64] ;  /* 0x0000000416167981 */ /* 0x000f62000c1e1b00 */
[----:B--2---:R-:W-:Y:S01]  /*0bf0*/  DFMA R16, R16, R4, R20 ;  /* 0x000000041010722b */ /* 0x004fe20000000014 */
[----:B------:R-:W0:Y:S02]  /*0c00*/  LDC.64 R4, c[0x0][0x3a0] ;  /* 0x0000e800ff047b82 */ /* 0x000e240000000a00 */
[----:B------:R-:W2:Y:S01]  /*0c10*/  LDG.E.64 R20, desc[UR4][R28.64+0x185700] ;  /* 0x185700041c147981 */ /* 0x000ea2000c1e1b00 */
[----:B0-----:R-:W-:-:S06]  /*0c20*/  IMAD.WIDE.U32 R4, R27, 0x8, R4 ;  /* 0x000000081b047825 */ /* 0x001fcc00078e0004 */
        /* <DEDUP_REMOVED lines=9> */
[----:B------:R-:W5:Y:S04]  /*0cc0*/  LDG.E.64 R16, desc[UR4][R28.64+0x17f500] ;  /* 0x17f500041c107981 */ /* 0x000f68000c1e1b00 */
[----:B------:R-:W5:Y:S01]  /*0cd0*/  LDG.E.64 R18, desc[UR4][R18.64+0x1f8] ;  /* 0x0001f80412127981 */ /* 0x000f62000c1e1b00 */
[----:B------:R-:W-:Y:S01]  /*0ce0*/  IMAD.MOV.U32 R24, RZ, RZ, 0x1 ;  /* 0x00000001ff187424 */ /* 0x000fe200078e00ff */
[----:B------:R-:W-:Y:S01]  /*0cf0*/  BSSY.RECONVERGENT B0, `(.L_x_110) ;  /* 0x0000015000007945 */ /* 0x000fe20003800200 */
[----:B--2---:R-:W0:Y:S01]  /*0d00*/  MUFU.RCP64H R25, R5 ;  /* 0x0000000500197308 */ /* 0x004e220000001800 */
[----:B---3--:R-:W-:-:S03]  /*0d10*/  DFMA R6, R6, R2, R12 ;  /* 0x000000020606722b */ /* 0x008fc6000000000c */
[----:B0-----:R-:W-:-:S05]  /*0d20*/  DFMA R2, -R4, R24, 1 ;  /* 0x3ff000000402742b */ /* 0x001fca0000000118 */
[----:B----4-:R-:W-:-:S03]  /*0d30*/  DFMA R6, R10, R8, R6 ;  /* 0x000000080a06722b */ /* 0x010fc60000000006 */
[----:B------:R-:W-:-:S05]  /*0d40*/  DFMA R2, R2, R2, R2 ;  /* 0x000000020202722b */ /* 0x000fca0000000002 */
[----:B-----5:R-:W-:-:S03]  /*0d50*/  DFMA R6, R16, R14, R6 ;  /* 0x0000000e1006722b */ /* 0x020fc60000000006 */
[----:B------:R-:W-:-:S05]  /*0d60*/  DFMA R2, R24, R2, R24 ;  /* 0x000000021802722b */ /* 0x000fca0000000018 */
[----:B------:R-:W-:-:S03]  /*0d70*/  DFMA R6, R20, R18, R6 ;  /* 0x000000121406722b */ /* 0x000fc60000000006 */
[----:B------:R-:W-:-:S05]  /*0d80*/  DFMA R8, -R4, R2, 1 ;  /* 0x3ff000000408742b */ /* 0x000fca0000000102 */
[----:B------:R-:W-:-:S03]  /*0d90*/  DADD R22, R6, -R22 ;  /* 0x0000000006167229 */ /* 0x000fc60000000816 */
[----:B------:R-:W-:-:S08]  /*0da0*/  DFMA R2, R2, R8, R2 ;  /* 0x000000080202722b */ /* 0x000fd00000000002 */
[----:B------:R-:W-:-:S08]  /*0db0*/  DMUL R6, R22, R2 ;  /* 0x0000000216067228 */ /* 0x000fd00000000000 */
[----:B------:R-:W-:-:S08]  /*0dc0*/  DFMA R8, -R4, R6, R22 ;  /* 0x000000060408722b */ /* 0x000fd00000000116 */
[----:B------:R-:W-:Y:S01]  /*0dd0*/  DFMA R2, R2, R8, R6 ;  /* 0x000000080202722b */ /* 0x000fe20000000006 */
[----:B------:R-:W-:-:S09]  /*0de0*/  FSETP.GEU.AND P1, PT, |R23|, 6.5827683646048100446e-37, PT ;  /* 0x036000001700780b */ /* 0x000fd20003f2e200 */
[----:B------:R-:W-:-:S05]  /*0df0*/  FFMA R6, RZ, R5, R3 ;  /* 0x00000005ff067223 */ /* 0x000fca0000000003 */
[----:B------:R-:W-:-:S13]  /*0e00*/  FSETP.GT.AND P0, PT, |R6|, 1.469367938527859385e-39, PT ;  /* 0x001000000600780b */ /* 0x000fda0003f04200 */
[----:B------:R-:W-:Y:S05]  /*0e10*/  @P0 BRA P1, `(.L_x_111) ;  /* 0x0000000000080947 */ /* 0x000fea0000800000 */
[----:B------:R-:W-:-:S07]  /*0e20*/  MOV R10, 0xe40 ;  /* 0x00000e40000a7802 */ /* 0x000fce0000000f00 */
[----:B------:R-:W-:Y:S05]  /*0e30*/  CALL.REL.NOINC `($__internal_13_$__cuda_sm20_div_rn_f64_full) ;  /* 0x0000000000547944 */ /* 0x000fea0003c00000 */
.L_x_111:
[----:B------:R-:W-:Y:S05]  /*0e40*/  BSYNC.RECONVERGENT B0 ;  /* 0x0000000000007941 */ /* 0x000fea0003800200 */
.L_x_110:
        /* <DEDUP_REMOVED lines=20> */
        .weak           $__internal_13_$__cuda_sm20_div_rn_f64_full
        .type           $__internal_13_$__cuda_sm20_div_rn_f64_full,@function
        .size           $__internal_13_$__cuda_sm20_div_rn_f64_full,(.L_x_259 - $__internal_13_$__cuda_sm20_div_rn_f64_full)
$__internal_13_$__cuda_sm20_div_rn_f64_full:
[C---:B------:R-:W-:Y:S01]  /*0f90*/  FSETP.GEU.AND P0, PT, |R5|.reuse, 1.469367938527859385e-39, PT ;  /* 0x001000000500780b */ /* 0x040fe20003f0e200 */
[----:B------:R-:W-:Y:S01]  /*0fa0*/  IMAD.MOV.U32 R7, RZ, RZ, R23 ;  /* 0x000000ffff077224 */ /* 0x000fe200078e0017 */
[C---:B------:R-:W-:Y:S01]  /*0fb0*/  LOP3.LUT R2, R5.reuse, 0x800fffff, RZ, 0xc0, !PT ;  /* 0x800fffff05027812 */ /* 0x040fe200078ec0ff */
[----:B------:R-:W-:Y:S01]  /*0fc0*/  IMAD.MOV.U32 R8, RZ, RZ, 0x1 ;  /* 0x00000001ff087424 */ /* 0x000fe200078e00ff */
[----:B------:R-:W-:Y:S01]  /*0fd0*/  LOP3.LUT R18, R5, 0x7ff00000, RZ, 0xc0, !PT ;  /* 0x7ff0000005127812 */ /* 0x000fe200078ec0ff */
[----:B------:R-:W-:Y:S01]  /*0fe0*/  IMAD.MOV.U32 R6, RZ, RZ, R22 ;  /* 0x000000ffff067224 */ /* 0x000fe200078e0016 */
[----:B------:R-:W-:Y:S01]  /*0ff0*/  LOP3.LUT R3, R2, 0x3ff00000, RZ, 0xfc, !PT ;  /* 0x3ff0000002037812 */ /* 0x000fe200078efcff */
[----:B------:R-:W-:Y:S01]  /*1000*/  IMAD.MOV.U32 R2, RZ, RZ, R4 ;  /* 0x000000ffff027224 */ /* 0x000fe200078e0004 */
[C---:B------:R-:W-:Y:S01]  /*1010*/  FSETP.GEU.AND P2, PT, |R7|.reuse, 1.469367938527859385e-39, PT ;  /* 0x001000000700780b */ /* 0x040fe20003f4e200 */
[----:B------:R-:W-:Y:S01]  /*1020*/  BSSY.RECONVERGENT B1, `(.L_x_112) ;  /* 0x0000051000017945 */ /* 0x000fe20003800200 */
[----:B------:R-:W-:-:S03]  /*1030*/  LOP3.LUT R11, R7, 0x7ff00000, RZ, 0xc0, !PT ;  /* 0x7ff00000070b7812 */ /* 0x000fc600078ec0ff */
[----:B------:R-:W-:Y:S01]  /*1040*/  @!P0 DMUL R2, R4, 8.98846567431157953865e+307 ;  /* 0x7fe0000004028828 */ /* 0x000fe20000000000 */
[----:B------:R-:W-:-:S05]  /*1050*/  ISETP.GE.U32.AND P1, PT, R11, R18, PT ;  /* 0x000000120b00720c */ /* 0x000fca0003f26070 */
[----:B------:R-:W0:Y:S02]  /*1060*/  MUFU.RCP64H R9, R3 ;  /* 0x0000000300097308 */ /* 0x000e240000001800 */
[----:B------:R-:W-:Y:S01]  /*1070*/  @!P2 LOP3.LUT R16, R5, 0x7ff00000, RZ, 0xc0, !PT ;  /* 0x7ff000000510a812 */ /* 0x000fe200078ec0ff */
[----:B------:R-:W-:-:S03]  /*1080*/  @!P2 IMAD.MOV.U32 R20, RZ, RZ, RZ ;  /* 0x000000ffff14a224 */ /* 0x000fc600078e00ff */
        /* <DEDUP_REMOVED lines=53> */
.L_x_113:
        /* <DEDUP_REMOVED lines=16> */
.L_x_116:
[----:B------:R-:W-:Y:S01]  /*14e0*/  LOP3.LUT R13, R5, 0x80000, RZ, 0xfc, !PT ;  /* 0x00080000050d7812 */ /* 0x000fe200078efcff */
[----:B------:R-:W-:Y:S01]  /*14f0*/  IMAD.MOV.U32 R12, RZ, RZ, R4 ;  /* 0x000000ffff0c7224 */ /* 0x000fe200078e0004 */
[----:B------:R-:W-:Y:S06]  /*1500*/  BRA `(.L_x_114) ;  /* 0x0000000000087947 */ /* 0x000fec0003800000 */
.L_x_115:
[----:B------:R-:W-:Y:S01]  /*1510*/  LOP3.LUT R13, R7, 0x80000, RZ, 0xfc, !PT ;  /* 0x00080000070d7812 */ /* 0x000fe200078efcff */
[----:B------:R-:W-:-:S07]  /*1520*/  IMAD.MOV.U32 R12, RZ, RZ, R6 ;  /* 0x000000ffff0c7224 */ /* 0x000fce00078e0006 */
.L_x_114:
[----:B------:R-:W-:Y:S05]  /*1530*/  BSYNC.RECONVERGENT B1 ;  /* 0x0000000000017941 */ /* 0x000fea0003800200 */
.L_x_112:
[----:B------:R-:W-:Y:S02]  /*1540*/  IMAD.MOV.U32 R11, RZ, RZ, 0x0 ;  /* 0x00000000ff0b7424 */ /* 0x000fe400078e00ff */
[----:B------:R-:W-:Y:S02]  /*1550*/  IMAD.MOV.U32 R2, RZ, RZ, R12 ;  /* 0x000000ffff027224 */ /* 0x000fe400078e000c */
[----:B------:R-:W-:Y:S01]  /*1560*/  IMAD.MOV.U32 R3, RZ, RZ, R13 ;  /* 0x000000ffff037224 */ /* 0x000fe200078e000d */
[----:B------:R-:W-:Y:S06]  /*1570*/  RET.REL.NODEC R10 `(_Z23executeFifthLayer_partDPdS_S_S_S_S_S_) ;  /* 0xffffffe80aa07950 */ /* 0x000fec0003c3ffff */
.L_x_117:
        /* <DEDUP_REMOVED lines=16> */
.L_x_259:


//--------------------- .text._Z23executeFifthLayer_partCPdS_S_S_S_S_S_ --------------------------
	.section	.text._Z23executeFifthLayer_partCPdS_S_S_S_S_S_,"ax",@progbits
	.align	128
        .global         _Z23executeFifthLayer_partCPdS_S_S_S_S_S_
        .type           _Z23executeFifthLayer_partCPdS_S_S_S_S_S_,@function
        .size           _Z23executeFifthLayer_partCPdS_S_S_S_S_S_,(.L_x_260 - _Z23executeFifthLayer_partCPdS_S_S_S_S_S_)
        .other          _Z23executeFifthLayer_partCPdS_S_S_S_S_S_,@"STO_CUDA_ENTRY STV_DEFAULT"
_Z23executeFifthLayer_partCPdS_S_S_S_S_S_:
.text._Z23executeFifthLayer_partCPdS_S_S_S_S_S_:
        /* <DEDUP_REMOVED lines=227> */
[----:B------:R-:W-:Y:S05]  /*0e30*/  CALL.REL.NOINC `($__internal_14_$__cuda_sm20_div_rn_f64_full) ;  /* 0x0000000000547944 */ /* 0x000fea0003c00000 */
.L_x_119:
[----:B------:R-:W-:Y:S05]  /*0e40*/  BSYNC.RECONVERGENT B0 ;  /* 0x0000000000007941 */ /* 0x000fea0003800200 */
.L_x_118:
        /* <DEDUP_REMOVED lines=20> */
        .weak           $__internal_14_$__cuda_sm20_div_rn_f64_full
        .type           $__internal_14_$__cuda_sm20_div_rn_f64_full,@function
        .size           $__internal_14_$__cuda_sm20_div_rn_f64_full,(.L_x_260 - $__internal_14_$__cuda_sm20_div_rn_f64_full)
$__internal_14_$__cuda_sm20_div_rn_f64_full:
        /* <DEDUP_REMOVED lines=69> */
.L_x_121:
        /* <DEDUP_REMOVED lines=16> */
.L_x_124:
[----:B------:R-:W-:Y:S01]  /*14e0*/  LOP3.LUT R13, R5, 0x80000, RZ, 0xfc, !PT ;  /* 0x00080000050d7812 */ /* 0x000fe200078efcff */
[----:B------:R-:W-:Y:S01]  /*14f0*/  IMAD.MOV.U32 R12, RZ, RZ, R4 ;  /* 0x000000ffff0c7224 */ /* 0x000fe200078e0004 */
[----:B------:R-:W-:Y:S06]  /*1500*/  BRA `(.L_x_122) ;  /* 0x0000000000087947 */ /* 0x000fec0003800000 */
.L_x_123:
[----:B------:R-:W-:Y:S01]  /*1510*/  LOP3.LUT R13, R7, 0x80000, RZ, 0xfc, !PT ;  /* 0x00080000070d7812 */ /* 0x000fe200078efcff */
[----:B------:R-:W-:-:S07]  /*1520*/  IMAD.MOV.U32 R12, RZ, RZ, R6 ;  /* 0x000000ffff0c7224 */ /* 0x000fce00078e0006 */
.L_x_122:
[----:B------:R-:W-:Y:S05]  /*1530*/  BSYNC.RECONVERGENT B1 ;  /* 0x0000000000017941 */ /* 0x000fea0003800200 */
.L_x_120:
[----:B------:R-:W-:Y:S02]  /*1540*/  IMAD.MOV.U32 R11, RZ, RZ, 0x0 ;  /* 0x00000000ff0b7424 */ /* 0x000fe400078e00ff */
[----:B------:R-:W-:Y:S02]  /*1550*/  IMAD.MOV.U32 R2, RZ, RZ, R12 ;  /* 0x000000ffff027224 */ /* 0x000fe400078e000c */
[----:B------:R-:W-:Y:S01]  /*1560*/  IMAD.MOV.U32 R3, RZ, RZ, R13 ;  /* 0x000000ffff037224 */ /* 0x000fe200078e000d */
[----:B------:R-:W-:Y:S06]  /*1570*/  RET.REL.NODEC R10 `(_Z23executeFifthLayer_partCPdS_S_S_S_S_S_) ;  /* 0xffffffe80aa07950 */ /* 0x000fec0003c3ffff */
.L_x_125:
        /* <DEDUP_REMOVED lines=16> */
.L_x_260:


//--------------------- .text._Z23executeFifthLayer_partBPdS_S_S_S_S_S_ --------------------------
	.section	.text._Z23executeFifthLayer_partBPdS_S_S_S_S_S_,"ax",@progbits
	.align	128
        .global         _Z23executeFifthLayer_partBPdS_S_S_S_S_S_
        .type           _Z23executeFifthLayer_partBPdS_S_S_S_S_S_,@function
        .size           _Z23executeFifthLayer_partBPdS_S_S_S_S_S_,(.L_x_261 - _Z23executeFifthLayer_partBPdS_S_S_S_S_S_)
        .other          _Z23executeFifthLayer_partBPdS_S_S_S_S_S_,@"STO_CUDA_ENTRY STV_DEFAULT"
_Z23executeFifthLayer_partBPdS_S_S_S_S_S_:
.text._Z23executeFifthLayer_partBPdS_S_S_S_S_S_:
        /* <DEDUP_REMOVED lines=227> */
[----:B------:R-:W-:Y:S05]  /*0e30*/  CALL.REL.NOINC `($__internal_15_$__cuda_sm20_div_rn_f64_full) ;  /* 0x0000000000547944 */ /* 0x000fea0003c00000 */
.L_x_127:
[----:B------:R-:W-:Y:S05]  /*0e40*/  BSYNC.RECONVERGENT B0 ;  /* 0x0000000000007941 */ /* 0x000fea0003800200 */
.L_x_126:
        /* <DEDUP_REMOVED lines=20> */
        .weak           $__internal_15_$__cuda_sm20_div_rn_f64_full
        .type           $__internal_15_$__cuda_sm20_div_rn_f64_full,@function
        .size           $__internal_15_$__cuda_sm20_div_rn_f64_full,(.L_x_261 - $__internal_15_$__cuda_sm20_div_rn_f64_full)
$__internal_15_$__cuda_sm20_div_rn_f64_full:
        /* <DEDUP_REMOVED lines=69> */
.L_x_129:
        /* <DEDUP_REMOVED lines=16> */
.L_x_132:
[----:B------:R-:W-:Y:S01]  /*14e0*/  LOP3.LUT R13, R5, 0x80000, RZ, 0xfc, !PT ;  /* 0x00080000050d7812 */ /* 0x000fe200078efcff */
[----:B------:R-:W-:Y:S01]  /*14f0*/  IMAD.MOV.U32 R12, RZ, RZ, R4 ;  /* 0x000000ffff0c7224 */ /* 0x000fe200078e0004 */
[----:B------:R-:W-:Y:S06]  /*1500*/  BRA `(.L_x_130) ;  /* 0x0000000000087947 */ /* 0x000fec0003800000 */
.L_x_131:
[----:B------:R-:W-:Y:S01]  /*1510*/  LOP3.LUT R13, R7, 0x80000, RZ, 0xfc, !PT ;  /* 0x00080000070d7812 */ /* 0x000fe200078efcff */
[----:B------:R-:W-:-:S07]  /*1520*/  IMAD.MOV.U32 R12, RZ, RZ, R6 ;  /* 0x000000ffff0c7224 */ /* 0x000fce00078e0006 */
.L_x_130:
[----:B------:R-:W-:Y:S05]  /*1530*/  BSYNC.RECONVERGENT B1 ;  /* 0x0000000000017941 */ /* 0x000fea0003800200 */
.L_x_128:
[----:B------:R-:W-:Y:S02]  /*1540*/  IMAD.MOV.U32 R11, RZ, RZ, 0x0 ;  /* 0x00000000ff0b7424 */ /* 0x000fe400078e00ff */
[----:B------:R-:W-:Y:S02]  /*1550*/  IMAD.MOV.U32 R2, RZ, RZ, R12 ;  /* 0x000000ffff027224 */ /* 0x000fe400078e000c */
[----:B------:R-:W-:Y:S01]  /*1560*/  IMAD.MOV.U32 R3, RZ, RZ, R13 ;  /* 0x000000ffff037224 */ /* 0x000fe200078e000d */
[----:B------:R-:W-:Y:S06]  /*1570*/  RET.REL.NODEC R10 `(_Z23executeFifthLayer_partBPdS_S_S_S_S_S_) ;  /* 0xffffffe80aa07950 */ /* 0x000fec0003c3ffff */
.L_x_133:
        /* <DEDUP_REMOVED lines=16> */
.L_x_261:


//--------------------- .text._Z23executeFifthLayer_partAPdS_S_S_S_S_S_ --------------------------
	.section	.text._Z23executeFifthLayer_partAPdS_S_S_S_S_S_,"ax",@progbits
	.align	128
        .global         _Z23executeFifthLayer_partAPdS_S_S_S_S_S_
        .type           _Z23executeFifthLayer_partAPdS_S_S_S_S_S_,@function
        .size           _Z23executeFifthLayer_partAPdS_S_S_S_S_S_,(.L_x_262 - _Z23executeFifthLayer_partAPdS_S_S_S_S_S_)
        .other          _Z23executeFifthLayer_partAPdS_S_S_S_S_S_,@"STO_CUDA_ENTRY STV_DEFAULT"
_Z23executeFifthLayer_partAPdS_S_S_S_S_S_:
.text._Z23executeFifthLayer_partAPdS_S_S_S_S_S_:
        /* <DEDUP_REMOVED lines=227> */
[----:B------:R-:W-:Y:S05]  /*0e30*/  CALL.REL.NOINC `($__internal_16_$__cuda_sm20_div_rn_f64_full) ;  /* 0x0000000000547944 */ /* 0x000fea0003c00000 */
.L_x_135:
[----:B------:R-:W-:Y:S05]  /*0e40*/  BSYNC.RECONVERGENT B0 ;  /* 0x0000000000007941 */ /* 0x000fea0003800200 */
.L_x_134:
        /* <DEDUP_REMOVED lines=20> */
        .weak           $__internal_16_$__cuda_sm20_div_rn_f64_full
        .type           $__internal_16_$__cuda_sm20_div_rn_f64_full,@function
        .size           $__internal_16_$__cuda_sm20_div_rn_f64_full,(.L_x_262 - $__internal_16_$__cuda_sm20_div_rn_f64_full)
$__internal_16_$__cuda_sm20_div_rn_f64_full:
        /* <DEDUP_REMOVED lines=69> */
.L_x_137:
        /* <DEDUP_REMOVED lines=16> */
.L_x_140:
[----:B------:R-:W-:Y:S01]  /*14e0*/  LOP3.LUT R13, R5, 0x80000, RZ, 0xfc, !PT ;  /* 0x00080000050d7812 */ /* 0x000fe200078efcff */
[----:B------:R-:W-:Y:S01]  /*14f0*/  IMAD.MOV.U32 R12, RZ, RZ, R4 ;  /* 0x000000ffff0c7224 */ /* 0x000fe200078e0004 */
[----:B------:R-:W-:Y:S06]  /*1500*/  BRA `(.L_x_138) ;  /* 0x0000000000087947 */ /* 0x000fec0003800000 */
.L_x_139:
[----:B------:R-:W-:Y:S01]  /*1510*/  LOP3.LUT R13, R7, 0x80000, RZ, 0xfc, !PT ;  /* 0x00080000070d7812 */ /* 0x000fe200078efcff */
[----:B------:R-:W-:-:S07]  /*1520*/  IMAD.MOV.U32 R12, RZ, RZ, R6 ;  /* 0x000000ffff0c7224 */ /* 0x000fce00078e0006 */
.L_x_138:
[----:B------:R-:W-:Y:S05]  /*1530*/  BSYNC.RECONVERGENT B1 ;  /* 0x0000000000017941 */ /* 0x000fea0003800200 */
.L_x_136:
[----:B------:R-:W-:Y:S02]  /*1540*/  IMAD.MOV.U32 R11, RZ, RZ, 0x0 ;  /* 0x00000000ff0b7424 */ /* 0x000fe400078e00ff */
[----:B------:R-:W-:Y:S02]  /*1550*/  IMAD.MOV.U32 R2, RZ, RZ, R12 ;  /* 0x000000ffff027224 */ /* 0x000fe400078e000c */
[----:B------:R-:W-:Y:S01]  /*1560*/  IMAD.MOV.U32 R3, RZ, RZ, R13 ;  /* 0x000000ffff037224 */ /* 0x000fe200078e000d */
[----:B------:R-:W-:Y:S06]  /*1570*/  RET.REL.NODEC R10 `(_Z23executeFifthLayer_partAPdS_S_S_S_S_S_) ;  /* 0xffffffe80aa07950 */ /* 0x000fec0003c3ffff */
.L_x_141:
        /* <DEDUP_REMOVED lines=16> */
.L_x_262:


//--------------------- .text._Z24executeFourthLayer_partDPdS_S_S_S_S_S_ --------------------------
	.section	.text._Z24executeFourthLayer_partDPdS_S_S_S_S_S_,"ax",@progbits
	.align	128
        .global         _Z24executeFourthLayer_partDPdS_S_S_S_S_S_
        .type           _Z24executeFourthLayer_partDPdS_S_S_S_S_S_,@function
        .size           _Z24executeFourthLayer_partDPdS_S_S_S_S_S_,(.L_x_263 - _Z24executeFourthLayer_partDPdS_S_S_S_S_S_)
        .other          _Z24executeFourthLayer_partDPdS_S_S_S_S_S_,@"STO_CUDA_ENTRY STV_DEFAULT"
_Z24executeFourthLayer_partDPdS_S_S_S_S_S_:
.text._Z24executeFourthLayer_partDPdS_S_S_S_S_S_:
        /* <DEDUP_REMOVED lines=69> */
[----:B------:R-:W-:Y:S05]  /*0450*/  CALL.REL.NOINC `($__internal_17_$__cuda_sm20_div_rn_f64_full) ;  /* 0x0000000000487944 */ /* 0x000fea0003c00000 */
.L_x_143:
[----:B------:R-:W-:Y:S05]  /*0460*/  BSYNC.RECONVERGENT B0 ;  /* 0x0000000000007941 */ /* 0x000fea0003800200 */
.L_x_142:
        /* <DEDUP_REMOVED lines=17> */
        .weak           $__internal_17_$__cuda_sm20_div_rn_f64_full
        .type           $__internal_17_$__cuda_sm20_div_rn_f64_full,@function
        .size           $__internal_17_$__cuda_sm20_div_rn_f64_full,(.L_x_263 - $__internal_17_$__cuda_sm20_div_rn_f64_full)
$__internal_17_$__cuda_sm20_div_rn_f64_full:
        /* <DEDUP_REMOVED lines=69> */
.L_x_145:
        /* <DEDUP_REMOVED lines=16> */
.L_x_148:
[----:B------:R-:W-:Y:S01]  /*0ad0*/  LOP3.LUT R17, R5, 0x80000, RZ, 0xfc, !PT ;  /* 0x0008000005117812 */ /* 0x000fe200078efcff */
[----:B------:R-:W-:Y:S01]  /*0ae0*/  IMAD.MOV.U32 R16, RZ, RZ, R4 ;  /* 0x000000ffff107224 */ /* 0x000fe200078e0004 */
[----:B------:R-:W-:Y:S06]  /*0af0*/  BRA `(.L_x_146) ;  /* 0x0000000000087947 */ /* 0x000fec0003800000 */
.L_x_147:
[----:B------:R-:W-:Y:S01]  /*0b00*/  LOP3.LUT R17, R7, 0x80000, RZ, 0xfc, !PT ;  /* 0x0008000007117812 */ /* 0x000fe200078efcff */
[----:B------:R-:W-:-:S07]  /*0b10*/  IMAD.MOV.U32 R16, RZ, RZ, R6 ;  /* 0x000000ffff107224 */ /* 0x000fce00078e0006 */
.L_x_146:
[----:B------:R-:W-:Y:S05]  /*0b20*/  BSYNC.RECONVERGENT B1 ;  /* 0x0000000000017941 */ /* 0x000fea0003800200 */
.L_x_144:
[----:B------:R-:W-:Y:S02]  /*0b30*/  IMAD.MOV.U32 R13, RZ, RZ, 0x0 ;  /* 0x00000000ff0d7424 */ /* 0x000fe400078e00ff */
[----:B------:R-:W-:Y:S02]  /*0b40*/  IMAD.MOV.U32 R2, RZ, RZ, R16 ;  /* 0x000000ffff027224 */ /* 0x000fe400078e0010 */
[----:B------:R-:W-:Y:S01]  /*0b50*/  IMAD.MOV.U32 R3, RZ, RZ, R17 ;  /* 0x000000ffff037224 */ /* 0x000fe200078e0011 */
[----:B------:R-:W-:Y:S06]  /*0b60*/  RET.REL.NODEC R12 `(_Z24executeFourthLayer_partDPdS_S_S_S_S_S_) ;  /* 0xfffffff40c247950 */ /* 0x000fec0003c3ffff */
.L_x_149:
        /* <DEDUP_REMOVED lines=9> */
.L_x_263:


//--------------------- .text._Z24executeFourthLayer_partCPdS_S_S_S_S_S_ --------------------------
	.section	.text._Z24executeFourthLayer_partCPdS_S_S_S_S_S_,"ax",@progbits
	.align	128
        .global         _Z24executeFourthLayer_partCPdS_S_S_S_S_S_
        .type           _Z24executeFourthLayer_partCPdS_S_S_S_S_S_,@function
        .size           _Z24executeFourthLayer_partCPdS_S_S_S_S_S_,(.L_x_264 - _Z24executeFourthLayer_partCPdS_S_S_S_S_S_)
        .other          _Z24executeFourthLayer_partCPdS_S_S_S_S_S_,@"STO_CUDA_ENTRY STV_DEFAULT"
_Z24executeFourthLayer_partCPdS_S_S_S_S_S_:
.text._Z24executeFourthLayer_partCPdS_S_S_S_S_S_:
        /* <DEDUP_REMOVED lines=69> */
[----:B------:R-:W-:Y:S05]  /*0450*/  CALL.REL.NOINC `($__internal_18_$__cuda_sm20_div_rn_f64_full) ;  /* 0x0000000000487944 */ /* 0x000fea0003c00000 */
.L_x_151:
[----:B------:R-:W-:Y:S05]  /*0460*/  BSYNC.RECONVERGENT B0 ;  /* 0x0000000000007941 */ /* 0x000fea0003800200 */
.L_x_150:
        /* <DEDUP_REMOVED lines=17> */
        .weak           $__internal_18_$__cuda_sm20_div_rn_f64_full
        .type           $__internal_18_$__cuda_sm20_div_rn_f64_full,@function
        .size           $__internal_18_$__cuda_sm20_div_rn_f64_full,(.L_x_264 - $__internal_18_$__cuda_sm20_div_rn_f64_full)
$__internal_18_$__cuda_sm20_div_rn_f64_full:
        /* <DEDUP_REMOVED lines=69> */
.L_x_153:
        /* <DEDUP_REMOVED lines=16> */
.L_x_156:
[----:B------:R-:W-:Y:S01]  /*0ad0*/  LOP3.LUT R17, R5, 0x80000, RZ, 0xfc, !PT ;  /* 0x0008000005117812 */ /* 0x000fe200078efcff */
[----:B------:R-:W-:Y:S01]  /*0ae0*/  IMAD.MOV.U32 R16, RZ, RZ, R4 ;  /* 0x000000ffff107224 */ /* 0x000fe200078e0004 */
[----:B------:R-:W-:Y:S06]  /*0af0*/  BRA `(.L_x_154) ;  /* 0x0000000000087947 */ /* 0x000fec0003800000 */
.L_x_155:
[----:B------:R-:W-:Y:S01]  /*0b00*/  LOP3.LUT R17, R7, 0x80000, RZ, 0xfc, !PT ;  /* 0x0008000007117812 */ /* 0x000fe200078efcff */
[----:B------:R-:W-:-:S07]  /*0b10*/  IMAD.MOV.U32 R16, RZ, RZ, R6 ;  /* 0x000000ffff107224 */ /* 0x000fce00078e0006 */
.L_x_154:
[----:B------:R-:W-:Y:S05]  /*0b20*/  BSYNC.RECONVERGENT B1 ;  /* 0x0000000000017941 */ /* 0x000fea0003800200 */
.L_x_152:
[----:B------:R-:W-:Y:S02]  /*0b30*/  IMAD.MOV.U32 R13, RZ, RZ, 0x0 ;  /* 0x00000000ff0d7424 */ /* 0x000fe400078e00ff */
[----:B------:R-:W-:Y:S02]  /*0b40*/  IMAD.MOV.U32 R2, RZ, RZ, R16 ;  /* 0x000000ffff027224 */ /* 0x000fe400078e0010 */
[----:B------:R-:W-:Y:S01]  /*0b50*/  IMAD.MOV.U32 R3, RZ, RZ, R17 ;  /* 0x000000ffff037224 */ /* 0x000fe200078e0011 */
[----:B------:R-:W-:Y:S06]  /*0b60*/  RET.REL.NODEC R12 `(_Z24executeFourthLayer_partCPdS_S_S_S_S_S_) ;  /* 0xfffffff40c247950 */ /* 0x000fec0003c3ffff */
.L_x_157:
        /* <DEDUP_REMOVED lines=9> */
.L_x_264:


//--------------------- .text._Z24executeFourthLayer_partBPdS_S_S_S_S_S_ --------------------------
	.section	.text._Z24executeFourthLayer_partBPdS_S_S_S_S_S_,"ax",@progbits
	.align	128
        .global         _Z24executeFourthLayer_partBPdS_S_S_S_S_S_
        .type           _Z24executeFourthLayer_partBPdS_S_S_S_S_S_,@function
        .size           _Z24executeFourthLayer_partBPdS_S_S_S_S_S_,(.L_x_265 - _Z24executeFourthLayer_partBPdS_S_S_S_S_S_)
        .other          _Z24executeFourthLayer_partBPdS_S_S_S_S_S_,@"STO_CUDA_ENTRY STV_DEFAULT"
_Z24executeFourthLayer_partBPdS_S_S_S_S_S_:
.text._Z24executeFourthLayer_partBPdS_S_S_S_S_S_:
        /* <DEDUP_REMOVED lines=69> */
[----:B------:R-:W-:Y:S05]  /*0450*/  CALL.REL.NOINC `($__internal_19_$__cuda_sm20_div_rn_f64_full) ;  /* 0x0000000000487944 */ /* 0x000fea0003c00000 */
.L_x_159:
[----:B------:R-:W-:Y:S05]  /*0460*/  BSYNC.RECONVERGENT B0 ;  /* 0x0000000000007941 */ /* 0x000fea0003800200 */
.L_x_158:
        /* <DEDUP_REMOVED lines=17> */
        .weak           $__internal_19_$__cuda_sm20_div_rn_f64_full
        .type           $__internal_19_$__cuda_sm20_div_rn_f64_full,@function
        .size           $__internal_19_$__cuda_sm20_div_rn_f64_full,(.L_x_265 - $__internal_19_$__cuda_sm20_div_rn_f64_full)
$__internal_19_$__cuda_sm20_div_rn_f64_full:
        /* <DEDUP_REMOVED lines=69> */
.L_x_161:
        /* <DEDUP_REMOVED lines=16> */
.L_x_164:
[----:B------:R-:W-:Y:S01]  /*0ad0*/  LOP3.LUT R17, R5, 0x80000, RZ, 0xfc, !PT ;  /* 0x0008000005117812 */ /* 0x000fe200078efcff */
[----:B------:R-:W-:Y:S01]  /*0ae0*/  IMAD.MOV.U32 R16, RZ, RZ, R4 ;  /* 0x000000ffff107224 */ /* 0x000fe200078e0004 */
[----:B------:R-:W-:Y:S06]  /*0af0*/  BRA `(.L_x_162) ;  /* 0x0000000000087947 */ /* 0x000fec0003800000 */
.L_x_163:
[----:B------:R-:W-:Y:S01]  /*0b00*/  LOP3.LUT R17, R7, 0x80000, RZ, 0xfc, !PT ;  /* 0x0008000007117812 */ /* 0x000fe200078efcff */
[----:B------:R-:W-:-:S07]  /*0b10*/  IMAD.MOV.U32 R16, RZ, RZ, R6 ;  /* 0x000000ffff107224 */ /* 0x000fce00078e0006 */
.L_x_162:
[----:B------:R-:W-:Y:S05]  /*0b20*/  BSYNC.RECONVERGENT B1 ;  /* 0x0000000000017941 */ /* 0x000fea0003800200 */
.L_x_160:
[----:B------:R-:W-:Y:S02]  /*0b30*/  IMAD.MOV.U32 R13, RZ, RZ, 0x0 ;  /* 0x00000000ff0d7424 */ /* 0x000fe400078e00ff */
[----:B------:R-:W-:Y:S02]  /*0b40*/  IMAD.MOV.U32 R2, RZ, RZ, R16 ;  /* 0x000000ffff027224 */ /* 0x000fe400078e0010 */
[----:B------:R-:W-:Y:S01]  /*0b50*/  IMAD.MOV.U32 R3, RZ, RZ, R17 ;  /* 0x000000ffff037224 */ /* 0x000fe200078e0011 */
[----:B------:R-:W-:Y:S06]  /*0b60*/  RET.REL.NODEC R12 `(_Z24executeFourthLayer_partBPdS_S_S_S_S_S_) ;  /* 0xfffffff40c247950 */ /* 0x000fec0003c3ffff */
.L_x_165:
        /* <DEDUP_REMOVED lines=9> */
.L_x_265:


//--------------------- .text._Z24executeFourthLayer_partAPdS_S_S_S_S_S_ --------------------------
	.section	.text._Z24executeFourthLayer_partAPdS_S_S_S_S_S_,"ax",@progbits
	.align	128
        .global         _Z24executeFourthLayer_partAPdS_S_S_S_S_S_
        .type           _Z24executeFourthLayer_partAPdS_S_S_S_S_S_,@function
        .size           _Z24executeFourthLayer_partAPdS_S_S_S_S_S_,(.L_x_266 - _Z24executeFourthLayer_partAPdS_S_S_S_S_S_)
        .other          _Z24executeFourthLayer_partAPdS_S_S_S_S_S_,@"STO_CUDA_ENTRY STV_DEFAULT"
_Z24executeFourthLayer_partAPdS_S_S_S_S_S_:
.text._Z24executeFourthLayer_partAPdS_S_S_S_S_S_:
        /* <DEDUP_REMOVED lines=68> */
[----:B------:R-:W-:Y:S05]  /*0440*/  CALL.REL.NOINC `($__internal_20_$__cuda_sm20_div_rn_f64_full) ;  /* 0x0000000000487944 */ /* 0x000fea0003c00000 */
.L_x_167:
[----:B------:R-:W-:Y:S05]  /*0450*/  BSYNC.RECONVERGENT B0 ;  /* 0x0000000000007941 */ /* 0x000fea0003800200 */
.L_x_166:
        /* <DEDUP_REMOVED lines=17> */
        .weak           $__internal_20_$__cuda_sm20_div_rn_f64_full
        .type           $__internal_20_$__cuda_sm20_div_rn_f64_full,@function
        .size           $__internal_20_$__cuda_sm20_div_rn_f64_full,(.L_x_266 - $__internal_20_$__cuda_sm20_div_rn_f64_full)
$__internal_20_$__cuda_sm20_div_rn_f64_full:
        /* <DEDUP_REMOVED lines=69> */
.L_x_169:
        /* <DEDUP_REMOVED lines=16> */
.L_x_172:
[----:B------:R-:W-:Y:S01]  /*0ac0*/  LOP3.LUT R17, R5, 0x80000, RZ, 0xfc, !PT ;  /* 0x0008000005117812 */ /* 0x000fe200078efcff */
[----:B------:R-:W-:Y:S01]  /*0ad0*/  IMAD.MOV.U32 R16, RZ, RZ, R4 ;  /* 0x000000ffff107224 */ /* 0x000fe200078e0004 */
[----:B------:R-:W-:Y:S06]  /*0ae0*/  BRA `(.L_x_170) ;  /* 0x0000000000087947 */ /* 0x000fec0003800000 */
.L_x_171:
[----:B------:R-:W-:Y:S01]  /*0af0*/  LOP3.LUT R17, R7, 0x80000, RZ, 0xfc, !PT ;  /* 0x0008000007117812 */ /* 0x000fe200078efcff */
[----:B------:R-:W-:-:S07]  /*0b00*/  IMAD.MOV.U32 R16, RZ, RZ, R6 ;  /* 0x000000ffff107224 */ /* 0x000fce00078e0006 */
.L_x_170:
[----:B------:R-:W-:Y:S05]  /*0b10*/  BSYNC.RECONVERGENT B1 ;  /* 0x0000000000017941 */ /* 0x000fea0003800200 */
.L_x_168:
[----:B------:R-:W-:Y:S02]  /*0b20*/  IMAD.MOV.U32 R13, RZ, RZ, 0x0 ;  /* 0x00000000ff0d7424 */ /* 0x000fe400078e00ff */
[----:B------:R-:W-:Y:S02]  /*0b30*/  IMAD.MOV.U32 R2, RZ, RZ, R16 ;  /* 0x000000ffff027224 */ /* 0x000fe400078e0010 */
[----:B------:R-:W-:Y:S01]  /*0b40*/  IMAD.MOV.U32 R3, RZ, RZ, R17 ;  /* 0x000000ffff037224 */ /* 0x000fe200078e0011 */
[----:B------:R-:W-:Y:S06]  /*0b50*/  RET.REL.NODEC R12 `(_Z24executeFourthLayer_partAPdS_S_S_S_S_S_) ;  /* 0xfffffff40c287950 */ /* 0x000fec0003c3ffff */
.L_x_173:
        /* <DEDUP_REMOVED lines=10> */
.L_x_266:


//--------------------- .text._Z23executeThirdLayer_partCPdS_S_S_S_S_S_ --------------------------
	.section	.text._Z23executeThirdLayer_partCPdS_S_S_S_S_S_,"ax",@progbits
	.align	128
        .global         _Z23executeThirdLayer_partCPdS_S_S_S_S_S_
        .type           _Z23executeThirdLayer_partCPdS_S_S_S_S_S_,@function
        .size           _Z23executeThirdLayer_partCPdS_S_S_S_S_S_,(.L_x_267 - _Z23executeThirdLayer_partCPdS_S_S_S_S_S_)
        .other          _Z23executeThirdLayer_partCPdS_S_S_S_S_S_,@"STO_CUDA_ENTRY STV_DEFAULT"
_Z23executeThirdLayer_partCPdS_S_S_S_S_S_:
.text._Z23executeThirdLayer_partCPdS_S_S_S_S_S_:
[----:B------:R-:W-:Y:S01]  /*0000*/  LDC R1, c[0x0][0x37c] ;  /* 0x0000df00ff017b82 */ /* 0x000fe20000000800 */
[----:B------:R-:W0:Y:S07]  /*0010*/  S2R R27, SR_CTAID.Y ;  /* 0x00000000001b7919 */ /* 0x000e2e0000002600 */
[----:B------:R-:W1:Y:S01]  /*0020*/  LDC.64 R18, c[0x0][0x388] ;  /* 0x0000e200ff127b82 */ /* 0x000e620000000a00 */
[----:B------:R-:W2:Y:S01]  /*0030*/  LDCU.64 UR4, c[0x0][0x358] ;  /* 0x00006b00ff0477ac */ /* 0x000ea20008000a00 */
[----:B------:R-:W0:Y:S01]  /*0040*/  S2R R2, SR_TID.Y ;  /* 0x0000000000027919 */ /* 0x000e220000002200 */
[----:B------:R-:W3:Y:S05]  /*0050*/  S2R R0, SR_CTAID.X ;  /* 0x0000000000007919 */ /* 0x000eea0000002500 */
[----:B------:R-:W4:Y:S01]  /*0060*/  LDC.64 R28, c[0x0][0x380] ;  /* 0x0000e000ff1c7b82 */ /* 0x000f220000000a00 */
[----:B------:R-:W5:Y:S07]  /*0070*/  S2R R26, SR_TID.X ;  /* 0x00000000001a7919 */ /* 0x000f6e0000002100 */
[----:B------:R-:W2:Y:S01]  /*0080*/  LDC.64 R22, c[0x0][0x398] ;  /* 0x0000e600ff167b82 */ /* 0x000ea20000000a00 */
[----:B0-----:R-:W-:-:S02]  /*0090*/  IMAD R27, R27, 0x10, R2 ;  /* 0x000000101b1b7824 */ /* 0x001fc400078e0202 */
[----:B---3--:R-:W-:Y:S02]  /*00a0*/  IMAD.SHL.U32 R3, R0, 0x20, RZ ;  /* 0x0000002000037824 */ /* 0x008fe400078e00ff */
[----:B-----5:R-:W-:Y:S02]  /*00b0*/  IMAD R5, R26, 0x70, R27 ;  /* 0x000000701a057824 */ /* 0x020fe400078e021b */
        /* <DEDUP_REMOVED lines=99> */
[----:B------:R-:W-:Y:S02]  /*06f0*/  IMAD.MOV.U32 R24, RZ, RZ, 0x1 ;  /* 0x00000001ff187424 */ /* 0x000fe400078e00ff */
[----:B------:R-:W-:Y:S01]  /*0700*/  IMAD R27, R0, 0x31e1, R27 ;  /* 0x000031e1001b7824 */ /* 0x000fe200078e021b */
[----:B------:R-:W-:Y:S01]  /*0710*/  BSSY.RECONVERGENT B0, `(.L_x_174) ;  /* 0x0000017000007945 */ /* 0x000fe20003800200 */
[----:B--2---:R-:W0:Y:S01]  /*0720*/  MUFU.RCP64H R25, R5 ;  /* 0x0000000500197308 */ /* 0x004e220000001800 */
[----:B---3--:R-:W-:-:S02]  /*0730*/  DFMA R6, R6, R2, R12 ;  /* 0x000000020606722b */ /* 0x008fc4000000000c */
[----:B0-----:R-:W-:-:S06]  /*0740*/  DFMA R2, -R4, R24, 1 ;  /* 0x3ff000000402742b */ /* 0x001fcc0000000118 */
[----:B----4-:R-:W-:Y:S02]  /*0750*/  DFMA R6, R10, R8, R6 ;  /* 0x000000080a06722b */ /* 0x010fe40000000006 */
[----:B------:R-:W-:-:S06]  /*0760*/  DFMA R2, R2, R2, R2 ;  /* 0x000000020202722b */ /* 0x000fcc0000000002 */
[----:B-----5:R-:W-:Y:S02]  /*0770*/  DFMA R6, R16, R14, R6 ;  /* 0x0000000e1006722b */ /* 0x020fe40000000006 */
[----:B------:R-:W-:-:S06]  /*0780*/  DFMA R2, R24, R2, R24 ;  /* 0x000000021802722b */ /* 0x000fcc0000000018 */
[----:B------:R-:W-:Y:S02]  /*0790*/  DFMA R6, R20, R18, R6 ;  /* 0x000000121406722b */ /* 0x000fe40000000006 */
[----:B------:R-:W-:-:S06]  /*07a0*/  DFMA R8, -R4, R2, 1 ;  /* 0x3ff000000408742b */ /* 0x000fcc0000000102 */
[----:B------:R-:W-:Y:S02]  /*07b0*/  DADD R22, R6, -R22 ;  /* 0x0000000006167229 */ /* 0x000fe40000000816 */
[----:B------:R-:W-:-:S08]  /*07c0*/  DFMA R2, R2, R8, R2 ;  /* 0x000000080202722b */ /* 0x000fd00000000002 */
        /* <DEDUP_REMOVED lines=10> */
[----:B------:R-:W-:Y:S05]  /*0870*/  CALL.REL.NOINC `($__internal_21_$__cuda_sm20_div_rn_f64_full) ;  /* 0x0000000000487944 */ /* 0x000fea0003c00000 */
.L_x_175:
[----:B------:R-:W-:Y:S05]  /*0880*/  BSYNC.RECONVERGENT B0 ;  /* 0x0000000000007941 */ /* 0x000fea0003800200 */
.L_x_174:
        /* <DEDUP_REMOVED lines=17> */
        .weak           $__internal_21_$__cuda_sm20_div_rn_f64_full
        .type           $__internal_21_$__cuda_sm20_div_rn_f64_full,@function
        .size           $__internal_21_$__cuda_sm20_div_rn_f64_full,(.L_x_267 - $__internal_21_$__cuda_sm20_div_rn_f64_full)
$__internal_21_$__cuda_sm20_div_rn_f64_full:
        /* <DEDUP_REMOVED lines=69> */
.L_x_177:
        /* <DEDUP_REMOVED lines=16> */
.L_x_180:
[----:B------:R-:W-:Y:S01]  /*0ef0*/  LOP3.LUT R17, R5, 0x80000, RZ, 0xfc, !PT ;  /* 0x0008000005117812 */ /* 0x000fe200078efcff */
[----:B------:R-:W-:Y:S01]  /*0f00*/  IMAD.MOV.U32 R16, RZ, RZ, R4 ;  /* 0x000000ffff107224 */ /* 0x000fe200078e0004 */
[----:B------:R-:W-:Y:S06]  /*0f10*/  BRA `(.L_x_178) ;  /* 0x0000000000087947 */ /* 0x000fec0003800000 */
.L_x_179:
[----:B------:R-:W-:Y:S01]  /*0f20*/  LOP3.LUT R17, R7, 0x80000, RZ, 0xfc, !PT ;  /* 0x0008000007117812 */ /* 0x000fe200078efcff */
[----:B------:R-:W-:-:S07]  /*0f30*/  IMAD.MOV.U32 R16, RZ, RZ, R6 ;  /* 0x000000ffff107224 */ /* 0x000fce00078e0006 */
.L_x_178:
[----:B------:R-:W-:Y:S05]  /*0f40*/  BSYNC.RECONVERGENT B1 ;  /* 0x0000000000017941 */ /* 0x000fea0003800200 */
.L_x_176:
[----:B------:R-:W-:Y:S02]  /*0f50*/  IMAD.MOV.U32 R13, RZ, RZ, 0x0 ;  /* 0x00000000ff0d7424 */ /* 0x000fe400078e00ff */
[----:B------:R-:W-:Y:S02]  /*0f60*/  IMAD.MOV.U32 R2, RZ, RZ, R16 ;  /* 0x000000ffff027224 */ /* 0x000fe400078e0010 */
[----:B------:R-:W-:Y:S01]  /*0f70*/  IMAD.MOV.U32 R3, RZ, RZ, R17 ;  /* 0x000000ffff037224 */ /* 0x000fe200078e0011 */
[----:B------:R-:W-:Y:S06]  /*0f80*/  RET.REL.NODEC R12 `(_Z23executeThirdLayer_partCPdS_S_S_S_S_S_) ;  /* 0xfffffff00c1c7950 */ /* 0x000fec0003c3ffff */
.L_x_181:
        /* <DEDUP_REMOVED lines=15> */
.L_x_267:


//--------------------- .text._Z23executeThirdLayer_partBPdS_S_S_S_S_S_ --------------------------
	.section	.text._Z23executeThirdLayer_partBPdS_S_S_S_S_S_,"ax",@progbits
	.align	128
        .global         _Z23executeThirdLayer_partBPdS_S_S_S_S_S_
        .type           _Z23executeThirdLayer_partBPdS_S_S_S_S_S_,@function
        .size           _Z23executeThirdLayer_partBPdS_S_S_S_S_S_,(.L_x_268 - _Z23executeThirdLayer_partBPdS_S_S_S_S_S_)
        .other          _Z23executeThirdLayer_partBPdS_S_S_S_S_S_,@"STO_CUDA_ENTRY STV_DEFAULT"
_Z23executeThirdLayer_partBPdS_S_S_S_S_S_:
.text._Z23executeThirdLayer_partBPdS_S_S_S_S_S_:
        /* <DEDUP_REMOVED lines=22> */
[----:B------:R-:W5:Y:S01]  /*0160*/  LDG.E.64 R18, desc[UR4][R6.64+0x20] ;  /* 0x0000200406127981 */ /* 0x000f62000c1e1b00 */
[----:B--2---:R-:W-:-:S03]  /*0170*/  DFMA R16, R16, R4, RZ ;  /* 0x000000041010722b */ /* 0x004fc600000000ff */
[----:B------:R-:W2:Y:S05]  /*0180*/  LDG.E.64 R4, desc[UR4][R28.64+0x62300] ;  /* 0x062300041c047981 */ /* 0x000eaa000c1e1b00 */
[----:B---3--:R-:W-:Y:S02]  /*0190*/  DFMA R14, R12, R14, R16 ;  /* 0x0000000e0c0e722b */ /* 0x008fe40000000010 */
[----:B------:R-:W3:Y:S04]  /*01a0*/  LDG.E.64 R16, desc[UR4][R6.64+0x28] ;  /* 0x0000280406107981 */ /* 0x000ee8000c1e1b00 */
[----:B------:R-:W3:Y:S02]  /*01b0*/  LDG.E.64 R12, desc[UR4][R28.64+0x7ab00] ;  /* 0x07ab00041c0c7981 */ /* 0x000ee4000c1e1b00 */
[----:B----4-:R-:W-:-:S02]  /*01c0*/  DFMA R22, R8, R22, R14 ;  /* 0x000000160816722b */ /* 0x010fc4000000000e */
[----:B------:R-:W4:Y:S04]  /*01d0*/  LDG.E.64 R14, desc[UR4][R6.64+0x30] ;  /* 0x00003004060e7981 */ /* 0x000f28000c1e1b00 */
[----:B------:R-:W4:Y:S02]  /*01e0*/  LDG.E.64 R8, desc[UR4][R28.64+0x93300] ;  /* 0x093300041c087981 */ /* 0x000f24000c1e1b00 */
[----:B-----5:R-:W-:Y:S02]  /*01f0*/  DFMA R20, R10, R20, R22 ;  /* 0x000000140a14722b */ /* 0x020fe40000000016 */
[----:B------:R-:W5:Y:S04]  /*0200*/  LDG.E.64 R22, desc[UR4][R6.64+0x38] ;  /* 0x0000380406167981 */ /* 0x000f68000c1e1b00 */
[----:B------:R-:W5:Y:S02]  /*0210*/  LDG.E.64 R10, desc[UR4][R28.64+0xabb00] ;  /* 0x0abb00041c0a7981 */ /* 0x000f64000c1e1b00 */
[----:B--2---:R-:W-:-:S02]  /*0220*/  DFMA R18, R4, R18, R20 ;  /* 0x000000120412722b */ /* 0x004fc40000000014 */
[----:B------:R-:W2:Y:S04]  /*0230*/  LDG.E.64 R20, desc[UR4][R6.64+0x40] ;  /* 0x0000400406147981 */ /* 0x000ea8000c1e1b00 */
[----:B------:R-:W2:Y:S02]  /*0240*/  LDG.E.64 R4, desc[UR4][R28.64+0xc4300] ;  /* 0x0c4300041c047981 */ /* 0x000ea4000c1e1b00 */
        /* <DEDUP_REMOVED lines=56> */
[----:B------:R-:W5:Y:S01]  /*05d0*/  LDG.E.64 R22, desc[UR4][R28.64+0x295b00] ;  /* 0x295b00041c167981 */ /* 0x000f62000c1e1b00 */
[----:B------:R-:W-:-:S06]  /*05e0*/  IMAD.WIDE.U32 R24, R0, 0x8, R24 ;  /* 0x0000000800187825 */ /* 0x000fcc00078e0018 */
[----:B------:R-:W5:Y:S01]  /*05f0*/  LDG.E.64 R24, desc[UR4][R24.64] ;  /* 0x0000000418187981 */ /* 0x000f62000c1e1b00 */
[----:B--2---:R-:W-:Y:S01]  /*0600*/  DFMA R18, R18, R4, R20 ;  /* 0x000000041212722b */ /* 0x004fe20000000014 */
[----:B------:R-:W0:Y:S02]  /*0610*/  LDC.64 R4, c[0x0][0x3a0] ;  /* 0x0000e800ff047b82 */ /* 0x000e240000000a00 */
[----:B------:R-:W2:Y:S05]  /*0620*/  LDG.E.64 R20, desc[UR4][R6.64+0xe0] ;  /* 0x0000e00406147981 */ /* 0x000eaa000c1e1b00 */
[----:B---3--:R-:W-:Y:S02]  /*0630*/  DFMA R14, R16, R14, R18 ;  /* 0x0000000e100e722b */ /* 0x008fe40000000012 */
[----:B------:R-:W2:Y:S04]  /*0640*/  LDG.E.64 R18, desc[UR4][R28.64+0x2ae300] ;  /* 0x2ae300041c127981 */ /* 0x000ea8000c1e1b00 */
[----:B------:R-:W3:Y:S01]  /*0650*/  LDG.E.64 R16, desc[UR4][R6.64+0xe8] ;  /* 0x0000e80406107981 */ /* 0x000ee2000c1e1b00 */
[----:B0-----:R-:W-:-:S06]  /*0660*/  IMAD.WIDE.U32 R4, R0, 0x8, R4 ;  /* 0x0000000800047825 */ /* 0x001fcc00078e0004 */
        /* <DEDUP_REMOVED lines=8> */
[----:B------:R-:W-:-:S04]  /*06f0*/  IMAD R27, R27, 0x710, R2 ;  /* 0x000007101b1b7824 */ /* 0x000fc800078e0202 */
[----:B------:R-:W-:Y:S01]  /*0700*/  IMAD R2, R0, 0x31e1, R27 ;  /* 0x000031e100027824 */ /* 0x000fe200078e021b */
[----:B------:R-:W-:Y:S03]  /*0710*/  BSSY.RECONVERGENT B0, `(.L_x_182) ;  /* 0x0000018000007945 */ /* 0x000fe60003800200 */
[----:B------:R-:W-:Y:S01]  /*0720*/  IMAD R2, R3, 0x71, R2 ;  /* 0x0000007103027824 */ /* 0x000fe200078e0202 */
[----:B--2---:R-:W-:Y:S01]  /*0730*/  DFMA R22, R18, R20, R22 ;  /* 0x000000141216722b */ /* 0x004fe20000000016 */
[----:B------:R-:W-:Y:S01]  /*0740*/  IMAD.MOV.U32 R18, RZ, RZ, 0x1 ;  /* 0x00000001ff127424 */ /* 0x000fe200078e00ff */
[----:B---3--:R-:W0:Y:S06]  /*0750*/  MUFU.RCP64H R19, R5 ;  /* 0x0000000500137308 */ /* 0x008e2c0000001800 */
[----:B----4-:R-:W-:-:S02]  /*0760*/  DFMA R8, R8, R16, R22 ;  /* 0x000000100808722b */ /* 0x010fc40000000016 */
[----:B0-----:R-:W-:-:S08]  /*0770*/  DFMA R20, -R4, R18, 1 ;  /* 0x3ff000000414742b */ /* 0x001fd00000000112 */
[----:B------:R-:W-:Y:S02]  /*0780*/  DFMA R20, R20, R20, R20 ;  /* 0x000000141414722b */ /* 0x000fe40000000014 */
[----:B-----5:R-:W-:-:S06]  /*0790*/  DFMA R8, R12, R14, R8 ;  /* 0x0000000e0c08722b */ /* 0x020fcc0000000008 */
[----:B------:R-:W-:Y:S02]  /*07a0*/  DFMA R18, R18, R20, R18 ;  /* 0x000000141212722b */ /* 0x000fe40000000012 */
[----:B------:R-:W-:-:S06]  /*07b0*/  DFMA R6, R10, R6, R8 ;  /* 0x000000060a06722b */ /* 0x000fcc0000000008 */
[----:B------:R-:W-:Y:S02]  /*07c0*/  DFMA R12, -R4, R18, 1 ;  /* 0x3ff00000040c742b */ /* 0x000fe40000000112 */
[----:B------:R-:W-:-:S06]  /*07d0*/  DADD R24, R6, -R24 ;  /* 0x0000000006187229 */ /* 0x000fcc0000000818 */
[----:B------:R-:W-:-:S08]  /*07e0*/  DFMA R12, R18, R12, R18 ;  /* 0x0000000c120c722b */ /* 0x000fd00000000012 */
[----:B------:R-:W-:-:S08]  /*07f0*/  DMUL R6, R24, R12 ;  /* 0x0000000c18067228 */ /* 0x000fd00000000000 */
[----:B------:R-:W-:-:S08]  /*0800*/  DFMA R8, -R4, R6, R24 ;  /* 0x000000060408722b */ /* 0x000fd00000000118 */
[----:B------:R-:W-:Y:S01]  /*0810*/  DFMA R6, R12, R8, R6 ;  /* 0x000000080c06722b */ /* 0x000fe20000000006 */
[----:B------:R-:W-:-:S09]  /*0820*/  FSETP.GEU.AND P1, PT, |R25|, 6.5827683646048100446e-37, PT ;  /* 0x036000001900780b */ /* 0x000fd20003f2e200 */
[----:B------:R-:W-:-:S05]  /*0830*/  FFMA R8, RZ, R5, R7 ;  /* 0x00000005ff087223 */ /* 0x000fca0000000007 */
[----:B------:R-:W-:Y:S01]  /*0840*/  FSETP.GT.AND P0, PT, |R8|, 1.469367938527859385e-39, PT ;  /* 0x001000000800780b */ /* 0x000fe20003f04200 */
[----:B------:R-:W-:-:S12]  /*0850*/  VIADD R8, R2, 0x60 ;  /* 0x0000006002087836 */ /* 0x000fd80000000000 */
[----:B------:R-:W-:Y:S05]  /*0860*/  @P0 BRA P1, `(.L_x_183) ;  /* 0x0000000000080947 */ /* 0x000fea0000800000 */
[----:B------:R-:W-:-:S07]  /*0870*/  MOV R12, 0x890 ;  /* 0x00000890000c7802 */ /* 0x000fce0000000f00 */
[----:B------:R-:W-:Y:S05]  /*0880*/  CALL.REL.NOINC `($__internal_22_$__cuda_sm20_div_rn_f64_full) ;  /* 0x0000000000487944 */ /* 0x000fea0003c00000 */
.L_x_183:
[----:B------:R-:W-:Y:S05]  /*0890*/  BSYNC.RECONVERGENT B0 ;  /* 0x0000000000007941 */ /* 0x000fea0003800200 */
.L_x_182:
        /* <DEDUP_REMOVED lines=17> */
        .weak           $__internal_22_$__cuda_sm20_div_rn_f64_full
        .type           $__internal_22_$__cuda_sm20_div_rn_f64_full,@function
        .size           $__internal_22_$__cuda_sm20_div_rn_f64_full,(.L_x_268 - $__internal_22_$__cuda_sm20_div_rn_f64_full)
$__internal_22_$__cuda_sm20_div_rn_f64_full:
        /* <DEDUP_REMOVED lines=69> */
.L_x_185:
        /* <DEDUP_REMOVED lines=16> */
.L_x_188:
[----:B------:R-:W-:Y:S01]  /*0f00*/  LOP3.LUT R17, R5, 0x80000, RZ, 0xfc, !PT ;  /* 0x0008000005117812 */ /* 0x000fe200078efcff */
[----:B------:R-:W-:Y:S01]  /*0f10*/  IMAD.MOV.U32 R16, RZ, RZ, R4 ;  /* 0x000000ffff107224 */ /* 0x000fe200078e0004 */
[----:B------:R-:W-:Y:S06]  /*0f20*/  BRA `(.L_x_186) ;  /* 0x0000000000087947 */ /* 0x000fec0003800000 */
.L_x_187:
[----:B------:R-:W-:Y:S01]  /*0f30*/  LOP3.LUT R17, R7, 0x80000, RZ, 0xfc, !PT ;  /* 0x0008000007117812 */ /* 0x000fe200078efcff */
[----:B------:R-:W-:-:S07]  /*0f40*/  IMAD.MOV.U32 R16, RZ, RZ, R6 ;  /* 0x000000ffff107224 */ /* 0x000fce00078e0006 */
.L_x_186:
[----:B------:R-:W-:Y:S05]  /*0f50*/  BSYNC.RECONVERGENT B1 ;  /* 0x0000000000017941 */ /* 0x000fea0003800200 */
.L_x_184:
[----:B------:R-:W-:Y:S02]  /*0f60*/  IMAD.MOV.U32 R13, RZ, RZ, 0x0 ;  /* 0x00000000ff0d7424 */ /* 0x000fe400078e00ff */
[----:B------:R-:W-:Y:S02]  /*0f70*/  IMAD.MOV.U32 R6, RZ, RZ, R16 ;  /* 0x000000ffff067224 */ /* 0x000fe400078e0010 */
[----:B------:R-:W-:Y:S01]  /*0f80*/  IMAD.MOV.U32 R7, RZ, RZ, R17 ;  /* 0x000000ffff077224 */ /* 0x000fe200078e0011 */
[----:B------:R-:W-:Y:S06]  /*0f90*/  RET.REL.NODEC R12 `(_Z23executeThirdLayer_partBPdS_S_S_S_S_S_) ;  /* 0xfffffff00c187950 */ /* 0x000fec0003c3ffff */
.L_x_189:
        /* <DEDUP_REMOVED lines=14> */
.L_x_268:


//--------------------- .text._Z23executeThirdLayer_partAPdS_S_S_S_S_S_ --------------------------
	.section	.text._Z23executeThirdLayer_partAPdS_S_S_S_S_S_,"ax",@progbits
	.align	128
        .global         _Z23executeThirdLayer_partAPdS_S_S_S_S_S_
        .type           _Z23executeThirdLayer_partAPdS_S_S_S_S_S_,@function
        .size           _Z23executeThirdLayer_partAPdS_S_S_S_S_S_,(.L_x_269 - _Z23executeThirdLayer_partAPdS_S_S_S_S_S_)
        .other          _Z23executeThirdLayer_partAPdS_S_S_S_S_S_,@"STO_CUDA_ENTRY STV_DEFAULT"
_Z23executeThirdLayer_partAPdS_S_S_S_S_S_:
.text._Z23executeThirdLayer_partAPdS_S_S_S_S_S_:
[----:B------:R-:W-:Y:S01]  /*0000*/  LDC R1, c[0x0][0x37c] ;  /* 0x0000df00ff017b82 */ /* 0x000fe20000000800 */
[----:B------:R-:W0:Y:S07]  /*0010*/  S2R R2, SR_TID.Y ;  /* 0x0000000000027919 */ /* 0x000e2e0000002200 */
[----:B------:R-:W1:Y:S01]  /*0020*/  LDC.64 R16, c[0x0][0x388] ;  /* 0x0000e200ff107b82 */ /* 0x000e620000000a00 */
[----:B------:R-:W2:Y:S01]  /*0030*/  LDCU.64 UR4, c[0x0][0x358] ;  /* 0x00006b00ff0477ac */ /* 0x000ea20008000a00 */
[----:B------:R-:W0:Y:S01]  /*0040*/  S2R R5, SR_CTAID.Z ;  /* 0x0000000000057919 */ /* 0x000e220000002700 */
[----:B------:R-:W3:Y:S05]  /*0050*/  S2R R27, SR_CTAID.Y ;  /* 0x00000000001b7919 */ /* 0x000eea0000002600 */
[----:B------:R-:W4:Y:S01]  /*0060*/  LDC.64 R10, c[0x0][0x380] ;  /* 0x0000e000ff0a7b82 */ /* 0x000f220000000a00 */
[----:B------:R-:W5:Y:S01]  /*0070*/  S2R R0, SR_CTAID.X ;  /* 0x0000000000007919 */ /* 0x000f620000002500 */
[----:B------:R-:W2:Y:S01]  /*0080*/  S2R R3, SR_TID.X ;  /* 0x0000000000037919 */ /* 0x000ea20000002100 */
[----:B0-----:R-:W-:-:S04]  /*0090*/  IMAD R4, R5, 0x20, R2 ;  /* 0x0000002005047824 */ /* 0x001fc800078e0202 */
[----:B---3--:R-:W-:Y:S02]  /*00a0*/  IMAD R4, R27, 0xe00, R4 ;  /* 0x00000e001b047824 */ /* 0x008fe400078e0204 */
[----:B-----5:R-:W-:Y:S02]  /*00b0*/  IMAD.SHL.U32 R9, R0, 0x20, RZ ;  /* 0x0000002000097824 */ /* 0x020fe400078e00ff */
[----:B--2---:R-:W-:Y:S02]  /*00c0*/  IMAD R7, R3, 0x70, R4 ;  /* 0x0000007003077824 */ /* 0x004fe400078e0204 */
[----:B-1----:R-:W-:-:S04]  /*00d0*/  IMAD.WIDE.U32 R16, R9, 0x8, R16 ;  /* 0x0000000809107825 */ /* 0x002fc800078e0010 */
[----:B----4-:R-:W-:Y:S01]  /*00e0*/  IMAD.WIDE.U32 R10, R7, 0x8, R10 ;  /* 0x00000008070a7825 */ /* 0x010fe200078e000a */
[----:B------:R-:W2:Y:S04]  /*00f0*/  LDG.E.64 R14, desc[UR4][R16.64+0x8] ;  /* 0x00000804100e7981 */ /* 0x000ea8000c1e1b00 */
[----:B------:R-:W3:Y:S04]  /*0100*/  LDG.E.64 R6, desc[UR4][R16.64] ;  /* 0x0000000410067981 */ /* 0x000ee8000c1e1b00 */
[----:B------:R-:W3:Y:S04]  /*0110*/  LDG.E.64 R24, desc[UR4][R10.64] ;  /* 0x000000040a187981 */ /* 0x000ee8000c1e1b00 */
[----:B------:R-:W2:Y:S04]  /*0120*/  LDG.E.64 R22, desc[UR4][R10.64+0x18800] ;  /* 0x018800040a167981 */ /* 0x000ea8000c1e1b00 */
[----:B------:R-:W4:Y:S04]  /*0130*/  LDG.E.64 R18, desc[UR4][R16.64+0x10] ;  /* 0x0000100410127981 */ /* 0x000f28000c1e1b00 */
[----:B------:R-:W4:Y:S04]  /*0140*/  LDG.E.64 R20, desc[UR4][R10.64+0x31000] ;  /* 0x031000040a147981 */ /* 0x000f28000c1e1b00 */
[----:B------:R-:W5:Y:S04]  /*0150*/  LDG.E.64 R8, desc[UR4][R16.64+0x18] ;  /* 0x0000180410087981 */ /* 0x000f68000c1e1b00 */
[----:B------:R-:W5:Y:S04]  /*0160*/  LDG.E.64 R12, desc[UR4][R10.64+0x49800] ;  /* 0x049800040a0c7981 */ /* 0x000f68000c1e1b00 */
[----:B------:R-:W5:Y:S01]  /*0170*/  LDG.E.64 R28, desc[UR4][R10.64+0x2f7800] ;  /* 0x2f7800040a1c7981 */ /* 0x000f62000c1e1b00 */
[----:B---3--:R-:W-:Y:S01]  /*0180*/  DFMA R6, R24, R6, RZ ;  /* 0x000000061806722b */ /* 0x008fe200000000ff */
[----:B------:R-:W0:Y:S07]  /*0190*/  LDC.64 R24, c[0x0][0x3a0] ;  /* 0x0000e800ff187b82 */ /* 0x000e2e0000000a00 */
[----:B--2---:R-:W-:-:S02]  /*01a0*/  DFMA R22, R22, R14, R6 ;  /* 0x0000000e1616722b */ /* 0x004fc40000000006 */
[----:B------:R-:W2:Y:S04]  /*01b0*/  LDG.E.64 R6, desc[UR4][R16.64+0x20] ;  /* 0x0000200410067981 */ /* 0x000ea8000c1e1b00 */
[----:B------:R-:W2:Y:S02]  /*01c0*/  LDG.E.64 R14, desc[UR4][R10.64+0x62000] ;  /* 0x062000040a0e7981 */ /* 0x000ea4000c1e1b00 */
[----:B----4-:R-:W-:Y:S02]  /*01d0*/  DFMA R22, R20, R18, R22 ;  /* 0x000000121416722b */ /* 0x010fe40000000016 */
[----:B------:R-:W3:Y:S04]  /*01e0*/  LDG.E.64 R18, desc[UR4][R16.64+0x28] ;  /* 0x0000280410127981 */ /* 0x000ee8000c1e1b00 */
[----:B------:R-:W3:Y:S02]  /*01f0*/  LDG.E.64 R20, desc[UR4][R10.64+0x7a800] ;  /* 0x07a800040a147981 */ /* 0x000ee4000c1e1b00 */
[----:B-----5:R-:W-:-:S02]  /*0200*/  DFMA R22, R12, R8, R22 ;  /* 0x000000080c16722b */ /* 0x020fc40000000016 */
[----:B------:R-:W4:Y:S04]  /*0210*/  LDG.E.64 R8, desc[UR4][R16.64+0x30] ;  /* 0x0000300410087981 */ /* 0x000f28000c1e1b00 */
[----:B------:R-:W4:Y:S02]  /*0220*/  LDG.E.64 R12, desc[UR4][R10.64+0x93000] ;  /* 0x093000040a0c7981 */ /* 0x000f24000c1e1b00 */
[----:B--2---:R-:W-:Y:S02]  /*0230*/  DFMA R22, R14, R6, R22 ;  /* 0x000000060e16722b */ /* 0x004fe40000000016 */
[----:B------:R-:W2:Y:S04]  /*0240*/  LDG.E.64 R6, desc[UR4][R16.64+0x38] ;  /* 0x0000380410067981 */ /* 0x000ea8000c1e1b00 */
[----:B------:R-:W2:Y:S02]  /*0250*/  LDG.E.64 R14, desc[UR4][R10.64+0xab800] ;  /* 0x0ab800040a0e7981 */ /* 0x000ea4000c1e1b00 */
[----:B---3--:R-:W-:-:S02]  /*0260*/  DFMA R22, R20, R18, R22 ;  /* 0x000000121416722b */ /* 0x008fc40000000016 */
[----:B------:R-:W3:Y:S04]  /*0270*/  LDG.E.64 R18, desc[UR4][R16.64+0x40] ;  /* 0x0000400410127981 */ /* 0x000ee8000c1e1b00 */
[----:B------:R-:W3:Y:S02]  /*0280*/  LDG.E.64 R20, desc[UR4][R10.64+0xc4000] ;  /* 0x0c4000040a147981 */ /* 0x000ee4000c1e1b00 */
[----:B----4-:R-:W-:Y:S02]  /*0290*/  DFMA R22, R12, R8, R22 ;  /* 0x000000080c16722b */ /* 0x010fe40000000016 */
[----:B------:R-:W4:Y:S04]  /*02a0*/  LDG.E.64 R8, desc[UR4][R16.64+0x48] ;  /* 0x0000480410087981 */ /* 0x000f28000c1e1b00 */
[----:B------:R-:W4:Y:S02]  /*02b0*/  LDG.E.64 R12, desc[UR4][R10.64+0xdc800] ;  /* 0x0dc800040a0c7981 */ /* 0x000f24000c1e1b00 */
        /* <DEDUP_REMOVED lines=53> */
[----:B------:R-:W4:Y:S01]  /*0610*/  LDG.E.64 R12, desc[UR4][R10.64+0x295800] ;  /* 0x295800040a0c7981 */ /* 0x000f22000c1e1b00 */
        /* <DEDUP_REMOVED lines=8> */
[----:B----4-:R-:W-:Y:S01]  /*06a0*/  DFMA R12, R12, R8, R22 ;  /* 0x000000080c0c722b */ /* 0x010fe20000000016 */
[----:B------:R-:W0:Y:S02]  /*06b0*/  LDC.64 R8, c[0x0][0x398] ;  /* 0x0000e600ff087b82 */ /* 0x000e240000000a00 */
[----:B------:R-:W4:Y:S01]  /*06c0*/  LDG.E.64 R22, desc[UR4][R16.64+0xf8] ;  /* 0x0000f80410167981 */ /* 0x000f22000c1e1b00 */
[----:B0-----:R-:W-:-:S04]  /*06d0*/  IMAD.WIDE.U32 R8, R0, 0x8, R8 ;  /* 0x0000000800087825 */ /* 0x001fc800078e0008 */
[----:B--2---:R-:W-:Y:S01]  /*06e0*/  DFMA R14, R18, R14, R12 ;  /* 0x0000000e120e722b */ /* 0x004fe2000000000c */
[----:B------:R-:W2:Y:S04]  /*06f0*/  LDG.E.64 R18, desc[UR4][R16.64+0xf0] ;  /* 0x0000f00410127981 */ /* 0x000ea8000c1e1b00 */
[----:B------:R-:W2:Y:S04]  /*0700*/  LDG.E.64 R12, desc[UR4][R10.64+0x2df000] ;  /* 0x2df000040a0c7981 */ /* 0x000ea8000c1e1b00 */
[----:B------:R5:W4:Y:S02]  /*0710*/  LDG.E.64 R10, desc[UR4][R8.64] ;  /* 0x00000004080a7981 */ /* 0x000b24000c1e1b00 */
[----:B-----5:R-:W0:Y:S01]  /*0720*/  MUFU.RCP64H R9, R25 ;  /* 0x0000001900097308 */ /* 0x020e220000001800 */
[----:B------:R-:W-:Y:S01]  /*0730*/  IMAD.MOV.U32 R8, RZ, RZ, 0x1 ;  /* 0x00000001ff087424 */ /* 0x000fe200078e00ff */
[----:B---3--:R-:W-:-:S05]  /*0740*/  DFMA R6, R20, R6, R14 ;  /* 0x000000061406722b */ /* 0x008fca000000000e */
[----:B0-----:R-:W-:-:S08]  /*0750*/  DFMA R14, -R24, R8, 1 ;  /* 0x3ff00000180e742b */ /* 0x001fd00000000108 */
[----:B------:R-:W-:-:S08]  /*0760*/  DFMA R14, R14, R14, R14 ;  /* 0x0000000e0e0e722b */ /* 0x000fd0000000000e */
[----:B------:R-:W-:Y:S01]  /*0770*/  DFMA R8, R8, R14, R8 ;  /* 0x0000000e0808722b */ /* 0x000fe20000000008 */
[----:B------:R-:W-:-:S04]  /*0780*/  IMAD R27, R27, 0xe20, R2 ;  /* 0x00000e201b1b7824 */ /* 0x000fc800078e0202 */
[----:B------:R-:W-:Y:S01]  /*0790*/  IMAD R2, R0, 0x31e1, R27 ;  /* 0x000031e100027824 */ /* 0x000fe200078e021b */
[----:B------:R-:W-:Y:S03]  /*07a0*/  BSSY.RECONVERGENT B0, `(.L_x_190) ;  /* 0x0000011000007945 */ /* 0x000fe60003800200 */
[----:B------:R-:W-:Y:S01]  /*07b0*/  IMAD R2, R5, 0x20, R2 ;  /* 0x0000002005027824 */ /* 0x000fe200078e0202 */
[----:B--2---:R-:W-:Y:S02]  /*07c0*/  DFMA R6, R12, R18, R6 ;  /* 0x000000120c06722b */ /* 0x004fe40000000006 */
[----:B------:R-:W-:-:S06]  /*07d0*/  DFMA R12, -R24, R8, 1 ;  /* 0x3ff00000180c742b */ /* 0x000fcc0000000108 */
[----:B----4-:R-:W-:Y:S02]  /*07e0*/  DFMA R6, R28, R22, R6 ;  /* 0x000000161c06722b */ /* 0x010fe40000000006 */
[----:B------:R-:W-:-:S06]  /*07f0*/  DFMA R12, R8, R12, R8 ;  /* 0x0000000c080c722b */ /* 0x000fcc0000000008 */
        /* <DEDUP_REMOVED lines=10> */
[----:B------:R-:W-:Y:S05]  /*08a0*/  CALL.REL.NOINC `($__internal_23_$__cuda_sm20_div_rn_f64_full) ;  /* 0x0000000000487944 */ /* 0x000fea0003c00000 */
.L_x_191:
[----:B------:R-:W-:Y:S05]  /*08b0*/  BSYNC.RECONVERGENT B0 ;  /* 0x0000000000007941 */ /* 0x000fea0003800200 */
.L_x_190:
        /* <DEDUP_REMOVED lines=17> */
        .weak           $__internal_23_$__cuda_sm20_div_rn_f64_full
        .type           $__internal_23_$__cuda_sm20_div_rn_f64_full,@function
        .size           $__internal_23_$__cuda_sm20_div_rn_f64_full,(.L_x_269 - $__internal_23_$__cuda_sm20_div_rn_f64_full)
$__internal_23_$__cuda_sm20_div_rn_f64_full:
[C---:B------:R-:W-:Y:S01]  /*09d0*/  FSETP.GEU.AND P0, PT, |R25|.reuse, 1.469367938527859385e-39, PT ;  /* 0x001000001900780b */ /* 0x040fe20003f0e200 */
[--C-:B------:R-:W-:Y:S01]  /*09e0*/  IMAD.MOV.U32 R4, RZ, RZ, R24.reuse ;  /* 0x000000ffff047224 */ /* 0x100fe200078e0018 */
[C---:B------:R-:W-:Y:S01]  /*09f0*/  LOP3.LUT R2, R25.reuse, 0x800fffff, RZ, 0xc0, !PT ;  /* 0x800fffff19027812 */ /* 0x040fe200078ec0ff */
[----:B------:R-:W-:Y:S01]  /*0a00*/  IMAD.MOV.U32 R5, RZ, RZ, R25 ;  /* 0x000000ffff057224 */ /* 0x000fe200078e0019 */
[----:B------:R-:W-:Y:S01]  /*0a10*/  BSSY.RECONVERGENT B1, `(.L_x_192) ;  /* 0x0000057000017945 */ /* 0x000fe20003800200 */
[----:B------:R-:W-:Y:S01]  /*0a20*/  IMAD.MOV.U32 R7, RZ, RZ, R11 ;  /* 0x000000ffff077224 */ /* 0x000fe200078e000b */
[----:B------:R-:W-:Y:S01]  /*0a30*/  LOP3.LUT R3, R2, 0x3ff00000, RZ, 0xfc, !PT ;  /* 0x3ff0000002037812 */ /* 0x000fe200078efcff */
[----:B------:R-:W-:Y:S01]  /*0a40*/  IMAD.MOV.U32 R2, RZ, RZ, R24 ;  /* 0x000000ffff027224 */ /* 0x000fe200078e0018 */
[----:B------:R-:W-:Y:S01]  /*0a50*/  LOP3.LUT R24, R25, 0x7ff00000, RZ, 0xc0, !PT ;  /* 0x7ff0000019187812 */ /* 0x000fe200078ec0ff */
[----:B------:R-:W-:Y:S01]  /*0a60*/  IMAD.MOV.U32 R14, RZ, RZ, 0x1 ;  /* 0x00000001ff0e7424 */ /* 0x000fe200078e00ff */
[C---:B------:R-:W-:Y:S01]  /*0a70*/  FSETP.GEU.AND P2, PT, |R7|.reuse, 1.469367938527859385e-39, PT ;  /* 0x001000000700780b */ /* 0x040fe20003f4e200 */
[----:B------:R-:W-:Y:S01]  /*0a80*/  IMAD.MOV.U32 R6, RZ, RZ, R10 ;  /* 0x000000ffff067224 */ /* 0x000fe200078e000a */
[----:B------:R-:W-:Y:S01]  /*0a90*/  LOP3.LUT R9, R7, 0x7ff00000, RZ, 0xc0, !PT ;  /* 0x7ff0000007097812 */ /* 0x000fe200078ec0ff */
[----:B------:R-:W-:Y:S01]  /*0aa0*/  @!P0 DMUL R2, R4, 8.98846567431157953865e+307 ;  /* 0x7fe0000004028828 */ /* 0x000fe20000000000 */
[----:B------:R-:W-:-:S02]  /*0ab0*/  IMAD.MOV.U32 R13, RZ, RZ, 0x1ca00000 ;  /* 0x1ca00000ff0d7424 */ /* 0x000fc400078e00ff */
[----:B------:R-:W-:Y:S01]  /*0ac0*/  ISETP.GE.U32.AND P1, PT, R9, R24, PT ;  /* 0x000000180900720c */ /* 0x000fe20003f26070 */
[----:B------:R-:W-:Y:S02]  /*0ad0*/  IMAD.MOV.U32 R21, RZ, RZ, R9 ;  /* 0x000000ffff157224 */ /* 0x000fe400078e0009 */
[----:B------:R-:W0:Y:S04]  /*0ae0*/  MUFU.RCP64H R15, R3 ;  /* 0x00000003000f7308 */ /* 0x000e280000001800 */
[----:B------:R-:W-:Y:S02]  /*0af0*/  @!P2 LOP3.LUT R16, R5, 0x7ff00000, RZ, 0xc0, !PT ;  /* 0x7ff000000510a812 */ /* 0x000fe400078ec0ff */
[----:B------:R-:W-:Y:S02]  /*0b00*/  @!P0 LOP3.LUT R24, R3, 0x7ff00000, RZ, 0xc0, !PT ;  /* 0x7ff0000003188812 */ /* 0x000fe400078ec0ff */
[----:B------:R-:W-:Y:S01]  /*0b10*/  @!P2 ISETP.GE.U32.AND P3, PT, R9, R16, PT ;  /* 0x000000100900a20c */ /* 0x000fe20003f66070 */
[----:B------:R-:W-:-:S02]  /*0b20*/  @!P2 IMAD.MOV.U32 R16, RZ, RZ, RZ ;  /* 0x000000ffff10a224 */ /* 0x000fc400078e00ff */
[----:B------:R-:W-:Y:S01]  /*0b30*/  VIADD R22, R24, 0xffffffff ;  /* 0xffffffff18167836 */ /* 0x000fe20000000000 */
[----:B------:R-:W-:-:S04]  /*0b40*/  @!P2 SEL R17, R13, 0x63400000, !P3 ;  /* 0x634000000d11a807 */ /* 0x000fc80005800000 */
[----:B------:R-:W-:Y:S01]  /*0b50*/  @!P2 LOP3.LUT R17, R17, 0x80000000, R7, 0xf8, !PT ;  /* 0x800000001111a812 */ /* 0x000fe200078ef807 */
[----:B0-----:R-:W-:-:S03]  /*0b60*/  DFMA R10, R14, -R2, 1 ;  /* 0x3ff000000e0a742b */ /* 0x001fc60000000802 */
[----:B------:R-:W-:-:S05]  /*0b70*/  @!P2 LOP3.LUT R17, R17, 0x100000, RZ, 0xfc, !PT ;  /* 0x001000001111a812 */ /* 0x000fca00078efcff */
[----:B------:R-:W-:-:S08]  /*0b80*/  DFMA R10, R10, R10, R10 ;  /* 0x0000000a0a0a722b */ /* 0x000fd0000000000a */
[----:B------:R-:W-:Y:S01]  /*0b90*/  DFMA R14, R14, R10, R14 ;  /* 0x0000000a0e0e722b */ /* 0x000fe2000000000e */
[----:B------:R-:W-:Y:S01]  /*0ba0*/  SEL R11, R13, 0x63400000, !P1 ;  /* 0x634000000d0b7807 */ /* 0x000fe20004800000 */
[----:B------:R-:W-:-:S03]  /*0bb0*/  IMAD.MOV.U32 R10, RZ, RZ, R6 ;  /* 0x000000ffff0a7224 */ /* 0x000fc600078e0006 */
[----:B------:R-:W-:-:S03]  /*0bc0*/  LOP3.LUT R11, R11, 0x800fffff, R7, 0xf8, !PT ;  /* 0x800fffff0b0b7812 */ /* 0x000fc600078ef807 */
[----:B------:R-:W-:-:S03]  /*0bd0*/  DFMA R18, R14, -R2, 1 ;  /* 0x3ff000000e12742b */ /* 0x000fc60000000802 */
[----:B------:R-:W-:-:S05]  /*0be0*/  @!P2 DFMA R10, R10, 2, -R16 ;  /* 0x400000000a0aa82b */ /* 0x000fca0000000810 */
[----:B------:R-:W-:-:S05]  /*0bf0*/  DFMA R14, R14, R18, R14 ;  /* 0x000000120e0e722b */ /* 0x000fca000000000e */
[----:B------:R-:W-:-:S03]  /*0c00*/  @!P2 LOP3.LUT R21, R11, 0x7ff00000, RZ, 0xc0, !PT ;  /* 0x7ff000000b15a812 */ /* 0x000fc600078ec0ff */
[----:B------:R-:W-:Y:S02]  /*0c10*/  DMUL R16, R14, R10 ;  /* 0x0000000a0e107228 */ /* 0x000fe40000000000 */
        /* <DEDUP_REMOVED lines=33> */
.L_x_193:
        /* <DEDUP_REMOVED lines=16> */
.L_x_196:
[----:B------:R-:W-:Y:S01]  /*0f30*/  LOP3.LUT R17, R5, 0x80000, RZ, 0xfc, !PT ;  /* 0x0008000005117812 */ /* 0x000fe200078efcff */
[----:B------:R-:W-:Y:S01]  /*0f40*/  IMAD.MOV.U32 R16, RZ, RZ, R4 ;  /* 0x000000ffff107224 */ /* 0x000fe200078e0004 */
[----:B------:R-:W-:Y:S06]  /*0f50*/  BRA `(.L_x_194) ;  /* 0x0000000000087947 */ /* 0x000fec0003800000 */
.L_x_195:
[----:B------:R-:W-:Y:S01]  /*0f60*/  LOP3.LUT R17, R7, 0x80000, RZ, 0xfc, !PT ;  /* 0x0008000007117812 */ /* 0x000fe200078efcff */
[----:B------:R-:W-:-:S07]  /*0f70*/  IMAD.MOV.U32 R16, RZ, RZ, R6 ;  /* 0x000000ffff107224 */ /* 0x000fce00078e0006 */
.L_x_194:
[----:B------:R-:W-:Y:S05]  /*0f80*/  BSYNC.RECONVERGENT B1 ;  /* 0x0000000000017941 */ /* 0x000fea0003800200 */
.L_x_192:
[----:B------:R-:W-:Y:S02]  /*0f90*/  IMAD.MOV.U32 R13, RZ, RZ, 0x0 ;  /* 0x00000000ff0d7424 */ /* 0x000fe400078e00ff */
[----:B------:R-:W-:Y:S02]  /*0fa0*/  IMAD.MOV.U32 R6, RZ, RZ, R16 ;  /* 0x000000ffff067224 */ /* 0x000fe400078e0010 */
[----:B------:R-:W-:Y:S01]  /*0fb0*/  IMAD.MOV.U32 R7, RZ, RZ, R17 ;  /* 0x000000ffff077224 */ /* 0x000fe200078e0011 */
[----:B------:R-:W-:Y:S06]  /*0fc0*/  RET.REL.NODEC R12 `(_Z23executeThirdLayer_partAPdS_S_S_S_S_S_) ;  /* 0xfffffff00c0c7950 */ /* 0x000fec0003c3ffff */
.L_x_197:
        /* <DEDUP_REMOVED lines=11> */
.L_x_269:


//--------------------- .text._Z24executeSecondLayer_partCPdS_S_S_S_S_S_ --------------------------
	.section	.text._Z24executeSecondLayer_partCPdS_S_S_S_S_S_,"ax",@progbits
	.align	128
        .global         _Z24executeSecondLayer_partCPdS_S_S_S_S_S_
        .type           _Z24executeSecondLayer_partCPdS_S_S_S_S_S_,@function
        .size           _Z24executeSecondLayer_partCPdS_S_S_S_S_S_,(.L_x_270 - _Z24executeSecondLayer_partCPdS_S_S_S_S_S_)
        .other          _Z24executeSecondLayer_partCPdS_S_S_S_S_S_,@"STO_CUDA_ENTRY STV_DEFAULT"
_Z24executeSecondLayer_partCPdS_S_S_S_S_S_:
.text._Z24executeSecondLayer_partCPdS_S_S_S_S_S_:
[----:B------:R-:W-:Y:S01]  /*0000*/  LDC R1, c[0x0][0x37c] ;  /* 0x0000df00ff017b82 */ /* 0x000fe20000000800 */
[----:B------:R-:W0:Y:S07]  /*0010*/  S2R R15, SR_CTAID.Y ;  /* 0x00000000000f7919 */ /* 0x000e2e0000002600 */
[----:B------:R-:W1:Y:S01]  /*0020*/  LDC.64 R12, c[0x0][0x388] ;  /* 0x0000e200ff0c7b82 */ /* 0x000e620000000a00 */
[----:B------:R-:W2:Y:S01]  /*0030*/  LDCU.64 UR6, c[0x0][0x380] ;  /* 0x00007000ff0677ac */ /* 0x000ea20008000a00 */
[----:B------:R-:W0:Y:S01]  /*0040*/  S2R R2, SR_TID.Y ;  /* 0x0000000000027919 */ /* 0x000e220000002200 */
[----:B------:R-:W3:Y:S01]  /*0050*/  LDCU.64 UR4, c[0x0][0x358] ;  /* 0x00006b00ff0477ac */ /* 0x000ee20008000a00 */
[----:B------:R-:W4:Y:S01]  /*0060*/  S2R R14, SR_TID.X ;  /* 0x00000000000e7919 */ /* 0x000f220000002100 */
[----:B------:R-:W5:Y:S01]  /*0070*/  S2R R0, SR_CTAID.X ;  /* 0x0000000000007919 */ /* 0x000f620000002500 */
[----:B0-----:R-:W-:-:S02]  /*0080*/  IMAD R15, R15, 0x10, R2 ;  /* 0x000000100f0f7824 */ /* 0x001fc400078e0202 */
[----:B----4-:R-:W-:Y:S02]  /*0090*/  IMAD R3, R14, 0x72, RZ ;  /* 0x000000720e037824 */ /* 0x010fe400078e02ff */
[----:B-----5:R-:W-:-:S05]  /*00a0*/  IMAD R2, R0, 0x32c4, R15 ;  /* 0x000032c400027824 */ /* 0x020fca00078e020f */
        /* <DEDUP_REMOVED lines=62> */
[----:B------:R-:W-:Y:S05]  /*0490*/  CALL.REL.NOINC `($__internal_24_$__cuda_sm20_div_rn_f64_full) ;  /* 0x0000000000487944 */ /* 0x000fea0003c00000 */
.L_x_199:
[----:B------:R-:W-:Y:S05]  /*04a0*/  BSYNC.RECONVERGENT B0 ;  /* 0x0000000000007941 */ /* 0x000fea0003800200 */
.L_x_198:
        /* <DEDUP_REMOVED lines=17> */
        .weak           $__internal_24_$__cuda_sm20_div_rn_f64_full
        .type           $__internal_24_$__cuda_sm20_div_rn_f64_full,@function
        .size           $__internal_24_$__cuda_sm20_div_rn_f64_full,(.L_x_270 - $__internal_24_$__cuda_sm20_div_rn_f64_full)
$__internal_24_$__cuda_sm20_div_rn_f64_full:
        /* <DEDUP_REMOVED lines=69> */
.L_x_201:
        /* <DEDUP_REMOVED lines=16> */
.L_x_204:
[----:B------:R-:W-:Y:S01]  /*0b10*/  LOP3.LUT R17, R5, 0x80000, RZ, 0xfc, !PT ;  /* 0x0008000005117812 */ /* 0x000fe200078efcff */
[----:B------:R-:W-:Y:S01]  /*0b20*/  IMAD.MOV.U32 R16, RZ, RZ, R4 ;  /* 0x000000ffff107224 */ /* 0x000fe200078e0004 */
[----:B------:R-:W-:Y:S06]  /*0b30*/  BRA `(.L_x_202) ;  /* 0x0000000000087947 */ /* 0x000fec0003800000 */
.L_x_203:
[----:B------:R-:W-:Y:S01]  /*0b40*/  LOP3.LUT R17, R7, 0x80000, RZ, 0xfc, !PT ;  /* 0x0008000007117812 */ /* 0x000fe200078efcff */
[----:B------:R-:W-:-:S07]  /*0b50*/  IMAD.MOV.U32 R16, RZ, RZ, R6 ;  /* 0x000000ffff107224 */ /* 0x000fce00078e0006 */
.L_x_202:
[----:B------:R-:W-:Y:S05]  /*0b60*/  BSYNC.RECONVERGENT B1 ;  /* 0x0000000000017941 */ /* 0x000fea0003800200 */
.L_x_200:
[----:B------:R-:W-:Y:S02]  /*0b70*/  IMAD.MOV.U32 R13, RZ, RZ, 0x0 ;  /* 0x00000000ff0d7424 */ /* 0x000fe400078e00ff */
[----:B------:R-:W-:Y:S02]  /*0b80*/  IMAD.MOV.U32 R2, RZ, RZ, R16 ;  /* 0x000000ffff027224 */ /* 0x000fe400078e0010 */
[----:B------:R-:W-:Y:S01]  /*0b90*/  IMAD.MOV.U32 R3, RZ, RZ, R17 ;  /* 0x000000ffff037224 */ /* 0x000fe200078e0011 */
[----:B------:R-:W-:Y:S06]  /*0ba0*/  RET.REL.NODEC R12 `(_Z24executeSecondLayer_partCPdS_S_S_S_S_S_) ;  /* 0xfffffff40c147950 */ /* 0x000fec0003c3ffff */
.L_x_205:
        /* <DEDUP_REMOVED lines=13> */
.L_x_270:


//--------------------- .text._Z24executeSecondLayer_partBPdS_S_S_S_S_S_ --------------------------
	.section	.text._Z24executeSecondLayer_partBPdS_S_S_S_S_S_,"ax",@progbits
	.align	128
        .global         _Z24executeSecondLayer_partBPdS_S_S_S_S_S_
        .type           _Z24executeSecondLayer_partBPdS_S_S_S_S_S_,@function
        .size           _Z24executeSecondLayer_partBPdS_S_S_S_S_S_,(.L_x_271 - _Z24executeSecondLayer_partBPdS_S_S_S_S_S_)
        .other          _Z24executeSecondLayer_partBPdS_S_S_S_S_S_,@"STO_CUDA_ENTRY STV_DEFAULT"
_Z24executeSecondLayer_partBPdS_S_S_S_S_S_:
.text._Z24executeSecondLayer_partBPdS_S_S_S_S_S_:
        /* <DEDUP_REMOVED lines=29> */
[----:B---3--:R-:W-:Y:S02]  /*01d0*/  DFMA R6, R10, R6, R12 ;  /* 0x000000060a06722b */ /* 0x008fe4000000000c */
[----:B------:R-:W3:Y:S04]  /*01e0*/  LDG.E.64 R12, desc[UR4][R8.64+0x10] ;  /* 0x00001004080c7981 */ /* 0x000ee8000c1e1b00 */
[----:B------:R-:W3:Y:S01]  /*01f0*/  LDG.E.64 R10, desc[UR4][R14.64+0x310] ;  /* 0x000310040e0a7981 */ /* 0x000ee2000c1e1b00 */
[----:B----4-:R-:W-:Y:S01]  /*0200*/  DMUL R4, R24, R4 ;  /* 0x0000000418047228 */ /* 0x010fe20000000000 */
[----:B------:R-:W0:Y:S02]  /*0210*/  LDC.64 R24, c[0x0][0x3a0] ;  /* 0x0000e800ff187b82 */ /* 0x000e240000000a00 */
[----:B0-----:R-:W-:-:S06]  /*0220*/  IMAD.WIDE.U32 R24, R0, 0x8, R24 ;  /* 0x0000000800187825 */ /* 0x001fcc00078e0018 */
[----:B------:R-:W4:Y:S01]  /*0230*/  LDG.E.64 R24, desc[UR4][R24.64] ;  /* 0x0000000418187981 */ /* 0x000f22000c1e1b00 */
[----:B-----5:R-:W-:-:S03]  /*0240*/  DFMA R22, R20, R22, R4 ;  /* 0x000000161416722b */ /* 0x020fc60000000004 */
[----:B------:R-:W5:Y:S04]  /*0250*/  LDG.E.64 R4, desc[UR4][R8.64+0x38] ;  /* 0x0000380408047981 */ /* 0x000f68000c1e1b00 */
[----:B------:R-:W5:Y:S01]  /*0260*/  LDG.E.64 R20, desc[UR4][R14.64+0xa28] ;  /* 0x000a28040e147981 */ /* 0x000f62000c1e1b00 */
[----:B--2---:R-:W-:-:S03]  /*0270*/  DFMA R16, R16, R18, R22 ;  /* 0x000000121010722b */ /* 0x004fc60000000016 */
[----:B------:R-:W2:Y:S04]  /*0280*/  LDG.E.64 R18, desc[UR4][R14.64+0xa20] ;  /* 0x000a20040e127981 */ /* 0x000ea8000c1e1b00 */
[----:B------:R-:W2:Y:S01]  /*0290*/  LDG.E.64 R22, desc[UR4][R8.64+0x40] ;  /* 0x0000400408167981 */ /* 0x000ea2000c1e1b00 */
[----:B---3--:R-:W-:Y:S01]  /*02a0*/  DFMA R6, R10, R12, R6 ;  /* 0x0000000c0a06722b */ /* 0x008fe20000000006 */
[----:B------:R-:W0:Y:S02]  /*02b0*/  LDC.64 R10, c[0x0][0x398] ;  /* 0x0000e600ff0a7b82 */ /* 0x000e240000000a00 */
[----:B------:R-:W2:Y:S01]  /*02c0*/  LDG.E.64 R12, desc[UR4][R8.64+0x30] ;  /* 0x00003004080c7981 */ /* 0x000ea2000c1e1b00 */
[----:B0-----:R-:W-:-:S05]  /*02d0*/  IMAD.WIDE.U32 R10, R0, 0x8, R10 ;  /* 0x00000008000a7825 */ /* 0x001fca00078e000a */
[----:B------:R4:W3:Y:S02]  /*02e0*/  LDG.E.64 R8, desc[UR4][R10.64] ;  /* 0x000000040a087981 */ /* 0x0008e4000c1e1b00 */
[----:B----4-:R-:W0:Y:S01]  /*02f0*/  MUFU.RCP64H R11, R25 ;  /* 0x00000019000b7308 */ /* 0x010e220000001800 */
[----:B------:R-:W-:Y:S01]  /*0300*/  IMAD.MOV.U32 R10, RZ, RZ, 0x1 ;  /* 0x00000001ff0a7424 */ /* 0x000fe200078e00ff */
[----:B-----5:R-:W-:Y:S02]  /*0310*/  DMUL R20, R20, R4 ;  /* 0x0000000414147228 */ /* 0x020fe40000000000 */
[----:B------:R-:W-:-:S03]  /*0320*/  DADD R6, RZ, R6 ;  /* 0x00000000ff067229 */ /* 0x000fc60000000006 */
[----:B0-----:R-:W-:-:S08]  /*0330*/  DFMA R4, -R24, R10, 1 ;  /* 0x3ff000001804742b */ /* 0x001fd0000000010a */
[----:B------:R-:W-:Y:S02]  /*0340*/  DFMA R4, R4, R4, R4 ;  /* 0x000000040404722b */ /* 0x000fe40000000004 */
[----:B------:R-:W-:-:S06]  /*0350*/  DADD R16, R6, R16 ;  /* 0x0000000006107229 */ /* 0x000fcc0000000010 */
[----:B------:R-:W-:-:S08]  /*0360*/  DFMA R4, R10, R4, R10 ;  /* 0x000000040a04722b */ /* 0x000fd0000000000a */
[----:B------:R-:W-:-:S08]  /*0370*/  DFMA R10, -R24, R4, 1 ;  /* 0x3ff00000180a742b */ /* 0x000fd00000000104 */
[----:B------:R-:W-:Y:S01]  /*0380*/  DFMA R4, R4, R10, R4 ;  /* 0x0000000a0404722b */ /* 0x000fe20000000004 */
[----:B------:R-:W-:-:S04]  /*0390*/  IMAD R27, R27, 0x700, R2 ;  /* 0x000007001b1b7824 */ /* 0x000fc800078e0202 */
[----:B------:R-:W-:Y:S01]  /*03a0*/  IMAD R2, R0, 0x3100, R27 ;  /* 0x0000310000027824 */ /* 0x000fe200078e021b */
[----:B------:R-:W-:Y:S03]  /*03b0*/  BSSY.RECONVERGENT B0, `(.L_x_206) ;  /* 0x0000010000007945 */ /* 0x000fe60003800200 */
[----:B------:R-:W-:Y:S01]  /*03c0*/  IMAD R2, R3, 0x70, R2 ;  /* 0x0000007003027824 */ /* 0x000fe200078e0202 */
[----:B--2---:R-:W-:-:S08]  /*03d0*/  DFMA R12, R18, R12, R20 ;  /* 0x0000000c120c722b */ /* 0x004fd00000000014 */
[----:B------:R-:W-:-:S08]  /*03e0*/  DFMA R12, R28, R22, R12 ;  /* 0x000000161c0c722b */ /* 0x000fd0000000000c */
[----:B------:R-:W-:-:S08]  /*03f0*/  DADD R6, R16, R12 ;  /* 0x0000000010067229 */ /* 0x000fd0000000000c */
[----:B---3--:R-:W-:-:S08]  /*0400*/  DADD R6, R6, -R8 ;  /* 0x0000000006067229 */ /* 0x008fd00000000808 */
        /* <DEDUP_REMOVED lines=9> */
[----:B------:R-:W-:Y:S05]  /*04a0*/  CALL.REL.NOINC `($__internal_25_$__cuda_sm20_div_rn_f64_full) ;  /* 0x0000000000487944 */ /* 0x000fea0003c00000 */
.L_x_207:
[----:B------:R-:W-:Y:S05]  /*04b0*/  BSYNC.RECONVERGENT B0 ;  /* 0x0000000000007941 */ /* 0x000fea0003800200 */
.L_x_206:
        /* <DEDUP_REMOVED lines=17> */
        .weak           $__internal_25_$__cuda_sm20_div_rn_f64_full
        .type           $__internal_25_$__cuda_sm20_div_rn_f64_full,@function
        .size           $__internal_25_$__cuda_sm20_div_rn_f64_full,(.L_x_271 - $__internal_25_$__cuda_sm20_div_rn_f64_full)
$__internal_25_$__cuda_sm20_div_rn_f64_full:
[C---:B------:R-:W-:Y:S01]  /*05d0*/  FSETP.GEU.AND P0, PT, |R25|.reuse, 1.469367938527859385e-39, PT ;  /* 0x001000001900780b */ /* 0x040fe20003f0e200 */
[--C-:B------:R-:W-:Y:S01]  /*05e0*/  IMAD.MOV.U32 R4, RZ, RZ, R24.reuse ;  /* 0x000000ffff047224 */ /* 0x100fe200078e0018 */
[----:B------:R-:W-:Y:S01]  /*05f0*/  LOP3.LUT R2, R25, 0x800fffff, RZ, 0xc0, !PT ;  /* 0x800fffff19027812 */ /* 0x000fe200078ec0ff */
[----:B------:R-:W-:Y:S01]  /*0600*/  IMAD.MOV.U32 R5, RZ, RZ, R25 ;  /* 0x000000ffff057224 */ /* 0x000fe200078e0019 */
[C---:B------:R-:W-:Y:S01]  /*0610*/  FSETP.GEU.AND P2, PT, |R7|.reuse, 1.469367938527859385e-39, PT ;  /* 0x001000000700780b */ /* 0x040fe20003f4e200 */
[----:B------:R-:W-:Y:S01]  /*0620*/  IMAD.MOV.U32 R10, RZ, RZ, 0x1 ;  /* 0x00000001ff0a7424 */ /* 0x000fe200078e00ff */
[----:B------:R-:W-:Y:S01]  /*0630*/  LOP3.LUT R3, R2, 0x3ff00000, RZ, 0xfc, !PT ;  /* 0x3ff0000002037812 */ /* 0x000fe200078efcff */
[----:B------:R-:W-:Y:S01]  /*0640*/  IMAD.MOV.U32 R2, RZ, RZ, R24 ;  /* 0x000000ffff027224 */ /* 0x000fe200078e0018 */
[----:B------:R-:W-:Y:S01]  /*0650*/  LOP3.LUT R9, R7, 0x7ff00000, RZ, 0xc0, !PT ;  /* 0x7ff0000007097812 */ /* 0x000fe200078ec0ff */
[----:B------:R-:W-:Y:S01]  /*0660*/  IMAD.MOV.U32 R13, RZ, RZ, 0x1ca00000 ;  /* 0x1ca00000ff0d7424 */ /* 0x000fe200078e00ff */
[----:B------:R-:W-:Y:S01]  /*0670*/  LOP3.LUT R24, R25, 0x7ff00000, RZ, 0xc0, !PT ;  /* 0x7ff0000019187812 */ /* 0x000fe200078ec0ff */
[----:B------:R-:W-:Y:S02]  /*0680*/  BSSY.RECONVERGENT B1, `(.L_x_208) ;  /* 0x000004e000017945 */ /* 0x000fe40003800200 */
[----:B------:R-:W-:Y:S01]  /*0690*/  @!P0 DMUL R2, R4, 8.98846567431157953865e+307 ;  /* 0x7fe0000004028828 */ /* 0x000fe20000000000 */
[----:B------:R-:W-:Y:S01]  /*06a0*/  ISETP.GE.U32.AND P1, PT, R9, R24, PT ;  /* 0x000000180900720c */ /* 0x000fe20003f26070 */
[----:B------:R-:W-:-:S02]  /*06b0*/  IMAD.MOV.U32 R21, RZ, RZ, R9 ;  /* 0x000000ffff157224 */ /* 0x000fc400078e0009 */
[----:B------:R-:W-:Y:S02]  /*06c0*/  @!P2 LOP3.LUT R16, R5, 0x7ff00000, RZ, 0xc0, !PT ;  /* 0x7ff000000510a812 */ /* 0x000fe400078ec0ff */
[----:B------:R-:W0:Y:S02]  /*06d0*/  MUFU.RCP64H R11, R3 ;  /* 0x00000003000b7308 */ /* 0x000e240000001800 */
[----:B------:R-:W-:Y:S01]  /*06e0*/  @!P2 ISETP.GE.U32.AND P3, PT, R9, R16, PT ;  /* 0x000000100900a20c */ /* 0x000fe20003f66070 */
[----:B------:R-:W-:Y:S01]  /*06f0*/  @!P2 IMAD.MOV.U32 R16, RZ, RZ, RZ ;  /* 0x000000ffff10a224 */ /* 0x000fe200078e00ff */
[----:B------:R-:W-:Y:S02]  /*0700*/  @!P0 LOP3.LUT R24, R3, 0x7ff00000, RZ, 0xc0, !PT ;  /* 0x7ff0000003188812 */ /* 0x000fe400078ec0ff */
[----:B------:R-:W-:-:S03]  /*0710*/  @!P2 SEL R17, R13, 0x63400000, !P3 ;  /* 0x634000000d11a807 */ /* 0x000fc60005800000 */
[----:B------:R-:W-:Y:S01]  /*0720*/  VIADD R22, R24, 0xffffffff ;  /* 0xffffffff18167836 */ /* 0x000fe20000000000 */
[----:B------:R-:W-:-:S04]  /*0730*/  @!P2 LOP3.LUT R17, R17, 0x80000000, R7, 0xf8, !PT ;  /* 0x800000001111a812 */ /* 0x000fc800078ef807 */
[----:B------:R-:W-:Y:S01]  /*0740*/  @!P2 LOP3.LUT R17, R17, 0x100000, RZ, 0xfc, !PT ;  /* 0x001000001111a812 */ /* 0x000fe200078efcff */
[----:B0-----:R-:W-:-:S08]  /*0750*/  DFMA R14, R10, -R2, 1 ;  /* 0x3ff000000a0e742b */ /* 0x001fd00000000802 */
        /* <DEDUP_REMOVED lines=43> */
.L_x_209:
        /* <DEDUP_REMOVED lines=16> */
.L_x_212:
[----:B------:R-:W-:Y:S01]  /*0b10*/  LOP3.LUT R17, R5, 0x80000, RZ, 0xfc, !PT ;  /* 0x0008000005117812 */ /* 0x000fe200078efcff */
[----:B------:R-:W-:Y:S01]  /*0b20*/  IMAD.MOV.U32 R16, RZ, RZ, R4 ;  /* 0x000000ffff107224 */ /* 0x000fe200078e0004 */
[----:B------:R-:W-:Y:S06]  /*0b30*/  BRA `(.L_x_210) ;  /* 0x0000000000087947 */ /* 0x000fec0003800000 */
.L_x_211:
[----:B------:R-:W-:Y:S01]  /*0b40*/  LOP3.LUT R17, R7, 0x80000, RZ, 0xfc, !PT ;  /* 0x0008000007117812 */ /* 0x000fe200078efcff */
[----:B------:R-:W-:-:S07]  /*0b50*/  IMAD.MOV.U32 R16, RZ, RZ, R6 ;  /* 0x000000ffff107224 */ /* 0x000fce00078e0006 */
.L_x_210:
[----:B------:R-:W-:Y:S05]  /*0b60*/  BSYNC.RECONVERGENT B1 ;  /* 0x0000000000017941 */ /* 0x000fea0003800200 */
.L_x_208:
[----:B------:R-:W-:Y:S02]  /*0b70*/  IMAD.MOV.U32 R13, RZ, RZ, 0x0 ;  /* 0x00000000ff0d7424 */ /* 0x000fe400078e00ff */
[----:B------:R-:W-:Y:S02]  /*0b80*/  IMAD.MOV.U32 R4, RZ, RZ, R16 ;  /* 0x000000ffff047224 */ /* 0x000fe400078e0010 */
[----:B------:R-:W-:Y:S01]  /*0b90*/  IMAD.MOV.U32 R5, RZ, RZ, R17 ;  /* 0x000000ffff057224 */ /* 0x000fe200078e0011 */
[----:B------:R-:W-:Y:S06]  /*0ba0*/  RET.REL.NODEC R12 `(_Z24executeSecondLayer_partBPdS_S_S_S_S_S_) ;  /* 0xfffffff40c147950 */ /* 0x000fec0003c3ffff */
.L_x_213:
        /* <DEDUP_REMOVED lines=13> */
.L_x_271:


//--------------------- .text._Z24executeSecondLayer_partAPdS_S_S_S_S_S_ --------------------------
	.section	.text._Z24executeSecondLayer_partAPdS_S_S_S_S_S_,"ax",@progbits
	.align	128
        .global         _Z24executeSecondLayer_partAPdS_S_S_S_S_S_
        .type           _Z24executeSecondLayer_partAPdS_S_S_S_S_S_,@function
        .size           _Z24executeSecondLayer_partAPdS_S_S_S_S_S_,(.L_x_272 - _Z24executeSecondLayer_partAPdS_S_S_S_S_S_)
        .other          _Z24executeSecondLayer_partAPdS_S_S_S_S_S_,@"STO_CUDA_ENTRY STV_DEFAULT"
_Z24executeSecondLayer_partAPdS_S_S_S_S_S_:
.text._Z24executeSecondLayer_partAPdS_S_S_S_S_S_:
        /* <DEDUP_REMOVED lines=8> */
[----:B------:R-:W2:Y:S06]  /*0080*/  S2R R3, SR_TID.X ;  /* 0x0000000000037919 */ /* 0x000eac0000002100 */
[----:B------:R-:W4:Y:S01]  /*0090*/  LDC.64 R16, c[0x0][0x3a0] ;  /* 0x0000e800ff107b82 */ /* 0x000f220000000a00 */
[----:B0-----:R-:W-:-:S04]  /*00a0*/  IMAD R4, R27, 0x20, R2 ;  /* 0x000000201b047824 */ /* 0x001fc800078e0202 */
[----:B---3--:R-:W-:-:S04]  /*00b0*/  IMAD R5, R29, 0xe40, R4 ;  /* 0x00000e401d057824 */ /* 0x008fc800078e0204 */
[C---:B-----5:R-:W-:Y:S02]  /*00c0*/  IMAD R4, R0.reuse, 0x32c4, R5 ;  /* 0x000032c400047824 */ /* 0x060fe400078e0205 */
[----:B------:R-:W-:Y:S02]  /*00d0*/  IMAD R5, R0, 0x9, RZ ;  /* 0x0000000900057824 */ /* 0x000fe400078e02ff */
[----:B--2---:R-:W-:Y:S02]  /*00e0*/  IMAD R7, R3, 0x72, R4 ;  /* 0x0000007203077824 */ /* 0x004fe400078e0204 */
[----:B-1----:R-:W-:-:S04]  /*00f0*/  IMAD.WIDE.U32 R18, R5, 0x8, R18 ;  /* 0x0000000805127825 */ /* 0x002fc800078e0012 */
[----:B----4-:R-:W-:Y:S01]  /*0100*/  IMAD.WIDE.U32 R20, R7, 0x8, R20 ;  /* 0x0000000807147825 */ /* 0x010fe200078e0014 */
[----:B------:R-:W2:Y:S04]  /*0110*/  LDG.E.64 R14, desc[UR4][R18.64+0x8] ;  /* 0x00000804120e7981 */ /* 0x000ea8000c1e1b00 */
[----:B------:R-:W2:Y:S04]  /*0120*/  LDG.E.64 R4, desc[UR4][R20.64+0x8] ;  /* 0x0000080414047981 */ /* 0x000ea8000c1e1b00 */
[----:B------:R-:W3:Y:S04]  /*0130*/  LDG.E.64 R8, desc[UR4][R18.64] ;  /* 0x0000000412087981 */ /* 0x000ee8000c1e1b00 */
[----:B------:R-:W3:Y:S04]  /*0140*/  LDG.E.64 R10, desc[UR4][R20.64] ;  /* 0x00000004140a7981 */ /* 0x000ee8000c1e1b00 */
[----:B------:R-:W4:Y:S04]  /*0150*/  LDG.E.64 R6, desc[UR4][R18.64+0x10] ;  /* 0x0000100412067981 */ /* 0x000f28000c1e1b00 */
[----:B------:R-:W4:Y:S04]  /*0160*/  LDG.E.64 R12, desc[UR4][R20.64+0x10] ;  /* 0x00001004140c7981 */ /* 0x000f28000c1e1b00 */
[----:B------:R-:W5:Y:S01]  /*0170*/  LDG.E.64 R22, desc[UR4][R20.64+0x398] ;  /* 0x0003980414167981 */ /* 0x000f62000c1e1b00 */
[----:B--2---:R-:W-:-:S03]  /*0180*/  DMUL R14, R4, R14 ;  /* 0x0000000e040e7228 */ /* 0x004fc60000000000 */
[----:B------:R-:W5:Y:S05]  /*0190*/  LDG.E.64 R4, desc[UR4][R18.64+0x20] ;  /* 0x0000200412047981 */ /* 0x000f6a000c1e1b00 */
[----:B---3--:R-:W-:Y:S01]  /*01a0*/  DFMA R14, R10, R8, R14 ;  /* 0x000000080a0e722b */ /* 0x008fe2000000000e */
[----:B------:R-:W2:Y:S04]  /*01b0*/  LDG.E.64 R10, desc[UR4][R18.64+0x18] ;  /* 0x00001804120a7981 */ /* 0x000ea8000c1e1b00 */
[----:B------:R-:W2:Y:S03]  /*01c0*/  LDG.E.64 R8, desc[UR4][R20.64+0x390] ;  /* 0x0003900414087981 */ /* 0x000ea6000c1e1b00 */
[----:B----4-:R-:W-:Y:S01]  /*01d0*/  DFMA R6, R12, R6, R14 ;  /* 0x000000060c06722b */ /* 0x010fe2000000000e */
[----:B------:R-:W3:Y:S04]  /*01e0*/  LDG.E.64 R12, desc[UR4][R18.64+0x28] ;  /* 0x00002804120c7981 */ /* 0x000ee8000c1e1b00 */
[----:B------:R-:W3:Y:S01]  /*01f0*/  LDG.E.64 R14, desc[UR4][R20.64+0x3a0] ;  /* 0x0003a004140e7981 */ /* 0x000ee2000c1e1b00 */
[----:B------:R-:W-:-:S03]  /*0200*/  IMAD.WIDE.U32 R24, R0, 0x8, R16 ;  /* 0x0000000800187825 */ /* 0x000fc600078e0010 */
[----:B------:R-:W4:Y:S01]  /*0210*/  LDG.E.64 R16, desc[UR4][R20.64+0x720] ;  /* 0x0007200414107981 */ /* 0x000f22000c1e1b00 */
[----:B-----5:R-:W-:-:S03]  /*0220*/  DMUL R22, R22, R4 ;  /* 0x0000000416167228 */ /* 0x020fc60000000000 */
[----:B------:R0:W5:Y:S05]  /*0230*/  LDG.E.64 R4, desc[UR4][R24.64] ;  /* 0x0000000418047981 */ /* 0x00016a000c1e1b00 */
[----:B--2---:R-:W-:Y:S01]  /*0240*/  DFMA R22, R8, R10, R22 ;  /* 0x0000000a0816722b */ /* 0x004fe20000000016 */
[----:B------:R-:W2:Y:S04]  /*0250*/  LDG.E.64 R8, desc[UR4][R18.64+0x38] ;  /* 0x0000380412087981 */ /* 0x000ea8000c1e1b00 */
[----:B------:R-:W2:Y:S03]  /*0260*/  LDG.E.64 R10, desc[UR4][R20.64+0x728] ;  /* 0x00072804140a7981 */ /* 0x000ea6000c1e1b00 */
[----:B---3--:R-:W-:-:S02]  /*0270*/  DFMA R12, R14, R12, R22 ;  /* 0x0000000c0e0c722b */ /* 0x008fc40000000016 */
[----:B------:R-:W1:Y:S01]  /*0280*/  LDC.64 R22, c[0x0][0x398] ;  /* 0x0000e600ff167b82 */ /* 0x000e620000000a00 */
[----:B------:R-:W4:Y:S04]  /*0290*/  LDG.E.64 R14, desc[UR4][R18.64+0x30] ;  /* 0x00003004120e7981 */ /* 0x000f28000c1e1b00 */
[----:B------:R-:W3:Y:S04]  /*02a0*/  LDG.E.64 R20, desc[UR4][R20.64+0x730] ;  /* 0x0007300414147981 */ /* 0x000ee8000c1e1b00 */
[----:B------:R-:W3:Y:S01]  /*02b0*/  LDG.E.64 R18, desc[UR4][R18.64+0x40] ;  /* 0x0000400412127981 */ /* 0x000ee2000c1e1b00 */
[----:B-1----:R-:W-:-:S06]  /*02c0*/  IMAD.WIDE.U32 R22, R0, 0x8, R22 ;  /* 0x0000000800167825 */ /* 0x002fcc00078e0016 */
[----:B------:R-:W3:Y:S01]  /*02d0*/  LDG.E.64 R22, desc[UR4][R22.64] ;  /* 0x0000000416167981 */ /* 0x000ee2000c1e1b00 */
[----:B0-----:R-:W-:Y:S01]  /*02e0*/  IMAD.MOV.U32 R24, RZ, RZ, 0x1 ;  /* 0x00000001ff187424 */ /* 0x001fe200078e00ff */
[----:B------:R-:W-:-:S08]  /*02f0*/  DADD R6, RZ, R6 ;  /* 0x00000000ff067229 */ /* 0x000fd00000000006 */
[----:B------:R-:W-:Y:S01]  /*0300*/  DADD R6, R6, R12 ;  /* 0x0000000006067229 */ /* 0x000fe2000000000c */
[----:B------:R-:W-:-:S04]  /*0310*/  IMAD R29, R29, 0xe00, R2 ;  /* 0x00000e001d1d7824 */ /* 0x000fc800078e0202 */
[----:B------:R-:W-:Y:S01]  /*0320*/  IMAD R2, R0, 0x3100, R29 ;  /* 0x0000310000027824 */ /* 0x000fe200078e021d */
[----:B------:R-:W-:Y:S03]  /*0330*/  BSSY.RECONVERGENT B0, `(.L_x_214) ;  /* 0x0000017000007945 */ /* 0x000fe60003800200 */
[----:B------:R-:W-:Y:S01]  /*0340*/  IMAD R2, R27, 0x20, R2 ;  /* 0x000000201b027824 */ /* 0x000fe200078e0202 */
[----:B-----5:R-:W0:Y:S01]  /*0350*/  MUFU.RCP64H R25, R5 ;  /* 0x0000000500197308 */ /* 0x020e220000001800 */
[----:B--2---:R-:W-:Y:S02]  /*0360*/  DMUL R8, R10, R8 ;  /* 0x000000080a087228 */ /* 0x004fe40000000000 */
[----:B0-----:R-:W-:-:S06]  /*0370*/  DFMA R10, -R4, R24, 1 ;  /* 0x3ff00000040a742b */ /* 0x001fcc0000000118 */
[----:B----4-:R-:W-:Y:S02]  /*0380*/  DFMA R8, R16, R14, R8 ;  /* 0x0000000e1008722b */ /* 0x010fe40000000008 */
[----:B------:R-:W-:-:S06]  /*0390*/  DFMA R10, R10, R10, R10 ;  /* 0x0000000a0a0a722b */ /* 0x000fcc000000000a */
[----:B---3--:R-:W-:Y:S02]  /*03a0*/  DFMA R8, R20, R18, R8 ;  /* 0x000000121408722b */ /* 0x008fe40000000008 */
[----:B------:R-:W-:-:S06]  /*03b0*/  DFMA R10, R24, R10, R24 ;  /* 0x0000000a180a722b */ /* 0x000fcc0000000018 */
[----:B------:R-:W-:Y:S02]  /*03c0*/  DADD R6, R6, R8 ;  /* 0x0000000006067229 */ /* 0x000fe40000000008 */
[----:B------:R-:W-:-:S08]  /*03d0*/  DFMA R12, -R4, R10, 1 ;  /* 0x3ff00000040c742b */ /* 0x000fd0000000010a */
        /* <DEDUP_REMOVED lines=11> */
[----:B------:R-:W-:Y:S05]  /*0490*/  CALL.REL.NOINC `($__internal_26_$__cuda_sm20_div_rn_f64_full) ;  /* 0x0000000000487944 */ /* 0x000fea0003c00000 */
.L_x_215:
[----:B------:R-:W-:Y:S05]  /*04a0*/  BSYNC.RECONVERGENT B0 ;  /* 0x0000000000007941 */ /* 0x000fea0003800200 */
.L_x_214:
        /* <DEDUP_REMOVED lines=17> */
        .weak           $__internal_26_$__cuda_sm20_div_rn_f64_full
        .type           $__internal_26_$__cuda_sm20_div_rn_f64_full,@function
        .size           $__internal_26_$__cuda_sm20_div_rn_f64_full,(.L_x_272 - $__internal_26_$__cuda_sm20_div_rn_f64_full)
$__internal_26_$__cuda_sm20_div_rn_f64_full:
        /* <DEDUP_REMOVED lines=69> */
.L_x_217:
        /* <DEDUP_REMOVED lines=16> */
.L_x_220:
[----:B------:R-:W-:Y:S01]  /*0b10*/  LOP3.LUT R17, R5, 0x80000, RZ, 0xfc, !PT ;  /* 0x0008000005117812 */ /* 0x000fe200078efcff */
[----:B------:R-:W-:Y:S01]  /*0b20*/  IMAD.MOV.U32 R16, RZ, RZ, R4 ;  /* 0x000000ffff107224 */ /* 0x000fe200078e0004 */
[----:B------:R-:W-:Y:S06]  /*0b30*/  BRA `(.L_x_218) ;  /* 0x0000000000087947 */ /* 0x000fec0003800000 */
.L_x_219:
[----:B------:R-:W-:Y:S01]  /*0b40*/  LOP3.LUT R17, R7, 0x80000, RZ, 0xfc, !PT ;  /* 0x0008000007117812 */ /* 0x000fe200078efcff */
[----:B------:R-:W-:-:S07]  /*0b50*/  IMAD.MOV.U32 R16, RZ, RZ, R6 ;  /* 0x000000ffff107224 */ /* 0x000fce00078e0006 */
.L_x_218:
[----:B------:R-:W-:Y:S05]  /*0b60*/  BSYNC.RECONVERGENT B1 ;  /* 0x0000000000017941 */ /* 0x000fea0003800200 */
.L_x_216:
[----:B------:R-:W-:Y:S02]  /*0b70*/  IMAD.MOV.U32 R13, RZ, RZ, 0x0 ;  /* 0x00000000ff0d7424 */ /* 0x000fe400078e00ff */
[----:B------:R-:W-:Y:S02]  /*0b80*/  IMAD.MOV.U32 R6, RZ, RZ, R16 ;  /* 0x000000ffff067224 */ /* 0x000fe400078e0010 */
[----:B------:R-:W-:Y:S01]  /*0b90*/  IMAD.MOV.U32 R7, RZ, RZ, R17 ;  /* 0x000000ffff077224 */ /* 0x000fe200078e0011 */
[----:B------:R-:W-:Y:S06]  /*0ba0*/  RET.REL.NODEC R12 `(_Z24executeSecondLayer_partAPdS_S_S_S_S_S_) ;  /* 0xfffffff40c147950 */ /* 0x000fec0003c3ffff */
.L_x_221:
        /* <DEDUP_REMOVED lines=13> */
.L_x_272:


//--------------------- .text._Z23executeFirstLayer_partCPdS_S_S_S_S_S_ --------------------------
	.section	.text._Z23executeFirstLayer_partCPdS_S_S_S_S_S_,"ax",@progbits
	.align	128
        .global         _Z23executeFirstLayer_partCPdS_S_S_S_S_S_
        .type           _Z23executeFirstLayer_partCPdS_S_S_S_S_S_,@function
        .size           _Z23executeFirstLayer_partCPdS_S_S_S_S_S_,(.L_x_273 - _Z23executeFirstLayer_partCPdS_S_S_S_S_S_)
        .other          _Z23executeFirstLayer_partCPdS_S_S_S_S_S_,@"STO_CUDA_ENTRY STV_DEFAULT"
_Z23executeFirstLayer_partCPdS_S_S_S_S_S_:
.text._Z23executeFirstLayer_partCPdS_S_S_S_S_S_:
[----:B------:R-:W-:Y:S01]  /*0000*/  LDC R1, c[0x0][0x37c] ;  /* 0x0000df00ff017b82 */ /* 0x000fe20000000800 */
[----:B------:R-:W0:Y:S07]  /*0010*/  S2R R0, SR_CTAID.Y ;  /* 0x0000000000007919 */ /* 0x000e2e0000002600 */
[----:B------:R-:W1:Y:S01]  /*0020*/  LDC.64 R20, c[0x0][0x388] ;  /* 0x0000e200ff147b82 */ /* 0x000e620000000a00 */
[----:B------:R-:W2:Y:S01]  /*0030*/  LDCU.64 UR4, c[0x0][0x358] ;  /* 0x00006b00ff0477ac */ /* 0x000ea20008000a00 */
[----:B------:R-:W3:Y:S01]  /*0040*/  S2R R2, SR_TID.X ;  /* 0x0000000000027919 */ /* 0x000ee20000002100 */
[----:B------:R-:W4:Y:S05]  /*0050*/  S2R R3, SR_CTAID.X ;  /* 0x0000000000037919 */ /* 0x000f2a0000002500 */
[----:B------:R-:W5:Y:S01]  /*0060*/  LDC.64 R14, c[0x0][0x380] ;  /* 0x0000e000ff0e7b82 */ /* 0x000f620000000a00 */
[----:B------:R-:W2:Y:S01]  /*0070*/  S2R R34, SR_TID.Y ;  /* 0x0000000000227919 */ /* 0x000ea20000002200 */
[----:B0-----:R-:W-:-:S04]  /*0080*/  IMAD.SHL.U32 R5, R0, 0x20, RZ ;  /* 0x0000002000057824 */ /* 0x001fc800078e00ff */
[----:B---3--:R-:W-:Y:S02]  /*0090*/  IMAD R7, R2, 0x1c2, R5 ;  /* 0x000001c202077824 */ /* 0x008fe400078e0205 */
[----:B----4-:R-:W-:Y:S02]  /*00a0*/  IMAD R5, R3, 0x1b, RZ ;  /* 0x0000001b03057824 */ /* 0x010fe400078e02ff */
[----:B--2---:R-:W-:Y:S02]  /*00b0*/  IMAD R7, R34, 0x2, R7 ;  /* 0x0000000222077824 */ /* 0x004fe400078e0207 */
[----:B-1----:R-:W-:-:S04]  /*00c0*/  IMAD.WIDE.U32 R20, R5, 0x8, R20 ;  /* 0x0000000805147825 */ /* 0x002fc800078e0014 */
[----:B-----5:R-:W-:Y:S01]  /*00d0*/  IMAD.WIDE.U32 R14, R7, 0x8, R14 ;  /* 0x00000008070e7825 */ /* 0x020fe200078e000e */
[----:B------:R-:W2:Y:S04]  /*00e0*/  LDG.E.64 R12, desc[UR4][R20.64+0x8] ;  /* 0x00000804140c7981 */ /* 0x000ea8000c1e1b00 */
[----:B------:R-:W2:Y:S04]  /*00f0*/  LDG.E.64 R8, desc[UR4][R14.64+0x54608] ;  /* 0x054608040e087981 */ /* 0x000ea8000c1e1b00 */
[----:B------:R-:W3:Y:S04]  /*0100*/  LDG.E.64 R6, desc[UR4][R20.64] ;  /* 0x0000000414067981 */ /* 0x000ee8000c1e1b00 */
[----:B------:R-:W4:Y:S04]  /*0110*/  LDG.E.64 R22, desc[UR4][R20.64+0x20] ;  /* 0x0000200414167981 */ /* 0x000f28000c1e1b00 */
[----:B------:R-:W3:Y:S04]  /*0120*/  LDG.E.64 R30, desc[UR4][R14.64+0x54600] ;  /* 0x054600040e1e7981 */ /* 0x000ee8000c1e1b00 */
[----:B------:R-:W4:Y:S04]  /*0130*/  LDG.E.64 R18, desc[UR4][R14.64+0x54d10] ;  /* 0x054d10040e127981 */ /* 0x000f28000c1e1b00 */
[----:B------:R-:W5:Y:S04]  /*0140*/  LDG.E.64 R24, desc[UR4][R20.64+0x18] ;  /* 0x0000180414187981 */ /* 0x000f68000c1e1b00 */
[----:B------:R-:W5:Y:S04]  /*0150*/  LDG.E.64 R4, desc[UR4][R14.64+0x54d08] ;  /* 0x054d08040e047981 */ /* 0x000f68000c1e1b00 */
[----:B------:R-:W5:Y:S04]  /*0160*/  LDG.E.64 R10, desc[UR4][R20.64+0x38] ;  /* 0x00003804140a7981 */ /* 0x000f68000c1e1b00 */
[----:B------:R-:W5:Y:S04]  /*0170*/  LDG.E.64 R16, desc[UR4][R14.64+0x55418] ;  /* 0x055418040e107981 */ /* 0x000f68000c1e1b00 */
[----:B------:R-:W5:Y:S04]  /*0180*/  LDG.E.64 R32, desc[UR4][R20.64+0x10] ;  /* 0x0000100414207981 */ /* 0x000f68000c1e1b00 */
[----:B------:R-:W5:Y:S04]  /*0190*/  LDG.E.64 R26, desc[UR4][R14.64+0x54610] ;  /* 0x054610040e1a7981 */ /* 0x000f68000c1e1b00 */
[----:B------:R-:W5:Y:S04]  /*01a0*/  LDG.E.64 R28, desc[UR4][R20.64+0x28] ;  /* 0x00002804141c7981 */ /* 0x000f68000c1e1b00 */
[----:B------:R-:W5:Y:S01]  /*01b0*/  LDG.E.64 R36, desc[UR4][R20.64+0xd0] ;  /* 0x0000d00414247981 */ /* 0x000f62000c1e1b00 */
[----:B--2---:R-:W-:-:S03]  /*01c0*/  DMUL R8, R8, R12 ;  /* 0x0000000c08087228 */ /* 0x004fc60000000000 */
[----:B------:R-:W2:Y:S05]  /*01d0*/  LDG.E.64 R12, desc[UR4][R14.64+0x54d18] ;  /* 0x054d18040e0c7981 */ /* 0x000eaa000c1e1b00 */
[----:B---3--:R-:W-:Y:S02]  /*01e0*/  DFMA R30, R30, R6, R8 ;  /* 0x000000061e1e722b */ /* 0x008fe40000000008 */
[----:B------:R-:W3:Y:S01]  /*01f0*/  LDG.E.64 R8, desc[UR4][R20.64+0x30] ;  /* 0x0000300414087981 */ /* 0x000ee2000c1e1b00 */
[----:B----4-:R-:W-:-:S03]  /*0200*/  DMUL R18, R18, R22 ;  /* 0x0000001612127228 */ /* 0x010fc60000000000 */
[----:B------:R-:W3:Y:S04]  /*0210*/  LDG.E.64 R22, desc[UR4][R14.64+0x55410] ;  /* 0x055410040e167981 */ /* 0x000ee8000c1e1b00 */
[----:B------:R-:W4:Y:S01]  /*0220*/  LDG.E.64 R6, desc[UR4][R14.64+0xb7410] ;  /* 0x0b7410040e067981 */ /* 0x000f22000c1e1b00 */
[----:B-----5:R-:W-:-:S03]  /*0230*/  DFMA R24, R4, R24, R18 ;  /* 0x000000180418722b */ /* 0x020fc60000000012 */
[----:B------:R-:W4:Y:S04]  /*0240*/  LDG.E.64 R4, desc[UR4][R20.64+0x50] ;  /* 0x0000500414047981 */ /* 0x000f28000c1e1b00 */
[----:B------:R-:W5:Y:S01]  /*0250*/  LDG.E.64 R18, desc[UR4][R14.64+0xb7408] ;  /* 0x0b7408040e127981 */ /* 0x000f62000c1e1b00 */
[----:B------:R-:W-:-:S03]  /*0260*/  DMUL R10, R16, R10 ;  /* 0x0000000a100a7228 */ /* 0x000fc60000000000 */
[----:B------:R-:W5:Y:S01]  /*0270*/  LDG.E.64 R16, desc[UR4][R20.64+0x48] ;  /* 0x0000480414107981 */ /* 0x000f62000c1e1b00 */
[----:B------:R-:W-:-:S03]  /*0280*/  DFMA R32, R26, R32, R30 ;  /* 0x000000201a20722b */ /* 0x000fc6000000001e */
[----:B------:R-:W5:Y:S04]  /*0290*/  LDG.E.64 R26, desc[UR4][R14.64+0x55420] ;  /* 0x055420040e1a7981 */ /* 0x000f68000c1e1b00 */
[----:B------:R-:W5:Y:S01]  /*02a0*/  LDG.E.64 R30, desc[UR4][R14.64+0xb8218] ;  /* 0x0b8218040e1e7981 */ /* 0x000f62000c1e1b00 */
[----:B--2---:R-:W-:-:S03]  /*02b0*/  DFMA R28, R12, R28, R24 ;  /* 0x0000001c0c1c722b */ /* 0x004fc60000000018 */
[----:B------:R-:W2:Y:S01]  /*02c0*/  LDG.E.64 R12, desc[UR4][R14.64+0xb7418] ;  /* 0x0b7418040e0c7981 */ /* 0x000ea2000c1e1b00 */
[----:B---3--:R-:W-:-:S03]  /*02d0*/  DFMA R22, R22, R8, R10 ;  /* 0x000000081616722b */ /* 0x008fc6000000000a */
[----:B------:R-:W3:Y:S04]  /*02e0*/  LDG.E.64 R8, desc[UR4][R20.64+0x40] ;  /* 0x0000400414087981 */ /* 0x000ee8000c1e1b00 */
[----:B------:R-:W2:Y:S01]  /*02f0*/  LDG.E.64 R10, desc[UR4][R20.64+0x68] ;  /* 0x00006804140a7981 */ /* 0x000ea2000c1e1b00 */
[----:B----4-:R-:W-:-:S03]  /*0300*/  DMUL R24, R6, R4 ;  /* 0x0000000406187228 */ /* 0x010fc60000000000 */
[----:B------:R-:W2:Y:S04]  /*0310*/  LDG.E.64 R6, desc[UR4][R20.64+0x58] ;  /* 0x0000580414067981 */ /* 0x000ea8000c1e1b00 */
        /* <DEDUP_REMOVED lines=8> */
[----:B------:R-:W2:Y:S01]  /*03a0*/  LDG.E.64 R16, desc[UR4][R20.64+0x70] ;  /* 0x0000700414107981 */ /* 0x000ea2000c1e1b00 */
[----:B----4-:R-:W-:-:S03]  /*03b0*/  DMUL R10, R4, R10 ;  /* 0x0000000a040a7228 */ /* 0x010fc60000000000 */
[----:B------:R-:W4:Y:S04]  /*03c0*/  LDG.E.64 R4, desc[UR4][R20.64+0x78] ;  /* 0x0000780414047981 */ /* 0x000f28000c1e1b00 */
[----:B------:R-:W2:Y:S01]  /*03d0*/  LDG.E.64 R12, desc[UR4][R14.64+0xb7b20] ;  /* 0x0b7b20040e0c7981 */ /* 0x000ea2000c1e1b00 */
[----:B-----5:R-:W-:-:S03]  /*03e0*/  DFMA R18, R24, R18, R10 ;  /* 0x000000121812722b */ /* 0x020fc6000000000a */
[----:B------:R-:W5:Y:S04]  /*03f0*/  LDG.E.64 R24, desc[UR4][R20.64+0x98] ;  /* 0x0000980414187981 */ /* 0x000f68000c1e1b00 */
[----:B------:R-:W5:Y:S01]  /*0400*/  LDG.E.64 R10, desc[UR4][R14.64+0x11a218] ;  /* 0x11a218040e0a7981 */ /* 0x000f62000c1e1b00 */
[----:B---3--:R-:W-:-:S03]  /*0410*/  DMUL R8, R26, R8 ;  /* 0x000000081a087228 */ /* 0x008fc60000000000 */
[----:B------:R-:W3:Y:S05]  /*0420*/  LDG.E.64 R26, desc[UR4][R14.64+0xb8228] ;  /* 0x0b8228040e1a7981 */ /* 0x000eea000c1e1b00 */
[----:B----4-:R-:W-:Y:S02]  /*0430*/  DFMA R30, R30, R4, R8 ;  /* 0x000000041e1e722b */ /* 0x010fe40000000008 */
[----:B------:R-:W3:Y:S01]  /*0440*/  LDG.E.64 R8, desc[UR4][R20.64+0x88] ;  /* 0x0000880414087981 */ /* 0x000ee2000c1e1b00 */
[----:B--2---:R-:W-:-:S03]  /*0450*/  DFMA R16, R12, R16, R18 ;  /* 0x000000100c10722b */ /* 0x004fc60000000012 */
[----:B------:R-:W2:Y:S04]  /*0460*/  LDG.E.64 R4, desc[UR4][R20.64+0x90] ;  /* 0x0000900414047981 */ /* 0x000ea8000c1e1b00 */
[----:B------:R-:W2:Y:S01]  /*0470*/  LDG.E.64 R18, desc[UR4][R14.64+0x11a210] ;  /* 0x11a210040e127981 */ /* 0x000ea2000c1e1b00 */
[----:B-----5:R-:W-:-:S03]  /*0480*/  DMUL R24, R10, R24 ;  /* 0x000000180a187228 */ /* 0x020fc60000000000 */
[----:B------:R-:W4:Y:S04]  /*0490*/  LDG.E.64 R10, desc[UR4][R20.64+0xa0] ;  /* 0x0000a004140a7981 */ /* 0x000f28000c1e1b00 */
[----:B------:R-:W4:Y:S01]  /*04a0*/  LDG.E.64 R12, desc[UR4][R14.64+0x11a220] ;  /* 0x11a220040e0c7981 */ /* 0x000f22000c1e1b00 */
[----:B------:R-:W-:-:S08]  /*04b0*/  DADD R32, RZ, R32 ;  /* 0x00000000ff207229 */ /* 0x000fd00000000020 */
[----:B------:R-:W-:Y:S02]  /*04c0*/  DADD R28, R32, R28 ;  /* 0x00000000201c7229 */ /* 0x000fe4000000001c */
[----:B------:R-:W0:Y:S01]  /*04d0*/  LDC.64 R32, c[0x0][0x3a0] ;  /* 0x0000e800ff207b82 */ /* 0x000e220000000a00 */
[----:B---3--:R-:W-:Y:S01]  /*04e0*/  DFMA R8, R26, R8, R30 ;  /* 0x000000081a08722b */ /* 0x008fe2000000001e */
[----:B------:R-:W3:Y:S04]  /*04f0*/  LDG.E.64 R30, desc[UR4][R14.64+0x11a920] ;  /* 0x11a920040e1e7981 */ /* 0x000ee8000c1e1b00 */
[----:B------:R-:W5:Y:S01]  /*0500*/  LDG.E.64 R26, desc[UR4][R20.64+0xa8] ;  /* 0x0000a804141a7981 */ /* 0x000f62000c1e1b00 */
[----:B--2---:R-:W-:-:S03]  /*0510*/  DFMA R18, R18, R4, R24 ;  /* 0x000000041212722b */ /* 0x004fc60000000018 */
[----:B------:R-:W3:Y:S04]  /*0520*/  LDG.E.64 R4, desc[UR4][R20.64+0xb0] ;  /* 0x0000b00414047981 */ /* 0x000ee8000c1e1b00 */
[----:B------:R-:W5:Y:S01]  /*0530*/  LDG.E.64 R24, desc[UR4][R14.64+0x11a918] ;  /* 0x11a918040e187981 */ /* 0x000f62000c1e1b00 */
[----:B----4-:R-:W-:-:S03]  /*0540*/  DFMA R10, R12, R10, R18 ;  /* 0x0000000a0c0a722b */ /* 0x010fc60000000012 */
[----:B------:R-:W2:Y:S04]  /*0550*/  LDG.E.64 R12, desc[UR4][R20.64+0xc8] ;  /* 0x0000c804140c7981 */ /* 0x000ea8000c1e1b00 */
[----:B------:R-:W2:Y:S01]  /*0560*/  LDG.E.64 R18, desc[UR4][R14.64+0x11b028] ;  /* 0x11b028040e127981 */ /* 0x000ea2000c1e1b00 */
[----:B0-----:R-:W-:-:S06]  /*0570*/  IMAD.WIDE.U32 R32, R3, 0x8, R32 ;  /* 0x0000000803207825 */ /* 0x001fcc00078e0020 */
[----:B------:R-:W4:Y:S01]  /*0580*/  LDG.E.64 R32, desc[UR4][R32.64] ;  /* 0x0000000420207981 */ /* 0x000f22000c1e1b00 */
[----:B------:R-:W-:-:S03]  /*0590*/  DADD R22, R28, R22 ;  /* 0x000000001c167229 */ /* 0x000fc60000000016 */
[----:B------:R-:W4:Y:S01]  /*05a0*/  LDG.E.64 R28, desc[UR4][R14.64+0x11b020] ;  /* 0x11b020040e1c7981 */ /* 0x000f22000c1e1b00 */
[----:B---3--:R-:W-:-:S03]  /*05b0*/  DMUL R4, R30, R4 ;  /* 0x000000041e047228 */ /* 0x008fc60000000000 */
[----:B------:R-:W3:Y:S05]  /*05c0*/  LDG.E.64 R30, desc[UR4][R14.64+0x11a928] ;  /* 0x11a928040e1e7981 */ /* 0x000eea000c1e1b00 */
[----:B-----5:R-:W-:Y:S02]  /*05d0*/  DFMA R24, R24, R26, R4 ;  /* 0x0000001a1818722b */ /* 0x020fe40000000004 */
[----:B------:R-:W0:Y:S01]  /*05e0*/  LDC.64 R4, c[0x0][0x398] ;  /* 0x0000e600ff047b82 */ /* 0x000e220000000a00 */
[----:B------:R-:W5:Y:S01]  /*05f0*/  LDG.E.64 R26, desc[UR4][R20.64+0xc0] ;  /* 0x0000c004141a7981 */ /* 0x000f62000c1e1b00 */
[----:B--2---:R-:W-:-:S03]  /*0600*/  DMUL R12, R18, R12 ;  /* 0x0000000c120c7228 */ /* 0x004fc60000000000 */
[----:B------:R-:W3:Y:S04]  /*0610*/  LDG.E.64 R18, desc[UR4][R20.64+0xb8] ;  /* 0x0000b80414127981 */ /* 0x000ee8000c1e1b00 */
[----:B------:R-:W2:Y:S01]  /*0620*/  LDG.E.64 R14, desc[UR4][R14.64+0x11b030] ;  /* 0x11b030040e0e7981 */ /* 0x000ea2000c1e1b00 */
[----:B0-----:R-:W-:-:S06]  /*0630*/  IMAD.WIDE.U32 R4, R3, 0x8, R4 ;  /* 0x0000000803047825 */ /* 0x001fcc00078e0004 */
[----:B------:R-:W2:Y:S01]  /*0640*/  LDG.E.64 R4, desc[UR4][R4.64] ;  /* 0x0000000404047981 */ /* 0x000ea2000c1e1b00 */
[----:B------:R-:W-:Y:S01]  /*0650*/  DADD R22, R22, R6 ;  /* 0x0000000016167229 */ /* 0x000fe20000000006 */
[----:B----4-:R-:W0:Y:S01]  /*0660*/  MUFU.RCP64H R7, R33 ;  /* 0x0000002100077308 */ /* 0x010e220000001800 */
[----:B------:R-:W-:-:S06]  /*0670*/  IMAD.MOV.U32 R6, RZ, RZ, 0x1 ;  /* 0x00000001ff067424 */ /* 0x000fcc00078e00ff */
[----:B------:R-:W-:-:S08]  /*0680*/  DADD R16, R22, R16 ;  /* 0x0000000016107229 */ /* 0x000fd00000000010 */
[----:B------:R-:W-:Y:S02]  /*0690*/  DADD R16, R16, R8 ;  /* 0x0000000010107229 */ /* 0x000fe40000000008 */
[----:B0-----:R-:W-:-:S06]  /*06a0*/  DFMA R8, -R32, R6, 1 ;  /* 0x3ff000002008742b */ /* 0x001fcc0000000106 */
[----:B------:R-:W-:Y:S02]  /*06b0*/  DADD R10, R16, R10 ;  /* 0x00000000100a7229 */ /* 0x000fe4000000000a */
[----:B------:R-:W-:-:S08]  /*06c0*/  DFMA R8, R8, R8, R8 ;  /* 0x000000080808722b */ /* 0x000fd00000000008 */
[----:B------:R-:W-:-:S08]  /*06d0*/  DFMA R8, R6, R8, R6 ;  /* 0x000000080608722b */ /* 0x000fd00000000006 */
[----:B------:R-:W-:-:S08]  /*06e0*/  DFMA R6, -R32, R8, 1 ;  /* 0x3ff000002006742b */ /* 0x000fd00000000108 */
[----:B------:R-:W-:Y:S01]  /*06f0*/  DFMA R6, R8, R6, R8 ;  /* 0x000000060806722b */ /* 0x000fe20000000008 */
[----:B------:R-:W-:Y:S01]  /*0700*/  BSSY.RECONVERGENT B0, `(.L_x_222) ;  /* 0x0000010000007945 */ /* 0x000fe20003800200 */
[----:B-----5:R-:W-:Y:S02]  /*0710*/  DFMA R12, R28, R26, R12 ;  /* 0x0000001a1c0c722b */ /* 0x020fe4000000000c */
[----:B---3--:R-:W-:-:S06]  /*0720*/  DFMA R18, R30, R18, R24 ;  /* 0x000000121e12722b */ /* 0x008fcc0000000018 */
[----:B--2---:R-:W-:Y:S02]  /*0730*/  DFMA R12, R14, R36, R12 ;  /* 0x000000240e0c722b */ /* 0x004fe4000000000c */
[----:B------:R-:W-:-:S08]  /*0740*/  DADD R10, R10, R18 ;  /* 0x000000000a0a7229 */ /* 0x000fd00000000012 */
[----:B------:R-:W-:-:S08]  /*0750*/  DADD R10, R10, R12 ;  /* 0x000000000a0a7229 */ /* 0x000fd0000000000c */
[----:B------:R-:W-:-:S08]  /*0760*/  DADD R8, R10, -R4 ;  /* 0x000000000a087229 */ /* 0x000fd00000000804 */
        /* <DEDUP_REMOVED lines=8> */
[----:B------:R-:W-:Y:S05]  /*07f0*/  CALL.REL.NOINC `($__internal_27_$__cuda_sm20_div_rn_f64_full) ;  /* 0x0000000000587944 */ /* 0x000fea0003c00000 */
.L_x_223:
[----:B------:R-:W-:Y:S05]  /*0800*/  BSYNC.RECONVERGENT B0 ;  /* 0x0000000000007941 */ /* 0x000fea0003800200 */
.L_x_222:
        /* <DEDUP_REMOVED lines=9> */
[----:B------:R-:W-:-:S04]  /*08a0*/  IMAD R3, R2, 0x72, R3 ;  /* 0x0000007202037824 */ /* 0x000fc800078e0203 */
[----:B------:R-:W-:-:S04]  /*08b0*/  VIADD R3, R3, 0x2b33 ;  /* 0x00002b3303037836 */ /* 0x000fc80000000000 */
        /* <DEDUP_REMOVED lines=10> */
        .weak           $__internal_27_$__cuda_sm20_div_rn_f64_full
        .type           $__internal_27_$__cuda_sm20_div_rn_f64_full,@function
        .size           $__internal_27_$__cuda_sm20_div_rn_f64_full,(.L_x_273 - $__internal_27_$__cuda_sm20_div_rn_f64_full)
$__internal_27_$__cuda_sm20_div_rn_f64_full:
        /* <DEDUP_REMOVED lines=9> */
[----:B------:R-:W-:Y:S01]  /*09f0*/  BSSY.RECONVERGENT B1, `(.L_x_224) ;  /* 0x0000050000017945 */ /* 0x000fe20003800200 */
[----:B------:R-:W-:-:S03]  /*0a00*/  LOP3.LUT R32, R33, 0x7ff00000, RZ, 0xc0, !PT ;  /* 0x7ff0000021207812 */ /* 0x000fc600078ec0ff */
[----:B------:R-:W-:Y:S01]  /*0a10*/  @!P0 DMUL R4, R6, 8.98846567431157953865e+307 ;  /* 0x7fe0000006048828 */ /* 0x000fe20000000000 */
[----:B------:R-:W-:Y:S01]  /*0a20*/  ISETP.GE.U32.AND P1, PT, R11, R32, PT ;  /* 0x000000200b00720c */ /* 0x000fe20003f26070 */
[----:B------:R-:W-:Y:S02]  /*0a30*/  IMAD.MOV.U32 R23, RZ, RZ, R11 ;  /* 0x000000ffff177224 */ /* 0x000fe400078e000b */
[----:B------:R-:W-:Y:S02]  /*0a40*/  @!P2 LOP3.LUT R16, R7, 0x7ff00000, RZ, 0xc0, !PT ;  /* 0x7ff000000710a812 */ /* 0x000fe400078ec0ff */
[----:B------:R-:W0:Y:S02]  /*0a50*/  MUFU.RCP64H R13, R5 ;  /* 0x00000005000d7308 */ /* 0x000e240000001800 */
[----:B------:R-:W-:Y:S01]  /*0a60*/  @!P2 ISETP.GE.U32.AND P3, PT, R11, R16, PT ;  /* 0x000000100b00a20c */ /* 0x000fe20003f66070 */
[----:B------:R-:W-:Y:S01]  /*0a70*/  IMAD.MOV.U32 R16, RZ, RZ, 0x1ca00000 ;  /* 0x1ca00000ff107424 */ /* 0x000fe200078e00ff */
[----:B------:R-:W-:-:S05]  /*0a80*/  @!P0 LOP3.LUT R32, R5, 0x7ff00000, RZ, 0xc0, !PT ;  /* 0x7ff0000005208812 */ /* 0x000fca00078ec0ff */
[----:B------:R-:W-:Y:S01]  /*0a90*/  VIADD R22, R32, 0xffffffff ;  /* 0xffffffff20167836 */ /* 0x000fe20000000000 */
[----:B0-----:R-:W-:-:S08]  /*0aa0*/  DFMA R14, R12, -R4, 1 ;  /* 0x3ff000000c0e742b */ /* 0x001fd00000000804 */
[----:B------:R-:W-:-:S08]  /*0ab0*/  DFMA R14, R14, R14, R14 ;  /* 0x0000000e0e0e722b */ /* 0x000fd0000000000e */
[----:B------:R-:W-:Y:S01]  /*0ac0*/  DFMA R18, R12, R14, R12 ;  /* 0x0000000e0c12722b */ /* 0x000fe2000000000c */
[C---:B------:R-:W-:Y:S01]  /*0ad0*/  @!P2 SEL R15, R16.reuse, 0x63400000, !P3 ;  /* 0x63400000100fa807 */ /* 0x040fe20005800000 */
[----:B------:R-:W-:Y:S01]  /*0ae0*/  IMAD.MOV.U32 R12, RZ, RZ, R8 ;  /* 0x000000ffff0c7224 */ /* 0x000fe200078e0008 */
[----:B------:R-:W-:Y:S01]  /*0af0*/  SEL R13, R16, 0x63400000, !P1 ;  /* 0x63400000100d7807 */ /* 0x000fe20004800000 */
[----:B------:R-:W-:Y:S01]  /*0b00*/  @!P2 IMAD.MOV.U32 R14, RZ, RZ, RZ ;  /* 0x000000ffff0ea224 */ /* 0x000fe200078e00ff */
[--C-:B------:R-:W-:Y:S02]  /*0b10*/  @!P2 LOP3.LUT R15, R15, 0x80000000, R9.reuse, 0xf8, !PT ;  /* 0x800000000f0fa812 */ /* 0x100fe400078ef809 */
[----:B------:R-:W-:Y:S01]  /*0b20*/  LOP3.LUT R13, R13, 0x800fffff, R9, 0xf8, !PT ;  /* 0x800fffff0d0d7812 */ /* 0x000fe200078ef809 */
[----:B------:R-:W-:Y:S01]  /*0b30*/  DFMA R20, R18, -R4, 1 ;  /* 0x3ff000001214742b */ /* 0x000fe20000000804 */
[----:B------:R-:W-:-:S06]  /*0b40*/  @!P2 LOP3.LUT R15, R15, 0x100000, RZ, 0xfc, !PT ;  /* 0x001000000f0fa812 */ /* 0x000fcc00078efcff */
[----:B------:R-:W-:Y:S02]  /*0b50*/  @!P2 DFMA R12, R12, 2, -R14 ;  /* 0x400000000c0ca82b */ /* 0x000fe4000000080e */
[----:B------:R-:W-:-:S08]  /*0b60*/  DFMA R14, R18, R20, R18 ;  /* 0x00000014120e722b */ /* 0x000fd00000000012 */
[----:B------:R-:W-:Y:S01]  /*0b70*/  @!P2 LOP3.LUT R23, R13, 0x7ff00000, RZ, 0xc0, !PT ;  /* 0x7ff000000d17a812 */ /* 0x000fe200078ec0ff */
[----:B------:R-:W-:-:S04]  /*0b80*/  DMUL R18, R14, R12 ;  /* 0x0000000c0e127228 */ /* 0x000fc80000000000 */
        /* <DEDUP_REMOVED lines=33> */
.L_x_225:
        /* <DEDUP_REMOVED lines=16> */
.L_x_228:
[----:B------:R-:W-:Y:S01]  /*0ea0*/  LOP3.LUT R17, R7, 0x80000, RZ, 0xfc, !PT ;  /* 0x0008000007117812 */ /* 0x000fe200078efcff */
[----:B------:R-:W-:Y:S01]  /*0eb0*/  IMAD.MOV.U32 R16, RZ, RZ, R6 ;  /* 0x000000ffff107224 */ /* 0x000fe200078e0006 */
[----:B------:R-:W-:Y:S06]  /*0ec0*/  BRA `(.L_x_226) ;  /* 0x0000000000087947 */ /* 0x000fec0003800000 */
.L_x_227:
[----:B------:R-:W-:Y:S01]  /*0ed0*/  LOP3.LUT R17, R9, 0x80000, RZ, 0xfc, !PT ;  /* 0x0008000009117812 */ /* 0x000fe200078efcff */
[----:B------:R-:W-:-:S07]  /*0ee0*/  IMAD.MOV.U32 R16, RZ, RZ, R8 ;  /* 0x000000ffff107224 */ /* 0x000fce00078e0008 */
.L_x_226:
[----:B------:R-:W-:Y:S05]  /*0ef0*/  BSYNC.RECONVERGENT B1 ;  /* 0x0000000000017941 */ /* 0x000fea0003800200 */
.L_x_224:
[----:B------:R-:W-:Y:S02]  /*0f00*/  IMAD.MOV.U32 R11, RZ, RZ, 0x0 ;  /* 0x00000000ff0b7424 */ /* 0x000fe400078e00ff */
[----:B------:R-:W-:Y:S02]  /*0f10*/  IMAD.MOV.U32 R4, RZ, RZ, R16 ;  /* 0x000000ffff047224 */ /* 0x000fe400078e0010 */
[----:B------:R-:W-:Y:S01]  /*0f20*/  IMAD.MOV.U32 R5, RZ, RZ, R17 ;  /* 0x000000ffff057224 */ /* 0x000fe200078e0011 */
[----:B------:R-:W-:Y:S06]  /*0f30*/  RET.REL.NODEC R10 `(_Z23executeFirstLayer_partCPdS_S_S_S_S_S_) ;  /* 0xfffffff00a307950 */ /* 0x000fec0003c3ffff */
.L_x_229:
        /* <DEDUP_REMOVED lines=12> */
.L_x_273:


//--------------------- .text._Z23executeFirstLayer_partBPdS_S_S_S_S_S_ --------------------------
	.section	.text._Z23executeFirstLayer_partBPdS_S_S_S_S_S_,"ax",@progbits
	.align	128
        .global         _Z23executeFirstLayer_partBPdS_S_S_S_S_S_
        .type           _Z23executeFirstLayer_partBPdS_S_S_S_S_S_,@function
        .size           _Z23executeFirstLayer_partBPdS_S_S_S_S_S_,(.L_x_274 - _Z23executeFirstLayer_partBPdS_S_S_S_S_S_)
        .other          _Z23executeFirstLayer_partBPdS_S_S_S_S_S_,@"STO_CUDA_ENTRY STV_DEFAULT"
_Z23executeFirstLayer_partBPdS_S_S_S_S_S_:
.text._Z23executeFirstLayer_partBPdS_S_S_S_S_S_:
[----:B------:R-:W-:Y:S01]  /*0000*/  LDC R1, c[0x0][0x37c] ;  /* 0x0000df00ff017b82 */ /* 0x000fe20000000800 */
[----:B------:R-:W0:Y:S07]  /*0010*/  S2R R0, SR_CTAID.Y ;  /* 0x0000000000007919 */ /* 0x000e2e0000002600 */
[----:B------:R-:W1:Y:S01]  /*0020*/  LDC.64 R22, c[0x0][0x388] ;  /* 0x0000e200ff167b82 */ /* 0x000e620000000a00 */
[----:B------:R-:W2:Y:S01]  /*0030*/  LDCU.64 UR4, c[0x0][0x358] ;  /* 0x00006b00ff0477ac */ /* 0x000ea20008000a00 */
[----:B------:R-:W0:Y:S01]  /*0040*/  S2R R3, SR_TID.X ;  /* 0x0000000000037919 */ /* 0x000e220000002100 */
[----:B------:R-:W3:Y:S05]  /*0050*/  S2R R5, SR_TID.Y ;  /* 0x0000000000057919 */ /* 0x000eea0000002200 */
[----:B------:R-:W4:Y:S01]  /*0060*/  LDC.64 R16, c[0x0][0x380] ;  /* 0x0000e000ff107b82 */ /* 0x000f220000000a00 */
[----:B------:R-:W5:Y:S01]  /*0070*/  S2R R37, SR_CTAID.X ;  /* 0x0000000000257919 */ /* 0x000f620000002500 */
[----:B0-----:R-:W-:-:S04]  /*0080*/  IMAD R2, R0, 0x10, R3 ;  /* 0x0000001000027824 */ /* 0x001fc800078e0203 */
[----:B---3--:R-:W-:Y:S02]  /*0090*/  IMAD R2, R2, 0xe1, R5 ;  /* 0x000000e102027824 */ /* 0x008fe400078e0205 */
[----:B-----5:R-:W-:Y:S02]  /*00a0*/  IMAD R7, R37, 0x1b, RZ ;  /* 0x0000001b25077824 */ /* 0x020fe400078e02ff */
[----:B------:R-:W-:Y:S02]  /*00b0*/  IMAD.SHL.U32 R9, R2, 0x2, RZ ;  /* 0x0000000202097824 */ /* 0x000fe400078e00ff */
[----:B-1----:R-:W-:-:S04]  /*00c0*/  IMAD.WIDE.U32 R22, R7, 0x8, R22 ;  /* 0x0000000807167825 */ /* 0x002fc800078e0016 */
[----:B----4-:R-:W-:Y:S01]  /*00d0*/  IMAD.WIDE.U32 R16, R9, 0x8, R16 ;  /* 0x0000000809107825 */ /* 0x010fe200078e0010 */
[----:B--2---:R-:W2:Y:S04]  /*00e0*/  LDG.E.64 R14, desc[UR4][R22.64+0x8] ;  /* 0x00000804160e7981 */ /* 0x004ea8000c1e1b00 */
        /* <DEDUP_REMOVED lines=82> */
[----:B------:R-:W2:Y:S04]  /*0610*/  LDG.E.64 R16, desc[UR4][R16.64+0xc7030] ;  /* 0x0c70300410107981 */ /* 0x000ea8000c1e1b00 */
        /* <DEDUP_REMOVED lines=16> */
[----:B---3--:R-:W-:-:S08]  /*0720*/  DFMA R20, R32, R20, R26 ;  /* 0x000000142014722b */ /* 0x008fd0000000001a */
[----:B------:R-:W-:Y:S02]  /*0730*/  DADD R12, R12, R20 ;  /* 0x000000000c0c7229 */ /* 0x000fe40000000014 */
[----:B--2---:R-:W-:-:S08]  /*0740*/  DFMA R14, R16, R22, R14 ;  /* 0x00000016100e722b */ /* 0x004fd0000000000e */
        /* <DEDUP_REMOVED lines=10> */
[----:B------:R-:W-:Y:S05]  /*07f0*/  CALL.REL.NOINC `($__internal_28_$__cuda_sm20_div_rn_f64_full) ;  /* 0x0000000000607944 */ /* 0x000fea0003c00000 */
[----:B------:R-:W-:Y:S02]  /*0800*/  IMAD.MOV.U32 R6, RZ, RZ, R16 ;  /* 0x000000ffff067224 */ /* 0x000fe400078e0010 */
[----:B------:R-:W-:-:S07]  /*0810*/  IMAD.MOV.U32 R7, RZ, RZ, R17 ;  /* 0x000000ffff077224 */ /* 0x000fce00078e0011 */
.L_x_231:
[----:B------:R-:W-:Y:S05]  /*0820*/  BSYNC.RECONVERGENT B0 ;  /* 0x0000000000007941 */ /* 0x000fea0003800200 */
.L_x_230:
        /* <DEDUP_REMOVED lines=21> */
        .weak           $__internal_28_$__cuda_sm20_div_rn_f64_full
        .type           $__internal_28_$__cuda_sm20_div_rn_f64_full,@function
        .size           $__internal_28_$__cuda_sm20_div_rn_f64_full,(.L_x_274 - $__internal_28_$__cuda_sm20_div_rn_f64_full)
$__internal_28_$__cuda_sm20_div_rn_f64_full:
[C---:B------:R-:W-:Y:S01]  /*0980*/  FSETP.GEU.AND P0, PT, |R35|.reuse, 1.469367938527859385e-39, PT ;  /* 0x001000002300780b */ /* 0x040fe20003f0e200 */
[--C-:B------:R-:W-:Y:S01]  /*0990*/  IMAD.MOV.U32 R8, RZ, RZ, R34.reuse ;  /* 0x000000ffff087224 */ /* 0x100fe200078e0022 */
[C---:B------:R-:W-:Y:S01]  /*09a0*/  LOP3.LUT R6, R35.reuse, 0x800fffff, RZ, 0xc0, !PT ;  /* 0x800fffff23067812 */ /* 0x040fe200078ec0ff */
[----:B------:R-:W-:Y:S01]  /*09b0*/  IMAD.MOV.U32 R9, RZ, RZ, R35 ;  /* 0x000000ffff097224 */ /* 0x000fe200078e0023 */
[----:B------:R-:W-:Y:S01]  /*09c0*/  LOP3.LUT R35, R35, 0x7ff00000, RZ, 0xc0, !PT ;  /* 0x7ff0000023237812 */ /* 0x000fe200078ec0ff */
[----:B------:R-:W-:Y:S01]  /*09d0*/  IMAD.MOV.U32 R11, RZ, RZ, R13 ;  /* 0x000000ffff0b7224 */ /* 0x000fe200078e000d */
[----:B------:R-:W-:Y:S01]  /*09e0*/  LOP3.LUT R7, R6, 0x3ff00000, RZ, 0xfc, !PT ;  /* 0x3ff0000006077812 */ /* 0x000fe200078efcff */
[----:B------:R-:W-:Y:S01]  /*09f0*/  IMAD.MOV.U32 R6, RZ, RZ, R34 ;  /* 0x000000ffff067224 */ /* 0x000fe200078e0022 */
[----:B------:R-:W-:Y:S01]  /*0a00*/  BSSY.RECONVERGENT B1, `(.L_x_232) ;  /* 0x0000053000017945 */ /* 0x000fe20003800200 */
[----:B------:R-:W-:Y:S01]  /*0a10*/  IMAD.MOV.U32 R14, RZ, RZ, 0x1 ;  /* 0x00000001ff0e7424 */ /* 0x000fe200078e00ff */
[C---:B------:R-:W-:Y:S01]  /*0a20*/  FSETP.GEU.AND P2, PT, |R11|.reuse, 1.469367938527859385e-39, PT ;  /* 0x001000000b00780b */ /* 0x040fe20003f4e200 */
[----:B------:R-:W-:Y:S01]  /*0a30*/  IMAD.MOV.U32 R10, RZ, RZ, R12 ;  /* 0x000000ffff0a7224 */ /* 0x000fe200078e000c */
[----:B------:R-:W-:Y:S01]  /*0a40*/  LOP3.LUT R4, R11, 0x7ff00000, RZ, 0xc0, !PT ;  /* 0x7ff000000b047812 */ /* 0x000fe200078ec0ff */
[----:B------:R-:W-:Y:S01]  /*0a50*/  @!P0 DMUL R6, R8, 8.98846567431157953865e+307 ;  /* 0x7fe0000008068828 */ /* 0x000fe20000000000 */
[----:B------:R-:W-:-:S02]  /*0a60*/  IMAD.MOV.U32 R16, RZ, RZ, 0x1ca00000 ;  /* 0x1ca00000ff107424 */ /* 0x000fc400078e00ff */
[C---:B------:R-:W-:Y:S01]  /*0a70*/  ISETP.GE.U32.AND P1, PT, R4.reuse, R35, PT ;  /* 0x000000230400720c */ /* 0x040fe20003f26070 */
[----:B------:R-:W-:Y:S02]  /*0a80*/  IMAD.MOV.U32 R22, RZ, RZ, R4 ;  /* 0x000000ffff167224 */ /* 0x000fe400078e0004 */
[----:B------:R-:W0:Y:S04]  /*0a90*/  MUFU.RCP64H R15, R7 ;  /* 0x00000007000f7308 */ /* 0x000e280000001800 */
[----:B------:R-:W-:Y:S02]  /*0aa0*/  @!P2 LOP3.LUT R17, R9, 0x7ff00000, RZ, 0xc0, !PT ;  /* 0x7ff000000911a812 */ /* 0x000fe400078ec0ff */
[----:B------:R-:W-:Y:S02]  /*0ab0*/  @!P0 LOP3.LUT R35, R7, 0x7ff00000, RZ, 0xc0, !PT ;  /* 0x7ff0000007238812 */ /* 0x000fe400078ec0ff */
[----:B------:R-:W-:-:S03]  /*0ac0*/  @!P2 ISETP.GE.U32.AND P3, PT, R4, R17, PT ;  /* 0x000000110400a20c */ /* 0x000fc60003f66070 */
        /* <DEDUP_REMOVED lines=49> */
.L_x_233:
        /* <DEDUP_REMOVED lines=16> */
.L_x_236:
[----:B------:R-:W-:Y:S01]  /*0ee0*/  LOP3.LUT R17, R9, 0x80000, RZ, 0xfc, !PT ;  /* 0x0008000009117812 */ /* 0x000fe200078efcff */
[----:B------:R-:W-:Y:S01]  /*0ef0*/  IMAD.MOV.U32 R16, RZ, RZ, R8 ;  /* 0x000000ffff107224 */ /* 0x000fe200078e0008 */
[----:B------:R-:W-:Y:S06]  /*0f00*/  BRA `(.L_x_234) ;  /* 0x0000000000087947 */ /* 0x000fec0003800000 */
.L_x_235:
[----:B------:R-:W-:Y:S01]  /*0f10*/  LOP3.LUT R17, R11, 0x80000, RZ, 0xfc, !PT ;  /* 0x000800000b117812 */ /* 0x000fe200078efcff */
[----:B------:R-:W-:-:S07]  /*0f20*/  IMAD.MOV.U32 R16, RZ, RZ, R10 ;  /* 0x000000ffff107224 */ /* 0x000fce00078e000a */
.L_x_234:
[----:B------:R-:W-:Y:S05]  /*0f30*/  BSYNC.RECONVERGENT B1 ;  /* 0x0000000000017941 */ /* 0x000fea0003800200 */
.L_x_232:
[----:B------:R-:W-:Y:S02]  /*0f40*/  IMAD.MOV.U32 R6, RZ, RZ, R2 ;  /* 0x000000ffff067224 */ /* 0x000fe400078e0002 */
[----:B------:R-:W-:-:S04]  /*0f50*/  IMAD.MOV.U32 R7, RZ, RZ, 0x0 ;  /* 0x00000000ff077424 */ /* 0x000fc800078e00ff */
[----:B------:R-:W-:Y:S05]  /*0f60*/  RET.REL.NODEC R6 `(_Z23executeFirstLayer_partBPdS_S_S_S_S_S_) ;  /* 0xfffffff006247950 */ /* 0x000fea0003c3ffff */
.L_x_237:
        /* <DEDUP_REMOVED lines=9> */
.L_x_274:


//--------------------- .text._Z23executeFirstLayer_partAPdS_S_S_S_S_S_ --------------------------
	.section	.text._Z23executeFirstLayer_partAPdS_S_S_S_S_S_,"ax",@progbits
	.align	128
        .global         _Z23executeFirstLayer_partAPdS_S_S_S_S_S_
        .type           _Z23executeFirstLayer_partAPdS_S_S_S_S_S_,@function
        .size           _Z23executeFirstLayer_partAPdS_S_S_S_S_S_,(.L_x_275 - _Z23executeFirstLayer_partAPdS_S_S_S_S_S_)
        .other          _Z23executeFirstLayer_partAPdS_S_S_S_S_S_,@"STO_CUDA_ENTRY STV_DEFAULT"
_Z23executeFirstLayer_partAPdS_S_S_S_S_S_:
.text._Z23executeFirstLayer_partAPdS_S_S_S_S_S_:
[----:B------:R-:W-:Y:S01]  /*0000*/  LDC R1, c[0x0][0x37c] ;  /* 0x0000df00ff017b82 */ /* 0x000fe20000000800 */
[----:B------:R-:W0:Y:S07]  /*0010*/  S2R R0, SR_CTAID.Y ;  /* 0x0000000000007919 */ /* 0x000e2e0000002600 */
[----:B------:R-:W1:Y:S01]  /*0020*/  LDC.64 R36, c[0x0][0x388] ;  /* 0x0000e200ff247b82 */ /* 0x000e620000000a00 */
[----:B------:R-:W2:Y:S01]  /*0030*/  LDCU.64 UR4, c[0x0][0x358] ;  /* 0x00006b00ff0477ac */ /* 0x000ea20008000a00 */
[----:B------:R-:W0:Y:S01]  /*0040*/  S2R R3, SR_CTAID.Z ;  /* 0x0000000000037919 */ /* 0x000e220000002700 */
[----:B------:R-:W3:Y:S05]  /*0050*/  S2R R2, SR_TID.X ;  /* 0x0000000000027919 */ /* 0x000eea0000002100 */
[----:B------:R-:W4:Y:S01]  /*0060*/  LDC.64 R34, c[0x0][0x380] ;  /* 0x0000e000ff227b82 */ /* 0x000f220000000a00 */
[----:B------:R-:W5:Y:S01]  /*0070*/  S2R R4, SR_CTAID.X ;  /* 0x0000000000047919 */ /* 0x000f620000002500 */
[----:B------:R-:W2:Y:S06]  /*0080*/  S2R R5, SR_TID.Y ;  /* 0x0000000000057919 */ /* 0x000eac0000002200 */
[----:B------:R-:W4:Y:S01]  /*0090*/  LDC.64 R32, c[0x0][0x398] ;  /* 0x0000e600ff207b82 */ /* 0x000f220000000a00 */
[----:B0-----:R-:W-:-:S04]  /*00a0*/  IMAD R7, R0, 0xe1, R3 ;  /* 0x000000e100077824 */ /* 0x001fc800078e0203 */
[----:B------:R-:W-:-:S04]  /*00b0*/  IMAD.SHL.U32 R7, R7, 0x40, RZ ;  /* 0x0000004007077824 */ /* 0x000fc800078e00ff */
[----:B---3--:R-:W-:Y:S02]  /*00c0*/  IMAD R6, R2, 0x1c2, R7 ;  /* 0x000001c202067824 */ /* 0x008fe400078e0207 */
[----:B-----5:R-:W-:Y:S02]  /*00d0*/  IMAD R7, R4, 0x1b, RZ ;  /* 0x0000001b04077824 */ /* 0x020fe400078e02ff */
        /* <DEDUP_REMOVED lines=12> */
[----:B------:R-:W5:Y:S04]  /*01a0*/  LDG.E.64 R16, desc[UR4][R34.64+0x708] ;  /* 0x0007080422107981 */ /* 0x000f68000c1e1b00 */
[----:B------:R-:W5:Y:S04]  /*01b0*/  LDG.E.64 R30, desc[UR4][R34.64+0xe20] ;  /* 0x000e2004221e7981 */ /* 0x000f68000c1e1b00 */
[----:B------:R-:W5:Y:S01]  /*01c0*/  LDG.E.64 R28, desc[UR4][R36.64+0x88] ;  /* 0x00008804241c7981 */ /* 0x000f62000c1e1b00 */
[----:B--2---:R-:W-:-:S03]  /*01d0*/  DMUL R26, R8, R22 ;  /* 0x00000016081a7228 */ /* 0x004fc60000000000 */
[----:B------:R-:W2:Y:S04]  /*01e0*/  LDG.E.64 R22, desc[UR4][R36.64+0x38] ;  /* 0x0000380424167981 */ /* 0x000ea8000c1e1b00 */
[----:B------:R-:W2:Y:S01]  /*01f0*/  LDG.E.64 R8, desc[UR4][R34.64+0xe18] ;  /* 0x000e180422087981 */ /* 0x000ea2000c1e1b00 */
[----:B---3--:R-:W-:-:S03]  /*0200*/  DFMA R20, R24, R20, R26 ;  /* 0x000000141814722b */ /* 0x008fc6000000001a */
[----:B------:R-:W3:Y:S04]  /*0210*/  LDG.E.64 R24, desc[UR4][R36.64+0x30] ;  /* 0x0000300424187981 */ /* 0x000ee8000c1e1b00 */
[----:B------:R-:W3:Y:S01]  /*0220*/  LDG.E.64 R26, desc[UR4][R34.64+0xe10] ;  /* 0x000e1004221a7981 */ /* 0x000ee2000c1e1b00 */
[----:B----4-:R-:W-:-:S03]  /*0230*/  DMUL R10, R6, R10 ;  /* 0x0000000a060a7228 */ /* 0x010fc60000000000 */
[----:B------:R-:W4:Y:S01]  /*0240*/  LDG.E.64 R6, desc[UR4][R36.64+0x40] ;  /* 0x0000400424067981 */ /* 0x000f22000c1e1b00 */
[----:B-----5:R-:W-:-:S03]  /*0250*/  DFMA R14, R12, R14, R20 ;  /* 0x0000000e0c0e722b */ /* 0x020fc60000000014 */
[----:B------:R-:W5:Y:S04]  /*0260*/  LDG.E.64 R20, desc[UR4][R36.64+0x28] ;  /* 0x0000280424147981 */ /* 0x000f68000c1e1b00 */
[----:B------:R-:W5:Y:S01]  /*0270*/  LDG.E.64 R12, desc[UR4][R34.64+0x718] ;  /* 0x00071804220c7981 */ /* 0x000f62000c1e1b00 */
[----:B------:R-:W-:-:S03]  /*0280*/  DFMA R18, R16, R18, R10 ;  /* 0x000000121012722b */ /* 0x000fc6000000000a */
[----:B------:R-:W5:Y:S04]  /*0290*/  LDG.E.64 R10, desc[UR4][R36.64+0x50] ;  /* 0x00005004240a7981 */ /* 0x000f68000c1e1b00 */
[----:B------:R-:W5:Y:S01]  /*02a0*/  LDG.E.64 R16, desc[UR4][R34.64+0x62e10] ;  /* 0x062e100422107981 */ /* 0x000f62000c1e1b00 */
[----:B--2---:R-:W-:-:S03]  /*02b0*/  DMUL R8, R8, R22 ;  /* 0x0000001608087228 */ /* 0x004fc60000000000 */
[----:B------:R-:W2:Y:S05]  /*02c0*/  LDG.E.64 R22, desc[UR4][R34.64+0x62e18] ;  /* 0x062e180422167981 */ /* 0x000eaa000c1e1b00 */
[----:B---3--:R-:W-:Y:S01]  /*02d0*/  DFMA R8, R26, R24, R8 ;  /* 0x000000181a08722b */ /* 0x008fe20000000008 */
[----:B------:R-:W3:Y:S04]  /*02e0*/  LDG.E.64 R24, desc[UR4][R36.64+0x48] ;  /* 0x0000480424187981 */ /* 0x000ee8000c1e1b00 */
[----:B------:R-:W3:Y:S03]  /*02f0*/  LDG.E.64 R26, desc[UR4][R34.64+0x62e08] ;  /* 0x062e0804221a7981 */ /* 0x000ee6000c1e1b00 */
[----:B----4-:R-:W-:-:S02]  /*0300*/  DFMA R30, R30, R6, R8 ;  /* 0x000000061e1e722b */ /* 0x010fc40000000008 */
[----:B------:R-:W2:Y:S04]  /*0310*/  LDG.E.64 R8, desc[UR4][R36.64+0x58] ;  /* 0x0000580424087981 */ /* 0x000ea8000c1e1b00 */
[----:B------:R-:W4:Y:S01]  /*0320*/  LDG.E.64 R6, desc[UR4][R36.64+0x68] ;  /* 0x0000680424067981 */ /* 0x000f22000c1e1b00 */
[----:B-----5:R-:W-:-:S03]  /*0330*/  DFMA R20, R12, R20, R18 ;  /* 0x000000140c14722b */ /* 0x020fc60000000012 */
[----:B------:R-:W4:Y:S04]  /*0340*/  LDG.E.64 R12, desc[UR4][R34.64+0x63518] ;  /* 0x06351804220c7981 */ /* 0x000f28000c1e1b00 */
[----:B------:R-:W5:Y:S01]  /*0350*/  LDG.E.64 R18, desc[UR4][R34.64+0x63510] ;  /* 0x0635100422127981 */ /* 0x000f62000c1e1b00 */
[----:B------:R-:W-:-:S03]  /*0360*/  DMUL R10, R16, R10 ;  /* 0x0000000a100a7228 */ /* 0x000fc60000000000 */
[----:B------:R-:W5:Y:S05]  /*0370*/  LDG.E.64 R16, desc[UR4][R36.64+0x60] ;  /* 0x0000600424107981 */ /* 0x000f6a000c1e1b00 */
[----:B---3--:R-:W-:Y:S01]  /*0380*/  DFMA R24, R26, R24, R10 ;  /* 0x000000181a18722b */ /* 0x008fe2000000000a */
[----:B------:R-:W3:Y:S04]  /*0390*/  LDG.E.64 R26, desc[UR4][R36.64+0x70] ;  /* 0x00007004241a7981 */ /* 0x000ee8000c1e1b00 */
[----:B------:R-:W3:Y:S03]  /*03a0*/  LDG.E.64 R10, desc[UR4][R34.64+0x63520] ;  /* 0x06352004220a7981 */ /* 0x000ee6000c1e1b00 */
[----:B--2---:R-:W-:-:S02]  /*03b0*/  DFMA R8, R22, R8, R24 ;  /* 0x000000081608722b */ /* 0x004fc40000000018 */
[----:B------:R-:W-:Y:S01]  /*03c0*/  DADD R14, RZ, R14 ;  /* 0x00000000ff0e7229 */ /* 0x000fe2000000000e */
[----:B------:R-:W2:Y:S01]  /*03d0*/  LDG.E.64 R24, desc[UR4][R36.64+0xc0] ;  /* 0x0000c00424187981 */ /* 0x000ea2000c1e1b00 */
[----:B----4-:R-:W-:-:S03]  /*03e0*/  DMUL R22, R12, R6 ;  /* 0x000000060c167228 */ /* 0x010fc60000000000 */
[----:B------:R-:W4:Y:S04]  /*03f0*/  LDG.E.64 R12, desc[UR4][R36.64+0x80] ;  /* 0x00008004240c7981 */ /* 0x000f28000c1e1b00 */
[----:B------:R-:W4:Y:S01]  /*0400*/  LDG.E.64 R6, desc[UR4][R34.64+0x63c20] ;  /* 0x063c200422067981 */ /* 0x000f22000c1e1b00 */
[----:B-----5:R-:W-:-:S03]  /*0410*/  DFMA R18, R18, R16, R22 ;  /* 0x000000101212722b */ /* 0x020fc60000000016 */
[----:B------:R-:W5:Y:S04]  /*0420*/  LDG.E.64 R16, desc[UR4][R36.64+0x78] ;  /* 0x0000780424107981 */ /* 0x000f68000c1e1b00 */
[----:B------:R-:W5:Y:S01]  /*0430*/  LDG.E.64 R22, desc[UR4][R34.64+0x63c18] ;  /* 0x063c180422167981 */ /* 0x000f62000c1e1b00 */
[----:B---3--:R-:W-:-:S03]  /*0440*/  DFMA R26, R10, R26, R18 ;  /* 0x0000001a0a1a722b */ /* 0x008fc60000000012 */
[----:B------:R-:W3:Y:S04]  /*0450*/  LDG.E.64 R10, desc[UR4][R34.64+0x63c28] ;  /* 0x063c2804220a7981 */ /* 0x000ee8000c1e1b00 */
[----:B------:R-:W2:Y:S01]  /*0460*/  LDG.E.64 R18, desc[UR4][R34.64+0xc5c18] ;  /* 0x0c5c180422127981 */ /* 0x000ea2000c1e1b00 */
[----:B----4-:R-:W-:-:S03]  /*0470*/  DMUL R12, R6, R12 ;  /* 0x0000000c060c7228 */ /* 0x010fc60000000000 */
[----:B------:R-:W2:Y:S05]  /*0480*/  LDG.E.64 R6, desc[UR4][R36.64+0x98] ;  /* 0x0000980424067981 */ /* 0x000eaa000c1e1b00 */
[----:B-----5:R-:W-:Y:S02]  /*0490*/  DFMA R16, R22, R16, R12 ;  /* 0x000000101610722b */ /* 0x020fe4000000000c */
[----:B------:R-:W4:Y:S04]  /*04a0*/  LDG.E.64 R12, desc[UR4][R36.64+0x90] ;  /* 0x00009004240c7981 */ /* 0x000f28000c1e1b00 */
[----:B------:R-:W4:Y:S02]  /*04b0*/  LDG.E.64 R22, desc[UR4][R34.64+0xc5c10] ;  /* 0x0c5c100422167981 */ /* 0x000f24000c1e1b00 */
[----:B---3--:R-:W-:-:S02]  /*04c0*/  DFMA R28, R10, R28, R16 ;  /* 0x0000001c0a1c722b */ /* 0x008fc40000000010 */
[----:B------:R-:W3:Y:S04]  /*04d0*/  LDG.E.64 R10, desc[UR4][R36.64+0xa0] ;  /* 0x0000a004240a7981 */ /* 0x000ee8000c1e1b00 */
[----:B------:R-:W3:Y:S01]  /*04e0*/  LDG.E.64 R16, desc[UR4][R34.64+0xc5c20] ;  /* 0x0c5c200422107981 */ /* 0x000ee2000c1e1b00 */
[----:B--2---:R-:W-:-:S03]  /*04f0*/  DMUL R6, R18, R6 ;  /* 0x0000000612067228 */ /* 0x004fc60000000000 */
[----:B------:R-:W2:Y:S05]  /*0500*/  LDG.E.64 R18, desc[UR4][R36.64+0xa8] ;  /* 0x0000a80424127981 */ /* 0x000eaa000c1e1b00 */
[----:B----4-:R-:W-:Y:S02]  /*0510*/  DFMA R22, R22, R12, R6 ;  /* 0x0000000c1616722b */ /* 0x010fe40000000006 */
[----:B------:R-:W4:Y:S04]  /*0520*/  LDG.E.64 R6, desc[UR4][R36.64+0xb0] ;  /* 0x0000b00424067981 */ /* 0x000f28000c1e1b00 */
[----:B------:R-:W4:Y:S02]  /*0530*/  LDG.E.64 R12, desc[UR4][R34.64+0xc6320] ;  /* 0x0c632004220c7981 */ /* 0x000f24000c1e1b00 */
[----:B---3--:R-:W-:-:S02]  /*0540*/  DFMA R10, R16, R10, R22 ;  /* 0x0000000a100a722b */ /* 0x008fc40000000016 */
[----:B------:R-:W2:Y:S04]  /*0550*/  LDG.E.64 R22, desc[UR4][R34.64+0xc6318] ;  /* 0x0c63180422167981 */ /* 0x000ea8000c1e1b00 */
[----:B------:R-:W3:Y:S01]  /*0560*/  LDG.E.64 R16, desc[UR4][R34.64+0xc6328] ;  /* 0x0c63280422107981 */ /* 0x000ee2000c1e1b00 */
[----:B----4-:R-:W-:-:S03]  /*0570*/  DMUL R6, R12, R6 ;  /* 0x000000060c067228 */ /* 0x010fc60000000000 */
[----:B------:R-:W3:Y:S01]  /*0580*/  LDG.E.64 R12, desc[UR4][R36.64+0xb8] ;  /* 0x0000b804240c7981 */ /* 0x000ee2000c1e1b00 */
[----:B------:R-:W-:-:S03]  /*0590*/  DADD R14, R14, R20 ;  /* 0x000000000e0e7229 */ /* 0x000fc60000000014 */
[----:B------:R-:W4:Y:S05]  /*05a0*/  LDG.E.64 R20, desc[UR4][R36.64+0xc8] ;  /* 0x0000c80424147981 */ /* 0x000f2a000c1e1b00 */
[----:B------:R-:W-:Y:S02]  /*05b0*/  DADD R30, R14, R30 ;  /* 0x000000000e1e7229 */ /* 0x000fe4000000001e */
[----:B------:R-:W5:Y:S01]  /*05c0*/  LDG.E.64 R14, desc[UR4][R34.64+0xc6a30] ;  /* 0x0c6a3004220e7981 */ /* 0x000f62000c1e1b00 */
[----:B------:R-:W-:-:S06]  /*05d0*/  IMAD.WIDE.U32 R32, R4, 0x8, R32 ;  /* 0x0000000804207825 */ /* 0x000fcc00078e0020 */
[----:B------:R-:W5:Y:S01]  /*05e0*/  LDG.E.64 R32, desc[UR4][R32.64] ;  /* 0x0000000420207981 */ /* 0x000f62000c1e1b00 */
[----:B--2---:R-:W-:Y:S01]  /*05f0*/  DFMA R18, R22, R18, R6 ;  /* 0x000000121612722b */ /* 0x004fe20000000006 */
[----:B------:R-:W0:Y:S02]  /*0600*/  LDC.64 R6, c[0x0][0x3a0] ;  /* 0x0000e800ff067b82 */ /* 0x000e240000000a00 */
[----:B------:R-:W2:Y:S01]  /*0610*/  LDG.E.64 R22, desc[UR4][R34.64+0xc6a20] ;  /* 0x0c6a200422167981 */ /* 0x000ea2000c1e1b00 */
[----:B0-----:R-:W-:-:S06]  /*0620*/  IMAD.WIDE.U32 R6, R4, 0x8, R6 ;  /* 0x0000000804067825 */ /* 0x001fcc00078e0006 */
[----:B------:R-:W4:Y:S01]  /*0630*/  LDG.E.64 R6, desc[UR4][R6.64] ;  /* 0x0000000406067981 */ /* 0x000f22000c1e1b00 */
[----:B---3--:R-:W-:-:S03]  /*0640*/  DFMA R12, R16, R12, R18 ;  /* 0x0000000c100c722b */ /* 0x008fc60000000012 */
[----:B------:R-:W3:Y:S04]  /*0650*/  LDG.E.64 R18, desc[UR4][R34.64+0xc6a28] ;  /* 0x0c6a280422127981 */ /* 0x000ee8000c1e1b00 */
[----:B------:R-:W5:Y:S01]  /*0660*/  LDG.E.64 R16, desc[UR4][R36.64+0xd0] ;  /* 0x0000d00424107981 */ /* 0x000f62000c1e1b00 */
[----:B------:R-:W-:Y:S01]  /*0670*/  DADD R30, R30, R8 ;  /* 0x000000001e1e7229 */ /* 0x000fe20000000008 */
[----:B------:R-:W-:-:S07]  /*0680*/  IMAD.MOV.U32 R8, RZ, RZ, 0x1 ;  /* 0x00000001ff087424 */ /* 0x000fce00078e00ff */
[----:B------:R-:W-:-:S08]  /*0690*/  DADD R26, R30, R26 ;  /* 0x000000001e1a7229 */ /* 0x000fd0000000001a */
[----:B------:R-:W-:-:S08]  /*06a0*/  DADD R28, R26, R28 ;  /* 0x000000001a1c7229 */ /* 0x000fd0000000001c */
[----:B------:R-:W-:-:S08]  /*06b0*/  DADD R10, R28, R10 ;  /* 0x000000001c0a7229 */ /* 0x000fd0000000000a */
[----:B------:R-:W-:Y:S01]  /*06c0*/  DADD R10, R10, R12 ;  /* 0x000000000a0a7229 */ /* 0x000fe2000000000c */
[----:B------:R-:W-:Y:S01]  /*06d0*/  BSSY.RECONVERGENT B0, `(.L_x_238) ;  /* 0x0000015000007945 */ /* 0x000fe20003800200 */
[----:B----4-:R-:W0:Y:S01]  /*06e0*/  MUFU.RCP64H R9, R7 ;  /* 0x0000000700097308 */ /* 0x010e220000001800 */
[----:B---3--:R-:W-:Y:S02]  /*06f0*/  DMUL R18, R18, R20 ;  /* 0x0000001412127228 */ /* 0x008fe40000000000 */
[----:B0-----:R-:W-:-:S06]  /*0700*/  DFMA R26, -R6, R8, 1 ;  /* 0x3ff00000061a742b */ /* 0x001fcc0000000108 */
[----:B--2---:R-:W-:Y:S02]  /*0710*/  DFMA R18, R22, R24, R18 ;  /* 0x000000181612722b */ /* 0x004fe40000000012 */
[----:B------:R-:W-:-:S06]  /*0720*/  DFMA R26, R26, R26, R26 ;  /* 0x0000001a1a1a722b */ /* 0x000fcc000000001a */
[----:B-----5:R-:W-:Y:S02]  /*0730*/  DFMA R14, R14, R16, R18 ;  /* 0x000000100e0e722b */ /* 0x020fe40000000012 */
[----:B------:R-:W-:-:S06]  /*0740*/  DFMA R26, R8, R26, R8 ;  /* 0x0000001a081a722b */ /* 0x000fcc0000000008 */
[----:B------:R-:W-:Y:S02]  /*0750*/  DADD R10, R10, R14 ;  /* 0x000000000a0a7229 */ /* 0x000fe4000000000e */
        /* <DEDUP_REMOVED lines=11> */
[----:B------:R-:W-:Y:S05]  /*0810*/  CALL.REL.NOINC `($__internal_29_$__cuda_sm20_div_rn_f64_full) ;  /* 0x00000000005c7944 */ /* 0x000fea0003c00000 */
.L_x_239:
[----:B------:R-:W-:Y:S05]  /*0820*/  BSYNC.RECONVERGENT B0 ;  /* 0x0000000000007941 */ /* 0x000fea0003800200 */
.L_x_238:
[----:B------:R-:W0:Y:S08]  /*0830*/  LDC.64 R6, c[0x0][0x3a8] ;  /* 0x0000ea00ff067b82 */ /* 0x000e300000000a00 */
[----:B------:R-:W1:Y:S01]  /*0840*/  LDC.64 R10, c[0x0][0x3b0] ;  /* 0x0000ec00ff0a7b82 */ /* 0x000e620000000a00 */
[----:B------:R-:W-:-:S07]  /*0850*/  IMAD R5, R0, 0xe40, R5 ;  /* 0x00000e4000057824 */ /* 0x000fce00078e0205 */
        /* <DEDUP_REMOVED lines=19> */
        .weak           $__internal_29_$__cuda_sm20_div_rn_f64_full
        .type           $__internal_29_$__cuda_sm20_div_rn_f64_full,@function
        .size           $__internal_29_$__cuda_sm20_div_rn_f64_full,(.L_x_275 - $__internal_29_$__cuda_sm20_div_rn_f64_full)
$__internal_29_$__cuda_sm20_div_rn_f64_full:
        /* <DEDUP_REMOVED lines=10> */
[----:B------:R-:W-:Y:S01]  /*0a30*/  ISETP.GE.U32.AND P1, PT, R15, R24, PT ;  /* 0x000000180f00720c */ /* 0x000fe20003f26070 */
[----:B------:R-:W-:Y:S02]  /*0a40*/  IMAD.MOV.U32 R25, RZ, RZ, R15 ;  /* 0x000000ffff197224 */ /* 0x000fe400078e000f */
[----:B------:R-:W-:Y:S01]  /*0a50*/  @!P2 LOP3.LUT R18, R7, 0x7ff00000, RZ, 0xc0, !PT ;  /* 0x7ff000000712a812 */ /* 0x000fe200078ec0ff */
[----:B------:R-:W-:Y:S01]  /*0a60*/  @!P2 IMAD.MOV.U32 R20, RZ, RZ, RZ ;  /* 0x000000ffff14a224 */ /* 0x000fe200078e00ff */
[----:B------:R-:W0:Y:S02]  /*0a70*/  MUFU.RCP64H R17, R9 ;  /* 0x0000000900117308 */ /* 0x000e240000001800 */
[----:B------:R-:W-:Y:S01]  /*0a80*/  @!P2 ISETP.GE.U32.AND P3, PT, R15, R18, PT ;  /* 0x000000120f00a20c */ /* 0x000fe20003f66070 */
[----:B------:R-:W-:Y:S01]  /*0a90*/  IMAD.MOV.U32 R18, RZ, RZ, 0x1ca00000 ;  /* 0x1ca00000ff127424 */ /* 0x000fe200078e00ff */
[----:B------:R-:W-:-:S04]  /*0aa0*/  @!P0 LOP3.LUT R24, R9, 0x7ff00000, RZ, 0xc0, !PT ;  /* 0x7ff0000009188812 */ /* 0x000fc800078ec0ff */
[----:B------:R-:W-:Y:S01]  /*0ab0*/  @!P2 SEL R19, R18, 0x63400000, !P3 ;  /* 0x634000001213a807 */ /* 0x000fe20005800000 */
[----:B------:R-:W-:-:S03]  /*0ac0*/  VIADD R26, R24, 0xffffffff ;  /* 0xffffffff181a7836 */ /* 0x000fc60000000000 */
        /* <DEDUP_REMOVED lines=46> */
.L_x_241:
        /* <DEDUP_REMOVED lines=16> */
.L_x_244:
[----:B------:R-:W-:Y:S01]  /*0eb0*/  LOP3.LUT R19, R7, 0x80000, RZ, 0xfc, !PT ;  /* 0x0008000007137812 */ /* 0x000fe200078efcff */
[----:B------:R-:W-:Y:S01]  /*0ec0*/  IMAD.MOV.U32 R18, RZ, RZ, R6 ;  /* 0x000000ffff127224 */ /* 0x000fe200078e0006 */
[----:B------:R-:W-:Y:S06]  /*0ed0*/  BRA `(.L_x_242) ;  /* 0x0000000000087947 */ /* 0x000fec0003800000 */
.L_x_243:
[----:B------:R-:W-:Y:S01]  /*0ee0*/  LOP3.LUT R19, R11, 0x80000, RZ, 0xfc, !PT ;  /* 0x000800000b137812 */ /* 0x000fe200078efcff */
[----:B------:R-:W-:-:S07]  /*0ef0*/  IMAD.MOV.U32 R18, RZ, RZ, R10 ;  /* 0x000000ffff127224 */ /* 0x000fce00078e000a */
.L_x_242:
[----:B------:R-:W-:Y:S05]  /*0f00*/  BSYNC.RECONVERGENT B1 ;  /* 0x0000000000017941 */ /* 0x000fea0003800200 */
.L_x_240:
[----:B------:R-:W-:Y:S02]  /*0f10*/  IMAD.MOV.U32 R15, RZ, RZ, 0x0 ;  /* 0x00000000ff0f7424 */ /* 0x000fe400078e00ff */
[----:B------:R-:W-:Y:S02]  /*0f20*/  IMAD.MOV.U32 R8, RZ, RZ, R18 ;  /* 0x000000ffff087224 */ /* 0x000fe400078e0012 */
[----:B------:R-:W-:Y:S01]  /*0f30*/  IMAD.MOV.U32 R9, RZ, RZ, R19 ;  /* 0x000000ffff097224 */ /* 0x000fe200078e0013 */
[----:B------:R-:W-:Y:S06]  /*0f40*/  RET.REL.NODEC R14 `(_Z23executeFirstLayer_partAPdS_S_S_S_S_S_) ;  /* 0xfffffff00e2c7950 */ /* 0x000fec0003c3ffff */
.L_x_245:
        /* <DEDUP_REMOVED lines=11> */
.L_x_275:


//--------------------- .nv.shared.reserved.0     --------------------------
	.section	.nv.shared.reserved.0,"aw",@nobits
	.weak		__nv_reservedSMEM_offset_0_alias
	.size		__nv_reservedSMEM_offset_0_alias, 0, 64
	.other		__nv_reservedSMEM_offset_0_alias,@"STO_CUDA_RESERVED_SHARED STV_DEFAULT"
__nv_reservedSMEM_offset_0_alias:
	.zero		0
	.zero		64


//--------------------- .nv.constant0._Z19executeTwelfthLayerPdS_S_S_S_S_S_ --------------------------
	.section	.nv.constant0._Z19executeTwelfthLayerPdS_S_S_S_S_S_,"a",@progbits
	.sectionflags	@""
	.align	4
.nv.constant0._Z19executeTwelfthLayerPdS_S_S_S_S_S_:
	.zero		952


//--------------------- .nv.constant0._Z20executeEleventhLayerPdS_S_S_S_S_S_ --------------------------
	.section	.nv.constant0._Z20executeEleventhLayerPdS_S_S_S_S_S_,"a",@progbits
	.sectionflags	@""
	.align	4
.nv.constant0._Z20executeEleventhLayerPdS_S_S_S_S_S_:
	.zero		952


//--------------------- .nv.constant0._Z17executeTenthLayerPdS_S_S_S_S_S_ --------------------------
	.section	.nv.constant0._Z17executeTenthLayerPdS_S_S_S_S_S_,"a",@progbits
	.sectionflags	@""
	.align	4
.nv.constant0._Z17executeTenthLayerPdS_S_S_S_S_S_:
	.zero		952


//--------------------- .nv.constant0._Z17executeNinthLayerPdS_S_S_S_S_S_ --------------------------
	.section	.nv.constant0._Z17executeNinthLayerPdS_S_S_S_S_S_,"a",@progbits
	.sectionflags	@""
	.align	4
.nv.constant0._Z17executeNinthLayerPdS_S_S_S_S_S_:
	.zero		952


//--------------------- .nv.constant0._Z18executeEighthLayerPdS_S_S_S_S_S_ --------------------------
	.section	.nv.constant0._Z18executeEighthLayerPdS_S_S_S_S_S_,"a",@progbits
	.sectionflags	@""
	.align	4
.nv.constant0._Z18executeEighthLayerPdS_S_S_S_S_S_:
	.zero		952


//--------------------- .nv.constant0._Z25executeSeventhLayer_partDPdS_S_S_S_S_S_ --------------------------
	.section	.nv.constant0._Z25executeSeventhLayer_partDPdS_S_S_S_S_S_,"a",@progbits
	.sectionflags	@""
	.align	4
.nv.constant0._Z25executeSeventhLayer_partDPdS_S_S_S_S_S_:
	.zero		952


//--------------------- .nv.constant0._Z25executeSeventhLayer_partCPdS_S_S_S_S_S_ --------------------------
	.section	.nv.constant0._Z25executeSeventhLayer_partCPdS_S_S_S_S_S_,"a",@progbits
	.sectionflags	@""
	.align	4
.nv.constant0._Z25executeSeventhLayer_partCPdS_S_S_S_S_S_:
	.zero		952


//--------------------- .nv.constant0._Z25executeSeventhLayer_partBPdS_S_S_S_S_S_ --------------------------
	.section	.nv.constant0._Z25executeSeventhLayer_partBPdS_S_S_S_S_S_,"a",@progbits
	.sectionflags	@""
	.align	4
.nv.constant0._Z25executeSeventhLayer_partBPdS_S_S_S_S_S_:
	.zero		952


//--------------------- .nv.constant0._Z25executeSeventhLayer_partAPdS_S_S_S_S_S_ --------------------------
	.section	.nv.constant0._Z25executeSeventhLayer_partAPdS_S_S_S_S_S_,"a",@progbits
	.sectionflags	@""
	.align	4
.nv.constant0._Z25executeSeventhLayer_partAPdS_S_S_S_S_S_:
	.zero		952


//--------------------- .nv.constant0._Z23executeSixthLayer_partDPdS_S_S_S_S_S_ --------------------------
	.section	.nv.constant0._Z23executeSixthLayer_partDPdS_S_S_S_S_S_,"a",@progbits
	.sectionflags	@""
	.align	4
.nv.constant0._Z23executeSixthLayer_partDPdS_S_S_S_S_S_:
	.zero		952


//--------------------- .nv.constant0._Z23executeSixthLayer_partCPdS_S_S_S_S_S_ --------------------------
	.section	.nv.constant0._Z23executeSixthLayer_partCPdS_S_S_S_S_S_,"a",@progbits
	.sectionflags	@""
	.align	4
.nv.constant0._Z23executeSixthLayer_partCPdS_S_S_S_S_S_:
	.zero		952


//--------------------- .nv.constant0._Z23executeSixthLayer_partBPdS_S_S_S_S_S_ --------------------------
	.section	.nv.constant0._Z23executeSixthLayer_partBPdS_S_S_S_S_S_,"a",@progbits
	.sectionflags	@""
	.align	4
.nv.constant0._Z23executeSixthLayer_partBPdS_S_S_S_S_S_:
	.zero		952


//--------------------- .nv.constant0._Z23executeSixthLayer_partAPdS_S_S_S_S_S_ --------------------------
	.section	.nv.constant0._Z23executeSixthLayer_partAPdS_S_S_S_S_S_,"a",@progbits
	.sectionflags	@""
	.align	4
.nv.constant0._Z23executeSixthLayer_partAPdS_S_S_S_S_S_:
	.zero		952


//--------------------- .nv.constant0._Z23executeFifthLayer_partDPdS_S_S_S_S_S_ --------------------------
	.section	.nv.constant0._Z23executeFifthLayer_partDPdS_S_S_S_S_S_,"a",@progbits
	.sectionflags	@""
	.align	4
.nv.constant0._Z23executeFifthLayer_partDPdS_S_S_S_S_S_:
	.zero		952


//--------------------- .nv.constant0._Z23executeFifthLayer_partCPdS_S_S_S_S_S_ --------------------------
	.section	.nv.constant0._Z23executeFifthLayer_partCPdS_S_S_S_S_S_,"a",@progbits
	.sectionflags	@""
	.align	4
.nv.constant0._Z23executeFifthLayer_partCPdS_S_S_S_S_S_:
	.zero		952


//--------------------- .nv.constant0._Z23executeFifthLayer_partBPdS_S_S_S_S_S_ --------------------------
	.section	.nv.constant0._Z23executeFifthLayer_partBPdS_S_S_S_S_S_,"a",@progbits
	.sectionflags	@""
	.align	4
.nv.constant0._Z23executeFifthLayer_partBPdS_S_S_S_S_S_:
	.zero		952


//--------------------- .nv.constant0._Z23executeFifthLayer_partAPdS_S_S_S_S_S_ --------------------------
	.section	.nv.constant0._Z23executeFifthLayer_partAPdS_S_S_S_S_S_,"a",@progbits
	.sectionflags	@""
	.align	4
.nv.constant0._Z23executeFifthLayer_partAPdS_S_S_S_S_S_:
	.zero		952


//--------------------- .nv.constant0._Z24executeFourthLayer_partDPdS_S_S_S_S_S_ --------------------------
	.section	.nv.constant0._Z24executeFourthLayer_partDPdS_S_S_S_S_S_,"a",@progbits
	.sectionflags	@""
	.align	4
.nv.constant0._Z24executeFourthLayer_partDPdS_S_S_S_S_S_:
	.zero		952


//--------------------- .nv.constant0._Z24executeFourthLayer_partCPdS_S_S_S_S_S_ --------------------------
	.section	.nv.constant0._Z24executeFourthLayer_partCPdS_S_S_S_S_S_,"a",@progbits
	.sectionflags	@""
	.align	4
.nv.constant0._Z24executeFourthLayer_partCPdS_S_S_S_S_S_:
	.zero		952


//--------------------- .nv.constant0._Z24executeFourthLayer_partBPdS_S_S_S_S_S_ --------------------------
	.section	.nv.constant0._Z24executeFourthLayer_partBPdS_S_S_S_S_S_,"a",@progbits
	.sectionflags	@""
	.align	4
.nv.constant0._Z24executeFourthLayer_partBPdS_S_S_S_S_S_:
	.zero		952


//--------------------- .nv.constant0._Z24executeFourthLayer_partAPdS_S_S_S_S_S_ --------------------------
	.section	.nv.constant0._Z24executeFourthLayer_partAPdS_S_S_S_S_S_,"a",@progbits
	.sectionflags	@""
	.align	4
.nv.constant0._Z24executeFourthLayer_partAPdS_S_S_S_S_S_:
	.zero		952


//--------------------- .nv.constant0._Z23executeThirdLayer_partCPdS_S_S_S_S_S_ --------------------------
	.section	.nv.constant0._Z23executeThirdLayer_partCPdS_S_S_S_S_S_,"a",@progbits
	.sectionflags	@""
	.align	4
.nv.constant0._Z23executeThirdLayer_partCPdS_S_S_S_S_S_:
	.zero		952


//--------------------- .nv.constant0._Z23executeThirdLayer_partBPdS_S_S_S_S_S_ --------------------------
	.section	.nv.constant0._Z23executeThirdLayer_partBPdS_S_S_S_S_S_,"a",@progbits
	.sectionflags	@""
	.align	4
.nv.constant0._Z23executeThirdLayer_partBPdS_S_S_S_S_S_:
	.zero		952


//--------------------- .nv.constant0._Z23executeThirdLayer_partAPdS_S_S_S_S_S_ --------------------------
	.section	.nv.constant0._Z23executeThirdLayer_partAPdS_S_S_S_S_S_,"a",@progbits
	.sectionflags	@""
	.align	4
.nv.constant0._Z23executeThirdLayer_partAPdS_S_S_S_S_S_:
	.zero		952


//--------------------- .nv.constant0._Z24executeSecondLayer_partCPdS_S_S_S_S_S_ --------------------------
	.section	.nv.constant0._Z24executeSecondLayer_partCPdS_S_S_S_S_S_,"a",@progbits
	.sectionflags	@""
	.align	4
.nv.constant0._Z24executeSecondLayer_partCPdS_S_S_S_S_S_:
	.zero		952


//--------------------- .nv.constant0._Z24executeSecondLayer_partBPdS_S_S_S_S_S_ --------------------------
	.section	.nv.constant0._Z24executeSecondLayer_partBPdS_S_S_S_S_S_,"a",@progbits
	.sectionflags	@""
	.align	4
.nv.constant0._Z24executeSecondLayer_partBPdS_S_S_S_S_S_:
	.zero		952


//--------------------- .nv.constant0._Z24executeSecondLayer_partAPdS_S_S_S_S_S_ --------------------------
	.section	.nv.constant0._Z24executeSecondLayer_partAPdS_S_S_S_S_S_,"a",@progbits
	.sectionflags	@""
	.align	4
.nv.constant0._Z24executeSecondLayer_partAPdS_S_S_S_S_S_:
	.zero		952


//--------------------- .nv.constant0._Z23executeFirstLayer_partCPdS_S_S_S_S_S_ --------------------------
	.section	.nv.constant0._Z23executeFirstLayer_partCPdS_S_S_S_S_S_,"a",@progbits
	.sectionflags	@""
	.align	4
.nv.constant0._Z23executeFirstLayer_partCPdS_S_S_S_S_S_:
	.zero		952


//--------------------- .nv.constant0._Z23executeFirstLayer_partBPdS_S_S_S_S_S_ --------------------------
	.section	.nv.constant0._Z23executeFirstLayer_partBPdS_S_S_S_S_S_,"a",@progbits
	.sectionflags	@""
	.align	4
.nv.constant0._Z23executeFirstLayer_partBPdS_S_S_S_S_S_:
	.zero		952


//--------------------- .nv.constant0._Z23executeFirstLayer_partAPdS_S_S_S_S_S_ --------------------------
	.section	.nv.constant0._Z23executeFirstLayer_partAPdS_S_S_S_S_S_,"a",@progbits
	.sectionflags	@""
	.align	4
.nv.constant0._Z23executeFirstLayer_partAPdS_S_S_S_S_S_:
	.zero		952


//--------------------- SYMBOLS --------------------------

	.type		.nv.reservedSmem.offset0,@object
	.size		.nv.reservedSmem.offset0,0x4
